	.target	sm_80

	.elftype	@"ET_EXEC"


//--------------------- .note.nv.tkinfo           --------------------------
	.section	.note.nv.tkinfo,"",@"SHT_NOTE"
	.sectionflags	@"SHF_NOTE_NV_TKINFO"
	.tkinfo
        /*0018*/ 	.word	0x00000002
        /*0030*/ 	.string	""
        /*0030*/ 	.string	"ptxas"
        /*0030*/ 	.string	"Cuda compilation tools, release 13.0, V13.0.88"
        /*0030*/ 	.string	"Build cuda_13.0.r13.0/compiler.36424714_0"
        /*0030*/ 	.string	"-v  -suppress-debug-info  -lineinfo  -arch sm_80 "



//--------------------- .note.nv.cuinfo           --------------------------
	.section	.note.nv.cuinfo,"",@"SHT_NOTE"
	.sectionflags	@"SHF_NOTE_NV_CUINFO"
        /*0018*/ 	.short	0x0002
        /*001a*/ 	.short	0x0050
        /*001c*/ 	.short	0x0082
	.zero		2


//--------------------- .nv.info                  --------------------------
	.section	.nv.info,"",@"SHT_CUDA_INFO"
	.align	4


	//----- nvinfo : EIATTR_REGCOUNT
	.align		4
        /*0000*/ 	.byte	0x04, 0x2f
        /*0002*/ 	.short	(.L_1 - .L_0)
	.align		4
.L_0:
        /*0004*/ 	.word	index@(matmul_kernel)
        /*0008*/ 	.word	0x000000ff


	//----- nvinfo : EIATTR_FRAME_SIZE
	.align		4
.L_1:
        /*000c*/ 	.byte	0x04, 0x11
        /*000e*/ 	.short	(.L_3 - .L_2)
	.align		4
.L_2:
        /*0010*/ 	.word	index@(matmul_kernel)
        /*0014*/ 	.word	0x000041a0


	//----- nvinfo : EIATTR_MIN_STACK_SIZE
	.align		4
.L_3:
        /*0018*/ 	.byte	0x04, 0x12
        /*001a*/ 	.short	(.L_5 - .L_4)
	.align		4
.L_4:
        /*001c*/ 	.word	index@(matmul_kernel)
        /*0020*/ 	.word	0x000041a0
.L_5:


//--------------------- .nv.info.matmul_kernel    --------------------------
	.section	.nv.info.matmul_kernel,"",@"SHT_CUDA_INFO"
	.sectionflags	@""
	.align	4


	//----- nvinfo : EIATTR_CUDA_API_VERSION
	.align		4
        /*0000*/ 	.byte	0x04, 0x37
        /*0002*/ 	.short	(.L_7 - .L_6)
.L_6:
        /*0004*/ 	.word	0x00000082


	//----- nvinfo : EIATTR_SW2861232_WAR
	.align		4
.L_7:
        /*0008*/ 	.byte	0x01, 0x35
	.zero		2


	//----- nvinfo : EIATTR_PARAM_CBANK
	.align		4
        /*000c*/ 	.byte	0x04, 0x0a
        /*000e*/ 	.short	(.L_9 - .L_8)
	.align		4
.L_8:
        /*0010*/ 	.word	index@(.nv.constant0.matmul_kernel)
        /*0014*/ 	.short	0x0160
        /*0016*/ 	.short	0x0050


	//----- nvinfo : EIATTR_CBANK_PARAM_SIZE
	.align		4
.L_9:
        /*0018*/ 	.byte	0x03, 0x19
        /*001a*/ 	.short	0x0050


	//----- nvinfo : EIATTR_KPARAM_INFO
	.align		4
        /*001c*/ 	.byte	0x04, 0x17
        /*001e*/ 	.short	(.L_11 - .L_10)
.L_10:
        /*0020*/ 	.word	0x00000000
        /*0024*/ 	.short	0x000d
        /*0026*/ 	.short	0x0048
        /*0028*/ 	.byte	0x00, 0xf4, 0x21, 0x00


	//----- nvinfo : EIATTR_KPARAM_INFO
	.align		4
.L_11:
        /*002c*/ 	.byte	0x04, 0x17
        /*002e*/ 	.short	(.L_13 - .L_12)
.L_12:
        /*0030*/ 	.word	0x00000000
        /*0034*/ 	.short	0x000c
        /*0036*/ 	.short	0x0040
        /*0038*/ 	.byte	0x00, 0xf4, 0x21, 0x00


	//----- nvinfo : EIATTR_KPARAM_INFO
	.align		4
.L_13:
        /*003c*/ 	.byte	0x04, 0x17
        /*003e*/ 	.short	(.L_15 - .L_14)
.L_14:
        /*0040*/ 	.word	0x00000000
        /*0044*/ 	.short	0x000b
        /*0046*/ 	.short	0x0038
        /*0048*/ 	.byte	0x00, 0xf0, 0x11, 0x00


	//----- nvinfo : EIATTR_KPARAM_INFO
	.align		4
.L_15:
        /*004c*/ 	.byte	0x04, 0x17
        /*004e*/ 	.short	(.L_17 - .L_16)
.L_16:
        /*0050*/ 	.word	0x00000000
        /*0054*/ 	.short	0x000a
        /*0056*/ 	.short	0x0034
        /*0058*/ 	.byte	0x00, 0xf0, 0x11, 0x00


	//----- nvinfo : EIATTR_KPARAM_INFO
	.align		4
.L_17:
        /*005c*/ 	.byte	0x04, 0x17
        /*005e*/ 	.short	(.L_19 - .L_18)
.L_18:
        /*0060*/ 	.word	0x00000000
        /*0064*/ 	.short	0x0009
        /*0066*/ 	.short	0x0030
        /*0068*/ 	.byte	0x00, 0xf0, 0x11, 0x00


	//----- nvinfo : EIATTR_KPARAM_INFO
	.align		4
.L_19:
        /*006c*/ 	.byte	0x04, 0x17
        /*006e*/ 	.short	(.L_21 - .L_20)
.L_20:
        /*0070*/ 	.word	0x00000000
        /*0074*/ 	.short	0x0008
        /*0076*/ 	.short	0x002c
        /*0078*/ 	.byte	0x00, 0xf0, 0x11, 0x00


	//----- nvinfo : EIATTR_KPARAM_INFO
	.align		4
.L_21:
        /*007c*/ 	.byte	0x04, 0x17
        /*007e*/ 	.short	(.L_23 - .L_22)
.L_22:
        /*0080*/ 	.word	0x00000000
        /*0084*/ 	.short	0x0007
        /*0086*/ 	.short	0x0028
        /*0088*/ 	.byte	0x00, 0xf0, 0x11, 0x00


	//----- nvinfo : EIATTR_KPARAM_INFO
	.align		4
.L_23:
        /*008c*/ 	.byte	0x04, 0x17
        /*008e*/ 	.short	(.L_25 - .L_24)
.L_24:
        /*0090*/ 	.word	0x00000000
        /*0094*/ 	.short	0x0006
        /*0096*/ 	.short	0x0024
        /*0098*/ 	.byte	0x00, 0xf0, 0x11, 0x00


	//----- nvinfo : EIATTR_KPARAM_INFO
	.align		4
.L_25:
        /*009c*/ 	.byte	0x04, 0x17
        /*009e*/ 	.short	(.L_27 - .L_26)
.L_26:
        /*00a0*/ 	.word	0x00000000
        /*00a4*/ 	.short	0x0005
        /*00a6*/ 	.short	0x0020
        /*00a8*/ 	.byte	0x00, 0xf0, 0x11, 0x00


	//----- nvinfo : EIATTR_KPARAM_INFO
	.align		4
.L_27:
        /*00ac*/ 	.byte	0x04, 0x17
        /*00ae*/ 	.short	(.L_29 - .L_28)
.L_28:
        /*00b0*/ 	.word	0x00000000
        /*00b4*/ 	.short	0x0004
        /*00b6*/ 	.short	0x001c
        /*00b8*/ 	.byte	0x00, 0xf0, 0x11, 0x00


	//----- nvinfo : EIATTR_KPARAM_INFO
	.align		4
.L_29:
        /*00bc*/ 	.byte	0x04, 0x17
        /*00be*/ 	.short	(.L_31 - .L_30)
.L_30:
        /*00c0*/ 	.word	0x00000000
        /*00c4*/ 	.short	0x0003
        /*00c6*/ 	.short	0x0018
        /*00c8*/ 	.byte	0x00, 0xf0, 0x11, 0x00


	//----- nvinfo : EIATTR_KPARAM_INFO
	.align		4
.L_31:
        /*00cc*/ 	.byte	0x04, 0x17
        /*00ce*/ 	.short	(.L_33 - .L_32)
.L_32:
        /*00d0*/ 	.word	0x00000000
        /*00d4*/ 	.short	0x0002
        /*00d6*/ 	.short	0x0010
        /*00d8*/ 	.byte	0x00, 0xf4, 0x21, 0x00


	//----- nvinfo : EIATTR_KPARAM_INFO
	.align		4
.L_33:
        /*00dc*/ 	.byte	0x04, 0x17
        /*00de*/ 	.short	(.L_35 - .L_34)
.L_34:
        /*00e0*/ 	.word	0x00000000
        /*00e4*/ 	.short	0x0001
        /*00e6*/ 	.short	0x0008
        /*00e8*/ 	.byte	0x00, 0xf4, 0x21, 0x00


	//----- nvinfo : EIATTR_KPARAM_INFO
	.align		4
.L_35:
        /*00ec*/ 	.byte	0x04, 0x17
        /*00ee*/ 	.short	(.L_37 - .L_36)
.L_36:
        /*00f0*/ 	.word	0x00000000
        /*00f4*/ 	.short	0x0000
        /*00f6*/ 	.short	0x0000
        /*00f8*/ 	.byte	0x00, 0xf4, 0x21, 0x00


	//----- nvinfo : EIATTR_MAXREG_COUNT
	.align		4
.L_37:
        /*00fc*/ 	.byte	0x03, 0x1b
        /*00fe*/ 	.short	0x00ff


	//----- nvinfo : EIATTR_NUM_BARRIERS
	.align		4
        /*0100*/ 	.byte	0x02, 0x4c
        /*0102*/ 	.byte	0x01
	.zero		1


	//----- nvinfo : EIATTR_ANNOTATIONS
	.align		4
        /*0104*/ 	.byte	0x04, 0x55
        /*0106*/ 	.short	(.L_39 - .L_38)


	//   ....[0]....
.L_38:
        /*0108*/ 	.word	0x00000001
        /*010c*/ 	.byte	0x80, 0x06, 0x00, 0x00, 0x01, 0x00, 0x00, 0x00, 0xc0, 0x06, 0x00, 0x00, 0x01, 0x00, 0x00, 0x00
        /* <DEDUP_REMOVED lines=2114> */
        /*853c*/ 	.byte	0x80, 0x90, 0x03, 0x00, 0x01, 0x00, 0x00, 0x00, 0x90, 0x90, 0x03, 0x00


	//----- nvinfo : EIATTR_MERCURY_ISA_VERSION
	.align		4
.L_39:
        /*8548*/ 	.byte	0x03, 0x5f
        /*854a*/ 	.short	0x0000


	//----- nvinfo : EIATTR_EXIT_INSTR_OFFSETS
	.align		4
        /*854c*/ 	.byte	0x04, 0x1c
        /*854e*/ 	.short	(.L_41 - .L_40)


	//   ....[0]....
.L_40:
        /*8550*/ 	.word	0x000ae490


	//   ....[1]....
        /*8554*/ 	.word	0x000ae4b0


	//----- nvinfo : EIATTR_REQNTID
	.align		4
.L_41:
        /*8558*/ 	.byte	0x04, 0x10
        /*855a*/ 	.short	(.L_43 - .L_42)
.L_42:
        /*855c*/ 	.word	0x00000080
        /*8560*/ 	.word	0x00000001
        /*8564*/ 	.word	0x00000001
.L_43:


//--------------------- .nv.callgraph             --------------------------
	.section	.nv.callgraph,"",@"SHT_CUDA_CALLGRAPH"
	.align	4
	.sectionentsize	8
	.align		4
        /*0000*/ 	.word	0x00000000
	.align		4
        /*0004*/ 	.word	0xffffffff
	.align		4
        /*0008*/ 	.word	0x00000000
	.align		4
        /*000c*/ 	.word	0xfffffffe
	.align		4
        /*0010*/ 	.word	0x00000000
	.align		4
        /*0014*/ 	.word	0xfffffffd
	.align		4
        /*0018*/ 	.word	0x00000000
	.align		4
        /*001c*/ 	.word	0xfffffffc


//--------------------- .nv.rel.action            --------------------------
	.section	.nv.rel.action,"",@"SHT_CUDA_RELOCINFO"
	.align	8
	.sectionentsize	8
        /*0000*/ 	.byte	0x73, 0x00, 0x00, 0x00, 0x00, 0x00, 0x00, 0x00, 0x00, 0x00, 0x00, 0x11, 0x25, 0x00, 0x05, 0x36


//--------------------- .nv.constant0.matmul_kernel --------------------------
	.section	.nv.constant0.matmul_kernel,"a",@progbits
	.sectionflags	@""
	.align	4
.nv.constant0.matmul_kernel:
	.zero		432


//--------------------- .text.matmul_kernel       --------------------------
	.section	.text.matmul_kernel,"ax",@progbits
	.sectioninfo	@"SHI_REGISTERS=255"
	.align	128
        .global         matmul_kernel
        .type           matmul_kernel,@function
        .size           matmul_kernel,(.L_x_3 - matmul_kernel)
        .other          matmul_kernel,@"STO_CUDA_ENTRY STV_DEFAULT"
matmul_kernel:
.text.matmul_kernel:
[----:B------:R-:W-:Y:S02]  /*0000*/  IMAD.MOV.U32 R1, RZ, RZ, c[0x0][0x28] ;  /* 0x00000a00ff017624 */ /* 0x000fe400078e00ff */
[----:B------:R-:W-:Y:S01]  /*0010*/  IMAD.MOV.U32 R0, RZ, RZ, c[0x0][0x17c] ;  /* 0x00005f00ff007624 */ /* 0x000fe200078e00ff */
[----:B------:R-:W1:Y:S01]  /*0020*/  S2R R5, SR_CTAID.X ;  /* 0x0000000000057919 */ /* 0x000e620000002500 */
[----:B------:R-:W-:Y:S01]  /*0030*/  IABS R251, c[0x0][0x17c] ;  /* 0x00005f0000fb7a13 */ /* 0x000fe20000000000 */
[----:B------:R-:W-:Y:S01]  /*0040*/  IMAD.MOV.U32 R11, RZ, RZ, c[0x0][0x180] ;  /* 0x00006000ff0b7624 */ /* 0x000fe200078e00ff */
[----:B------:R-:W-:Y:S01]  /*0050*/  IABS R31, c[0x0][0x178] ;  /* 0x00005e00001f7a13 */ /* 0x000fe20000000000 */
[----:B------:R-:W2:Y:S01]  /*0060*/  S2R R23, SR_TID.X ;  /* 0x0000000000177919 */ /* 0x000ea20000002100 */
[----:B------:R-:W-:Y:S02]  /*0070*/  IADD3 R0, R0, 0x1ff, RZ ;  /* 0x000001ff00007810 */ /* 0x000fe40007ffe0ff */
[----:B------:R-:W-:Y:S02]  /*0080*/  IADD3 R1, R1, -0x41a0, RZ ;  /* 0xffffbe6001017810 */ /* 0x000fe40007ffe0ff */
[----:B------:R-:W-:-:S04]  /*0090*/  SHF.R.S32.HI R3, RZ, 0x1f, R0 ;  /* 0x0000001fff037819 */ /* 0x000fc80000011400 */
[----:B------:R-:W-:-:S04]  /*00a0*/  LEA.HI R3, R3, R0, RZ, 0x9 ;  /* 0x0000000003037211 */ /* 0x000fc800078f48ff */
[----:B------:R-:W-:-:S05]  /*00b0*/  SHF.R.S32.HI R3, RZ, 0x9, R3 ;  /* 0x00000009ff037819 */ /* 0x000fca0000011403 */
[----:B------:R-:W-:Y:S01]  /*00c0*/  IMAD.SHL.U32 R4, R3, 0x4, RZ ;  /* 0x0000000403047824 */ /* 0x000fe200078e00ff */
[----:B-1----:R-:W-:-:S04]  /*00d0*/  IABS R8, R5 ;  /* 0x0000000500087213 */ /* 0x002fc80000000000 */
[-C--:B------:R-:W-:Y:S02]  /*00e0*/  IABS R7, R4.reuse ;  /* 0x0000000400077213 */ /* 0x080fe40000000000 */
[----:B------:R-:W-:Y:S02]  /*00f0*/  IABS R10, R4 ;  /* 0x00000004000a7213 */ /* 0x000fe40000000000 */
[----:B------:R-:W1:Y:S01]  /*0100*/  I2F.RP R0, R7 ;  /* 0x0000000700007306 */ /* 0x000e620000209400 */
[----:B--2---:R-:W-:-:S07]  /*0110*/  LOP3.LUT R23, R23, 0x7f, RZ, 0xc0, !PT ;  /* 0x0000007f17177812 */ /* 0x004fce00078ec0ff */
[----:B-1----:R-:W1:Y:S02]  /*0120*/  MUFU.RCP R0, R0 ;  /* 0x0000000000007308 */ /* 0x002e640000001000 */
[----:B-1----:R-:W-:Y:S01]  /*0130*/  IADD3 R2, R0, 0xffffffe, RZ ;  /* 0x0ffffffe00027810 */ /* 0x002fe20007ffe0ff */
[----:B------:R-:W-:-:S05]  /*0140*/  IMAD.MOV R0, RZ, RZ, -R10 ;  /* 0x000000ffff007224 */ /* 0x000fca00078e0a0a */
[----:B------:R1:W2:Y:S02]  /*0150*/  F2I.FTZ.U32.TRUNC.NTZ R3, R2 ;  /* 0x0000000200037305 */ /* 0x0002a4000021f000 */
[----:B-1----:R-:W-:Y:S02]  /*0160*/  IMAD.MOV.U32 R2, RZ, RZ, RZ ;  /* 0x000000ffff027224 */ /* 0x002fe400078e00ff */
[----:B--2---:R-:W-:-:S04]  /*0170*/  IMAD.MOV R6, RZ, RZ, -R3 ;  /* 0x000000ffff067224 */ /* 0x004fc800078e0a03 */
[----:B------:R-:W-:Y:S02]  /*0180*/  IMAD R9, R6, R7, RZ ;  /* 0x0000000706097224 */ /* 0x000fe400078e02ff */
[----:B------:R-:W-:Y:S02]  /*0190*/  IMAD.MOV.U32 R6, RZ, RZ, R8 ;  /* 0x000000ffff067224 */ /* 0x000fe400078e0008 */
[----:B------:R-:W-:-:S06]  /*01a0*/  IMAD.HI.U32 R3, R3, R9, R2 ;  /* 0x0000000903037227 */ /* 0x000fcc00078e0002 */
[----:B------:R-:W-:-:S04]  /*01b0*/  IMAD.HI.U32 R3, R3, R6, RZ ;  /* 0x0000000603037227 */ /* 0x000fc800078e00ff */
[----:B------:R-:W-:Y:S02]  /*01c0*/  IMAD R0, R3, R0, R6 ;  /* 0x0000000003007224 */ /* 0x000fe400078e0206 */
[----:B------:R-:W1:Y:S03]  /*01d0*/  I2F.RP R6, R251 ;  /* 0x000000fb00067306 */ /* 0x000e660000209400 */
[----:B------:R-:W-:-:S13]  /*01e0*/  ISETP.GT.U32.AND P1, PT, R7, R0, PT ;  /* 0x000000000700720c */ /* 0x000fda0003f24070 */
[----:B------:R-:W-:Y:S01]  /*01f0*/  @!P1 IMAD.IADD R0, R0, 0x1, -R7 ;  /* 0x0000000100009824 */ /* 0x000fe200078e0a07 */
[----:B------:R-:W-:Y:S01]  /*0200*/  @!P1 IADD3 R3, R3, 0x1, RZ ;  /* 0x0000000103039810 */ /* 0x000fe20007ffe0ff */
[----:B-1----:R-:W-:Y:S01]  /*0210*/  MUFU.RCP R6, R6 ;  /* 0x0000000600067308 */ /* 0x002fe20000001000 */
[----:B------:R-:W-:Y:S02]  /*0220*/  ISETP.NE.AND P1, PT, R4, RZ, PT ;  /* 0x000000ff0400720c */ /* 0x000fe40003f25270 */
[----:B------:R-:W-:Y:S02]  /*0230*/  ISETP.GE.U32.AND P0, PT, R0, R7, PT ;  /* 0x000000070000720c */ /* 0x000fe40003f06070 */
[----:B------:R-:W-:-:S04]  /*0240*/  LOP3.LUT R0, R5, R4, RZ, 0x3c, !PT ;  /* 0x0000000405007212 */ /* 0x000fc800078e3cff */
[----:B------:R-:W-:Y:S01]  /*0250*/  ISETP.GE.AND P2, PT, R0, RZ, PT ;  /* 0x000000ff0000720c */ /* 0x000fe20003f46270 */
[----:B------:R-:W-:-:S05]  /*0260*/  IMAD.MOV.U32 R0, RZ, RZ, c[0x0][0x178] ;  /* 0x00005e00ff007624 */ /* 0x000fca00078e00ff */
[----:B------:R-:W-:Y:S02]  /*0270*/  IADD3 R0, R0, 0x7f, RZ ;  /* 0x0000007f00007810 */ /* 0x000fe40007ffe0ff */
[----:B------:R-:W-:-:S05]  /*0280*/  @P0 IADD3 R3, R3, 0x1, RZ ;  /* 0x0000000103030810 */ /* 0x000fca0007ffe0ff */
[----:B------:R-:W-:Y:S01]  /*0290*/  IMAD.MOV.U32 R2, RZ, RZ, R3 ;  /* 0x000000ffff027224 */ /* 0x000fe200078e0003 */
[----:B------:R-:W-:-:S03]  /*02a0*/  SHF.R.S32.HI R3, RZ, 0x1f, R0 ;  /* 0x0000001fff037819 */ /* 0x000fc60000011400 */
[----:B------:R-:W-:Y:S01]  /*02b0*/  @!P2 IMAD.MOV R2, RZ, RZ, -R2 ;  /* 0x000000ffff02a224 */ /* 0x000fe200078e0a02 */
[----:B------:R-:W-:Y:S02]  /*02c0*/  @!P1 LOP3.LUT R2, RZ, R4, RZ, 0x33, !PT ;  /* 0x00000004ff029212 */ /* 0x000fe400078e33ff */
[----:B------:R-:W-:-:S03]  /*02d0*/  LEA.HI R3, R3, R0, RZ, 0x7 ;  /* 0x0000000003037211 */ /* 0x000fc600078f38ff */
[----:B------:R-:W-:Y:S02]  /*02e0*/  IMAD.SHL.U32 R8, R2, 0x4, RZ ;  /* 0x0000000402087824 */ /* 0x000fe400078e00ff */
[----:B------:R-:W-:-:S03]  /*02f0*/  IMAD.MOV R2, RZ, RZ, -R2 ;  /* 0x000000ffff027224 */ /* 0x000fc600078e0a02 */
[----:B------:R-:W-:Y:S01]  /*0300*/  LEA.HI.SX32 R3, R3, -R8, 0x19 ;  /* 0x8000000803037211 */ /* 0x000fe200078fcaff */
[----:B------:R-:W-:Y:S02]  /*0310*/  IMAD R10, R4, R2, R5 ;  /* 0x00000002040a7224 */ /* 0x000fe400078e0205 */
[----:B------:R-:W-:Y:S01]  /*0320*/  IMAD.MOV.U32 R2, RZ, RZ, RZ ;  /* 0x000000ffff027224 */ /* 0x000fe200078e00ff */
[----:B------:R-:W-:-:S04]  /*0330*/  IMNMX R9, R3, 0x4, PT ;  /* 0x0000000403097817 */ /* 0x000fc80003800200 */
[-C--:B------:R-:W-:Y:S02]  /*0340*/  IABS R7, R9.reuse ;  /* 0x0000000900077213 */ /* 0x080fe40000000000 */
[----:B------:R-:W-:Y:S02]  /*0350*/  IABS R4, R9 ;  /* 0x0000000900047213 */ /* 0x000fe40000000000 */
[----:B------:R-:W1:Y:S01]  /*0360*/  I2F.RP R0, R7 ;  /* 0x0000000700007306 */ /* 0x000e620000209400 */
[----:B------:R-:W-:-:S07]  /*0370*/  ISETP.NE.AND P2, PT, R9, RZ, PT ;  /* 0x000000ff0900720c */ /* 0x000fce0003f45270 */
[----:B-1----:R-:W1:Y:S02]  /*0380*/  MUFU.RCP R0, R0 ;  /* 0x0000000000007308 */ /* 0x002e640000001000 */
[----:B-1----:R-:W-:Y:S02]  /*0390*/  IADD3 R3, R0, 0xffffffe, RZ ;  /* 0x0ffffffe00037810 */ /* 0x002fe40007ffe0ff */
[----:B------:R-:W-:-:S04]  /*03a0*/  IABS R0, R10 ;  /* 0x0000000a00007213 */ /* 0x000fc80000000000 */
[----:B------:R-:W1:Y:S02]  /*03b0*/  F2I.FTZ.U32.TRUNC.NTZ R3, R3 ;  /* 0x0000000300037305 */ /* 0x000e64000021f000 */
[----:B-1----:R-:W-:-:S04]  /*03c0*/  IMAD.MOV R12, RZ, RZ, -R3 ;  /* 0x000000ffff0c7224 */ /* 0x002fc800078e0a03 */
[----:B------:R-:W-:-:S04]  /*03d0*/  IMAD R5, R12, R7, RZ ;  /* 0x000000070c057224 */ /* 0x000fc800078e02ff */
[----:B------:R-:W-:Y:S02]  /*03e0*/  IMAD.HI.U32 R2, R3, R5, R2 ;  /* 0x0000000503027227 */ /* 0x000fe400078e0002 */
[----:B------:R-:W1:Y:S02]  /*03f0*/  I2F.RP R3, R31 ;  /* 0x0000001f00037306 */ /* 0x000e640000209400 */
[----:B------:R-:W-:Y:S02]  /*0400*/  IMAD.MOV.U32 R5, RZ, RZ, R0 ;  /* 0x000000ffff057224 */ /* 0x000fe400078e0000 */
[----:B------:R-:W-:Y:S01]  /*0410*/  IMAD.MOV R0, RZ, RZ, -R4 ;  /* 0x000000ffff007224 */ /* 0x000fe200078e0a04 */
[----:B------:R-:W-:Y:S01]  /*0420*/  IADD3 R4, R6, 0xffffffe, RZ ;  /* 0x0ffffffe06047810 */ /* 0x000fe20007ffe0ff */
[----:B------:R-:W-:Y:S01]  /*0430*/  IMAD.HI.U32 R2, R2, R5, RZ ;  /* 0x0000000502027227 */ /* 0x000fe200078e00ff */
[----:B------:R-:W-:-:S03]  /*0440*/  IADD3 R6, R11, -0x78, RZ ;  /* 0xffffff880b067810 */ /* 0x000fc60007ffe0ff */
[----:B------:R-:W-:Y:S02]  /*0450*/  IMAD R0, R2, R0, R5 ;  /* 0x0000000002007224 */ /* 0x000fe400078e0205 */
[----:B------:R-:W2:Y:S03]  /*0460*/  F2I.FTZ.U32.TRUNC.NTZ R5, R4 ;  /* 0x0000000400057305 */ /* 0x000ea6000021f000 */
[----:B------:R-:W-:-:S05]  /*0470*/  ISETP.GT.U32.AND P1, PT, R7, R0, PT ;  /* 0x000000000700720c */ /* 0x000fca0003f24070 */
[----:B-1----:R-:W1:Y:S08]  /*0480*/  MUFU.RCP R3, R3 ;  /* 0x0000000300037308 */ /* 0x002e700000001000 */
[----:B------:R-:W-:Y:S01]  /*0490*/  @!P1 IMAD.IADD R0, R0, 0x1, -R7 ;  /* 0x0000000100009824 */ /* 0x000fe200078e0a07 */
[----:B------:R-:W-:Y:S01]  /*04a0*/  @!P1 IADD3 R2, R2, 0x1, RZ ;  /* 0x0000000102029810 */ /* 0x000fe20007ffe0ff */
[----:B--2---:R-:W-:-:S03]  /*04b0*/  IMAD.MOV R4, RZ, RZ, -R5 ;  /* 0x000000ffff047224 */ /* 0x004fc600078e0a05 */
[----:B------:R-:W-:Y:S01]  /*04c0*/  ISETP.GE.U32.AND P0, PT, R0, R7, PT ;  /* 0x000000070000720c */ /* 0x000fe20003f06070 */
[----:B------:R-:W-:Y:S01]  /*04d0*/  IMAD R95, R4, R251, RZ ;  /* 0x000000fb045f7224 */ /* 0x000fe200078e02ff */
[----:B------:R-:W-:Y:S01]  /*04e0*/  LOP3.LUT R0, R10, R9, RZ, 0x3c, !PT ;  /* 0x000000090a007212 */ /* 0x000fe200078e3cff */
[----:B------:R-:W-:Y:S01]  /*04f0*/  IMAD.MOV.U32 R4, RZ, RZ, RZ ;  /* 0x000000ffff047224 */ /* 0x000fe200078e00ff */
[----:B-1----:R-:W-:Y:S02]  /*0500*/  IADD3 R3, R3, 0xffffffe, RZ ;  /* 0x0ffffffe03037810 */ /* 0x002fe40007ffe0ff */
[----:B------:R-:W-:Y:S01]  /*0510*/  ISETP.GE.AND P3, PT, R0, RZ, PT ;  /* 0x000000ff0000720c */ /* 0x000fe20003f66270 */
[----:B------:R-:W-:Y:S01]  /*0520*/  IMAD.HI.U32 R95, R5, R95, R4 ;  /* 0x0000005f055f7227 */ /* 0x000fe200078e0004 */
[----:B------:R-:W-:Y:S02]  /*0530*/  IADD3 R0, R11, -0x7c, RZ ;  /* 0xffffff840b007810 */ /* 0x000fe40007ffe0ff */
[----:B------:R-:W1:Y:S02]  /*0540*/  F2I.FTZ.U32.TRUNC.NTZ R3, R3 ;  /* 0x0000000300037305 */ /* 0x000e64000021f000 */
[----:B------:R-:W-:-:S02]  /*0550*/  ISETP.GE.U32.AND P1, PT, R0, 0x7fffff05, PT ;  /* 0x7fffff050000780c */ /* 0x000fc40003f26070 */
[----:B------:R-:W-:Y:S02]  /*0560*/  @P0 IADD3 R2, R2, 0x1, RZ ;  /* 0x0000000102020810 */ /* 0x000fe40007ffe0ff */
[----:B------:R-:W-:-:S03]  /*0570*/  IADD3 R0, R11, -0x74, RZ ;  /* 0xffffff8c0b007810 */ /* 0x000fc60007ffe0ff */
[----:B------:R-:W-:Y:S01]  /*0580*/  @!P3 IMAD.MOV R2, RZ, RZ, -R2 ;  /* 0x000000ffff02b224 */ /* 0x000fe200078e0a02 */
[----:B------:R-:W-:Y:S02]  /*0590*/  @!P2 LOP3.LUT R2, RZ, R9, RZ, 0x33, !PT ;  /* 0x00000009ff02a212 */ /* 0x000fe400078e33ff */
[----:B------:R-:W-:Y:S02]  /*05a0*/  ISETP.GE.U32.AND P3, PT, R0, 0x7fffff0d, PT ;  /* 0x7fffff0d0000780c */ /* 0x000fe40003f66070 */
[----:B------:R-:W-:Y:S01]  /*05b0*/  ISETP.GE.U32.AND P2, PT, R6, 0x7fffff09, PT ;  /* 0x7fffff090600780c */ /* 0x000fe20003f46070 */
[----:B------:R-:W-:Y:S02]  /*05c0*/  IMAD.SHL.U32 R248, R2, 0x200, RZ ;  /* 0x0000020002f87824 */ /* 0x000fe400078e00ff */
[--C-:B-1----:R-:W-:Y:S02]  /*05d0*/  IMAD.MOV R6, RZ, RZ, -R3.reuse ;  /* 0x000000ffff067224 */ /* 0x102fe400078e0a03 */
[----:B------:R-:W-:Y:S01]  /*05e0*/  IMAD.MOV R22, RZ, RZ, -R2 ;  /* 0x000000ffff167224 */ /* 0x000fe200078e0a02 */
[C---:B------:R-:W-:Y:S01]  /*05f0*/  IADD3 R33, R248.reuse, 0x2, RZ ;  /* 0x00000002f8217810 */ /* 0x040fe20007ffe0ff */
[----:B------:R-:W-:Y:S01]  /*0600*/  IMAD.MOV.U32 R2, RZ, RZ, RZ ;  /* 0x000000ffff027224 */ /* 0x000fe200078e00ff */
[----:B------:R-:W-:Y:S01]  /*0610*/  IADD3 R161, R248, 0x1, RZ ;  /* 0x00000001f8a17810 */ /* 0x000fe20007ffe0ff */
[----:B------:R-:W-:Y:S01]  /*0620*/  IMAD R21, R6, R31, RZ ;  /* 0x0000001f06157224 */ /* 0x000fe200078e02ff */
[----:B------:R-:W-:Y:S01]  /*0630*/  IABS R126, R33 ;  /* 0x00000021007e7213 */ /* 0x000fe20000000000 */
[----:B------:R-:W-:Y:S01]  /*0640*/  IMAD R22, R9, R22, R10 ;  /* 0x0000001609167224 */ /* 0x000fe200078e020a */
[----:B------:R-:W-:Y:S01]  /*0650*/  IABS R32, R248 ;  /* 0x000000f800207213 */ /* 0x000fe20000000000 */
[----:B------:R-:W-:Y:S01]  /*0660*/  IMAD.HI.U32 R21, R3, R21, R2 ;  /* 0x0000001503157227 */ /* 0x000fe200078e0002 */
[----:B------:R-:W-:Y:S01]  /*0670*/  IABS R30, R161 ;  /* 0x000000a1001e7213 */ /* 0x000fe20000000000 */
[----:B------:R-:W-:Y:S01]  /*0680*/  STL [R1+0x54c], R248 ;  /* 0x00054cf801007387 */ /* 0x000fe20000100800 */
[C---:B------:R-:W-:Y:S01]  /*0690*/  IADD3 R115, R248.reuse, 0x7, RZ ;  /* 0x00000007f8737810 */ /* 0x040fe20007ffe0ff */
[C---:B------:R-:W-:Y:S01]  /*06a0*/  IMAD.HI.U32 R5, R95.reuse, R126, RZ ;  /* 0x0000007e5f057227 */ /* 0x040fe200078e00ff */
[C---:B------:R-:W-:Y:S01]  /*06b0*/  IADD3 R111, R248.reuse, 0x3, RZ ;  /* 0x00000003f86f7810 */ /* 0x040fe20007ffe0ff */
[----:B------:R1:W-:Y:S01]  /*06c0*/  STL [R1+0x22e8], R161 ;  /* 0x0022e8a101007387 */ /* 0x0003e20000100800 */
[----:B------:R-:W-:Y:S01]  /*06d0*/  IABS R40, R115 ;  /* 0x0000007300287213 */ /* 0x000fe20000000000 */
[----:B------:R-:W-:Y:S01]  /*06e0*/  IMAD.MOV R5, RZ, RZ, -R5 ;  /* 0x000000ffff057224 */ /* 0x000fe200078e0a05 */
[C---:B------:R-:W-:Y:S01]  /*06f0*/  IADD3 R35, R248.reuse, 0x6, RZ ;  /* 0x00000006f8237810 */ /* 0x040fe20007ffe0ff */
[C---:B------:R-:W-:Y:S01]  /*0700*/  IMAD.HI.U32 R0, R95.reuse, R32, RZ ;  /* 0x000000205f007227 */ /* 0x040fe200078e00ff */
[C---:B------:R-:W-:Y:S01]  /*0710*/  IADD3 R39, R248.reuse, 0x5, RZ ;  /* 0x00000005f8277810 */ /* 0x040fe20007ffe0ff */
[----:B------:R-:W-:Y:S01]  /*0720*/  STL [R1+0x22ec], R33 ;  /* 0x0022ec2101007387 */ /* 0x000fe20000100800 */
[----:B------:R-:W-:Y:S01]  /*0730*/  IABS R124, R111 ;  /* 0x0000006f007c7213 */ /* 0x000fe20000000000 */
[----:B------:R-:W-:Y:S01]  /*0740*/  IMAD.HI.U32 R4, R95, R30, RZ ;  /* 0x0000001e5f047227 */ /* 0x000fe200078e00ff */
[----:B------:R-:W-:Y:S01]  /*0750*/  IABS R38, R35 ;  /* 0x0000002300267213 */ /* 0x000fe20000000000 */
[----:B------:R2:W-:Y:S01]  /*0760*/  STL [R1+0x22f8], R111 ;  /* 0x0022f86f01007387 */ /* 0x0005e20000100800 */
[C---:B------:R-:W-:Y:S01]  /*0770*/  IADD3 R43, R248.reuse, 0xc, RZ ;  /* 0x0000000cf82b7810 */ /* 0x040fe20007ffe0ff */
[----:B------:R-:W-:Y:S01]  /*0780*/  IMAD R126, R251, R5, R126 ;  /* 0x00000005fb7e7224 */ /* 0x000fe200078e027e */
[----:B------:R-:W-:Y:S01]  /*0790*/  IABS R34, R39 ;  /* 0x0000002700227213 */ /* 0x000fe20000000000 */
[----:B------:R-:W-:Y:S01]  /*07a0*/  IMAD.MOV R0, RZ, RZ, -R0 ;  /* 0x000000ffff007224 */ /* 0x000fe200078e0a00 */
[C---:B------:R-:W-:Y:S01]  /*07b0*/  IADD3 R37, R248.reuse, 0x4, RZ ;  /* 0x00000004f8257810 */ /* 0x040fe20007ffe0ff */
[----:B------:R-:W-:Y:S01]  /*07c0*/  IMAD.MOV R4, RZ, RZ, -R4 ;  /* 0x000000ffff047224 */ /* 0x000fe200078e0a04 */
[----:B------:R-:W-:Y:S01]  /*07d0*/  IABS R42, R43 ;  /* 0x0000002b002a7213 */ /* 0x000fe20000000000 */
[----:B------:R-:W-:Y:S01]  /*07e0*/  IMAD.HI.U32 R5, R95, R40, RZ ;  /* 0x000000285f057227 */ /* 0x000fe200078e00ff */
[C---:B------:R-:W-:Y:S01]  /*07f0*/  IADD3 R117, R248.reuse, 0x8, RZ ;  /* 0x00000008f8757810 */ /* 0x040fe20007ffe0ff */
[----:B------:R-:W-:Y:S01]  /*0800*/  STL [R1+0x2300], R37 ;  /* 0x0023002501007387 */ /* 0x000fe20000100800 */
[C---:B------:R-:W-:Y:S01]  /*0810*/  IADD3 R113, R248.reuse, 0xb, RZ ;  /* 0x0000000bf8717810 */ /* 0x040fe20007ffe0ff */
[C---:B------:R-:W-:Y:S01]  /*0820*/  IMAD R32, R251.reuse, R0, R32 ;  /* 0x00000000fb207224 */ /* 0x040fe200078e0220 */
[----:B------:R-:W-:Y:S01]  /*0830*/  IABS R36, R37 ;  /* 0x0000002500247213 */ /* 0x000fe20000000000 */
[----:B------:R-:W-:Y:S01]  /*0840*/  IMAD R30, R251, R4, R30 ;  /* 0x00000004fb1e7224 */ /* 0x000fe200078e021e */
[C---:B------:R-:W-:Y:S01]  /*0850*/  IADD3 R41, R248.reuse, 0xa, RZ ;  /* 0x0000000af8297810 */ /* 0x040fe20007ffe0ff */
[----:B------:R-:W-:Y:S01]  /*0860*/  IMAD.MOV R5, RZ, RZ, -R5 ;  /* 0x000000ffff057224 */ /* 0x000fe200078e0a05 */
[----:B------:R-:W-:Y:S01]  /*0870*/  IABS R122, R117 ;  /* 0x00000075007a7213 */ /* 0x000fe20000000000 */
[C---:B------:R-:W-:Y:S01]  /*0880*/  IMAD.HI.U32 R0, R95.reuse, R124, RZ ;  /* 0x0000007c5f007227 */ /* 0x040fe200078e00ff */
[----:B------:R-:W-:Y:S01]  /*0890*/  IABS R114, R113 ;  /* 0x0000007100727213 */ /* 0x000fe20000000000 */
[----:B------:R-:W-:Y:S01]  /*08a0*/  STL [R1+0x2304], R39 ;  /* 0x0023042701007387 */ /* 0x000fe20000100800 */
[C---:B------:R-:W-:Y:S01]  /*08b0*/  IADD3 R121, R248.reuse, 0x11, RZ ;  /* 0x00000011f8797810 */ /* 0x040fe20007ffe0ff */
[C---:B------:R-:W-:Y:S01]  /*08c0*/  IMAD.HI.U32 R4, R95.reuse, R38, RZ ;  /* 0x000000265f047227 */ /* 0x040fe200078e00ff */
[----:B------:R-:W-:Y:S01]  /*08d0*/  IABS R118, R41 ;  /* 0x0000002900767213 */ /* 0x000fe20000000000 */
[----:B------:R-:W-:Y:S01]  /*08e0*/  STL [R1+0x2310], R35 ;  /* 0x0023102301007387 */ /* 0x000fe20000100800 */
[C---:B------:R-:W-:Y:S01]  /*08f0*/  IADD3 R160, R248.reuse, 0x9, RZ ;  /* 0x00000009f8a07810 */ /* 0x040fe20007ffe0ff */
[----:B------:R-:W-:Y:S01]  /*0900*/  IMAD.HI.U32 R3, R95, R34, RZ ;  /* 0x000000225f037227 */ /* 0x000fe200078e00ff */
[C---:B------:R-:W-:Y:S01]  /*0910*/  IADD3 R91, R248.reuse, 0x47, RZ ;  /* 0x00000047f85b7810 */ /* 0x040fe20007ffe0ff */
[----:B------:R-:W-:Y:S01]  /*0920*/  STL [R1+0x2314], R115 ;  /* 0x0023147301007387 */ /* 0x000fe20000100800 */
[----:B------:R-:W-:Y:S01]  /*0930*/  IABS R46, R121 ;  /* 0x00000079002e7213 */ /* 0x000fe20000000000 */
[----:B------:R-:W-:Y:S01]  /*0940*/  IMAD R40, R251, R5, R40 ;  /* 0x00000005fb287224 */ /* 0x000fe200078e0228 */
[C---:B------:R-:W-:Y:S01]  /*0950*/  IADD3 R45, R248.reuse, 0xd, RZ ;  /* 0x0000000df82d7810 */ /* 0x040fe20007ffe0ff */
[----:B------:R-:W-:Y:S01]  /*0960*/  IMAD.MOV R0, RZ, RZ, -R0 ;  /* 0x000000ffff007224 */ /* 0x000fe200078e0a00 */
[C---:B------:R-:W-:Y:S01]  /*0970*/  IADD3 R123, R248.reuse, 0x10, RZ ;  /* 0x00000010f87b7810 */ /* 0x040fe20007ffe0ff */
[----:B------:R-:W-:Y:S01]  /*0980*/  IMAD.MOV R4, RZ, RZ, -R4 ;  /* 0x000000ffff047224 */ /* 0x000fe200078e0a04 */
[----:B------:R-:W-:Y:S01]  /*0990*/  IABS R120, R160 ;  /* 0x000000a000787213 */ /* 0x000fe20000000000 */
[C---:B------:R-:W-:Y:S01]  /*09a0*/  IMAD.HI.U32 R5, R95.reuse, R42, RZ ;  /* 0x0000002a5f057227 */ /* 0x040fe200078e00ff */
[C---:B------:R-:W-:Y:S01]  /*09b0*/  IADD3 R119, R248.reuse, 0xf, RZ ;  /* 0x0000000ff8777810 */ /* 0x040fe20007ffe0ff */
[----:B------:R-:W-:Y:S01]  /*09c0*/  STL [R1+0x231c], R117 ;  /* 0x00231c7501007387 */ /* 0x000fe20000100800 */
[----:B------:R-:W-:Y:S01]  /*09d0*/  IABS R94, R91 ;  /* 0x0000005b005e7213 */ /* 0x000fe20000000000 */
[----:B------:R-:W-:Y:S01]  /*09e0*/  IMAD.MOV R3, RZ, RZ, -R3 ;  /* 0x000000ffff037224 */ /* 0x000fe200078e0a03 */
[----:B------:R-:W-:Y:S01]  /*09f0*/  IABS R116, R45 ;  /* 0x0000002d00747213 */ /* 0x000fe20000000000 */
[----:B------:R-:W-:Y:S01]  /*0a00*/  IMAD.HI.U32 R2, R95, R36, RZ ;  /* 0x000000245f027227 */ /* 0x000fe200078e00ff */
[----:B------:R-:W-:Y:S01]  /*0a10*/  IABS R108, R123 ;  /* 0x0000007b006c7213 */ /* 0x000fe20000000000 */
[----:B------:R-:W-:Y:S01]  /*0a20*/  STL [R1+0x2320], R160 ;  /* 0x002320a001007387 */ /* 0x000fe20000100800 */
[C---:B------:R-:W-:Y:S01]  /*0a30*/  IADD3 R175, R248.reuse, 0x16, RZ ;  /* 0x00000016f8af7810 */ /* 0x040fe20007ffe0ff */
[C---:B------:R-:W-:Y:S01]  /*0a40*/  IMAD R124, R251.reuse, R0, R124 ;  /* 0x00000000fb7c7224 */ /* 0x040fe200078e027c */
[----:B------:R-:W-:Y:S01]  /*0a50*/  IABS R112, R119 ;  /* 0x0000007700707213 */ /* 0x000fe20000000000 */
[C---:B------:R-:W-:Y:S01]  /*0a60*/  IMAD R38, R251.reuse, R4, R38 ;  /* 0x00000004fb267224 */ /* 0x040fe200078e0226 */
[C---:B------:R-:W-:Y:S01]  /*0a70*/  IADD3 R47, R248.reuse, 0xe, RZ ;  /* 0x0000000ef82f7810 */ /* 0x040fe20007ffe0ff */
[----:B------:R-:W-:Y:S01]  /*0a80*/  IMAD.MOV R5, RZ, RZ, -R5 ;  /* 0x000000ffff057224 */ /* 0x000fe200078e0a05 */
[----:B------:R-:W-:Y:S01]  /*0a90*/  IABS R102, R175 ;  /* 0x000000af00667213 */ /* 0x000fe20000000000 */
[----:B------:R-:W-:Y:S01]  /*0aa0*/  IMAD R34, R251, R3, R34 ;  /* 0x00000003fb227224 */ /* 0x000fe200078e0222 */
[C---:B------:R-:W-:Y:S01]  /*0ab0*/  IADD3 R49, R248.reuse, 0x12, RZ ;  /* 0x00000012f8317810 */ /* 0x040fe20007ffe0ff */
[C---:B------:R-:W-:Y:S01]  /*0ac0*/  IMAD.HI.U32 R0, R95.reuse, R122, RZ ;  /* 0x0000007a5f007227 */ /* 0x040fe200078e00ff */
[C---:B------:R-:W-:Y:S01]  /*0ad0*/  IADD3 R51, R248.reuse, 0x15, RZ ;  /* 0x00000015f8337810 */ /* 0x040fe20007ffe0ff */
[----:B------:R-:W-:Y:S01]  /*0ae0*/  STL [R1+0x22d8], R41 ;  /* 0x0022d82901007387 */ /* 0x000fe20000100800 */
[----:B------:R-:W-:Y:S01]  /*0af0*/  IABS R44, R47 ;  /* 0x0000002f002c7213 */ /* 0x000fe20000000000 */
[C---:B------:R-:W-:Y:S01]  /*0b00*/  IMAD.HI.U32 R4, R95.reuse, R114, RZ ;  /* 0x000000725f047227 */ /* 0x040fe200078e00ff */
[C---:B------:R-:W-:Y:S01]  /*0b10*/  IADD3 R53, R248.reuse, 0x14, RZ ;  /* 0x00000014f8357810 */ /* 0x040fe20007ffe0ff */
[----:B------:R-:W-:Y:S01]  /*0b20*/  STL [R1+0x22d4], R113 ;  /* 0x0022d47101007387 */ /* 0x000fe20000100800 */
[C---:B------:R-:W-:Y:S01]  /*0b30*/  IADD3 R150, R248.reuse, 0x4c, RZ ;  /* 0x0000004cf8967810 */ /* 0x040fe20007ffe0ff */
[----:B------:R-:W-:Y:S01]  /*0b40*/  IMAD.MOV R2, RZ, RZ, -R2 ;  /* 0x000000ffff027224 */ /* 0x000fe200078e0a02 */
[----:B------:R-:W-:Y:S01]  /*0b50*/  IABS R110, R49 ;  /* 0x00000031006e7213 */ /* 0x000fe20000000000 */
[----:B------:R-:W-:Y:S01]  /*0b60*/  IMAD.HI.U32 R3, R95, R118, RZ ;  /* 0x000000765f037227 */ /* 0x000fe200078e00ff */
[----:B------:R-:W-:Y:S01]  /*0b70*/  IABS R48, R51 ;  /* 0x0000003300307213 */ /* 0x000fe20000000000 */
[----:B------:R-:W-:Y:S01]  /*0b80*/  STL [R1+0x232c], R43 ;  /* 0x00232c2b01007387 */ /* 0x000fe20000100800 */
        /* <DEDUP_REMOVED lines=12> */
[C---:B------:R-:W-:Y:S01]  /*0c50*/  IADD3 R55, R248.reuse, 0x1a, RZ ;  /* 0x0000001af8377810 */ /* 0x040fe20007ffe0ff */
[----:B------:R-:W-:Y:S01]  /*0c60*/  IMAD.MOV R3, RZ, RZ, -R3 ;  /* 0x000000ffff037224 */ /* 0x000fe200078e0a03 */
[----:B------:R-:W-:Y:S01]  /*0c70*/  IABS R106, R176 ;  /* 0x000000b0006a7213 */ /* 0x000fe20000000000 */
[C---:B------:R-:W-:Y:S01]  /*0c80*/  IMAD.HI.U32 R2, R95.reuse, R120, RZ ;  /* 0x000000785f027227 */ /* 0x040fe200078e00ff */
[----:B------:R-:W-:Y:S01]  /*0c90*/  IADD3 R173, R248, 0x19, RZ ;  /* 0x00000019f8ad7810 */ /* 0x000fe20007ffe0ff */
[----:B------:R-:W-:Y:S01]  /*0ca0*/  STL [R1+0x2338], R47 ;  /* 0x0023382f01007387 */ /* 0x000fe20000100800 */
[----:B------:R-:W-:Y:S01]  /*0cb0*/  IABS R104, R127 ;  /* 0x0000007f00687213 */ /* 0x000fe20000000000 */
[----:B------:R-:W-:Y:S01]  /*0cc0*/  IMAD.IADD R22, R8, 0x1, R22 ;  /* 0x0000000108167824 */ /* 0x000fe200078e0216 */
[----:B------:R-:W-:Y:S01]  /*0cd0*/  IABS R52, R55 ;  /* 0x0000003700347213 */ /* 0x000fe20000000000 */
[----:B------:R-:W-:Y:S01]  /*0ce0*/  IMAD.HI.U32 R19, R95, R94, RZ ;  /* 0x0000005e5f137227 */ /* 0x000fe200078e00ff */
[C---:B------:R-:W-:Y:S01]  /*0cf0*/  IADD3 R171, R248.reuse, 0x20, RZ ;  /* 0x00000020f8ab7810 */ /* 0x040fe20007ffe0ff */
[----:B------:R-:W-:Y:S01]  /*0d00*/  STL [R1+0x233c], R119 ;  /* 0x00233c7701007387 */ /* 0x000fe20000100800 */
[----:B------:R-:W-:Y:S01]  /*0d10*/  IABS R54, R173 ;  /* 0x000000ad00367213 */ /* 0x000fe20000000000 */
[C---:B------:R-:W-:Y:S01]  /*0d20*/  IMAD R122, R251.reuse, R0, R122 ;  /* 0x00000000fb7a7224 */ /* 0x040fe200078e027a */
[C---:B------:R-:W-:Y:S01]  /*0d30*/  IADD3 R174, R248.reuse, 0x18, RZ ;  /* 0x00000018f8ae7810 */ /* 0x040fe20007ffe0ff */
[C---:B------:R-:W-:Y:S01]  /*0d40*/  IMAD R114, R251.reuse, R4, R114 ;  /* 0x00000004fb727224 */ /* 0x040fe200078e0272 */
[----:B------:R-:W-:Y:S01]  /*0d50*/  IABS R88, R171 ;  /* 0x000000ab00587213 */ /* 0x000fe20000000000 */
[----:B------:R-:W-:Y:S01]  /*0d60*/  IMAD.MOV R5, RZ, RZ, -R5 ;  /* 0x000000ffff057224 */ /* 0x000fe200078e0a05 */
[C---:B------:R-:W-:Y:S01]  /*0d70*/  ISETP.GT.U32.AND P4, PT, R251.reuse, R32, PT ;  /* 0x00000020fb00720c */ /* 0x040fe20003f84070 */
        /* <DEDUP_REMOVED lines=13> */
[C---:B------:R-:W-:Y:S01]  /*0e50*/  IADD3 R67, R248.reuse, 0x25, RZ ;  /* 0x00000025f8437810 */ /* 0x040fe20007ffe0ff */
[----:B------:R-:W-:Y:S01]  /*0e60*/  STL [R1+0x2358], R49 ;  /* 0x0023583101007387 */ /* 0x000fe20000100800 */
[----:B------:R-:W-:Y:S01]  /*0e70*/  IABS R56, R57 ;  /* 0x0000003900387213 */ /* 0x000fe20000000000 */
[----:B------:R-:W-:Y:S01]  /*0e80*/  IMAD.MOV R19, RZ, RZ, -R19 ;  /* 0x000000ffff137224 */ /* 0x000fe200078e0a13 */
[----:B------:R-:W-:Y:S01]  /*0e90*/  IADD3 R59, R248, 0x1d, RZ ;  /* 0x0000001df83b7810 */ /* 0x000fe20007ffe0ff */
[----:B------:R-:W-:Y:S01]  /*0ea0*/  IMAD R249, R22, 0x80, R23 ;  /* 0x0000008016f97824 */ /* 0x000fe200078e0217 */
[----:B------:R-:W-:Y:S01]  /*0eb0*/  IABS R82, R67 ;  /* 0x0000004300527213 */ /* 0x000fe20000000000 */
[----:B------:R-:W-:Y:S01]  /*0ec0*/  IMAD R46, R251, R5, R46 ;  /* 0x00000005fb2e7224 */ /* 0x000fe200078e022e */
[C---:B------:R-:W-:Y:S01]  /*0ed0*/  IADD3 R142, R248.reuse, 0x21, RZ ;  /* 0x00000021f88e7810 */ /* 0x040fe20007ffe0ff */
[----:B------:R-:W-:Y:S01]  /*0ee0*/  IMAD.MOV R0, RZ, RZ, -R0 ;  /* 0x000000ffff007224 */ /* 0x000fe200078e0a00 */
[C---:B------:R-:W-:Y:S01]  /*0ef0*/  IADD3 R63, R248.reuse, 0x24, RZ ;  /* 0x00000024f83f7810 */ /* 0x040fe20007ffe0ff */
[----:B------:R-:W-:Y:S01]  /*0f00*/  IMAD.MOV R4, RZ, RZ, -R4 ;  /* 0x000000ffff047224 */ /* 0x000fe200078e0a04 */
[----:B------:R-:W-:Y:S01]  /*0f10*/  IABS R92, R59 ;  /* 0x0000003b005c7213 */ /* 0x000fe20000000000 */
[----:B------:R-:W-:Y:S01]  /*0f20*/  IMAD.HI.U32 R5, R95, R102, RZ ;  /* 0x000000665f057227 */ /* 0x000fe200078e00ff */
[C---:B------:R-:W-:Y:S01]  /*0f30*/  IADD3 R61, R248.reuse, 0x23, RZ ;  /* 0x00000023f83d7810 */ /* 0x040fe20007ffe0ff */
[----:B------:R-:W-:Y:S01]  /*0f40*/  STL [R1+0x2360], R176 ;  /* 0x002360b001007387 */ /* 0x000fe20000100800 */
[----:B------:R-:W-:Y:S01]  /*0f50*/  IABS R58, R142 ;  /* 0x0000008e003a7213 */ /* 0x000fe20000000000 */
[----:B------:R-:W-:Y:S01]  /*0f60*/  IMAD R120, R251, R2, R120 ;  /* 0x00000002fb787224 */ /* 0x000fe200078e0278 */
[----:B------:R-:W-:Y:S01]  /*0f70*/  IABS R84, R63 ;  /* 0x0000003f00547213 */ /* 0x000fe20000000000 */
[----:B------:R-:W-:Y:S01]  /*0f80*/  IMAD.MOV R3, RZ, RZ, -R3 ;  /* 0x000000ffff037224 */ /* 0x000fe200078e0a03 */
[C---:B------:R-:W-:Y:S01]  /*0f90*/  IADD3 R138, R248.reuse, 0x2a, RZ ;  /* 0x0000002af88a7810 */ /* 0x040fe20007ffe0ff */
[----:B------:R-:W-:Y:S01]  /*0fa0*/  IMAD.HI.U32 R2, R95, R44, RZ ;  /* 0x0000002c5f027227 */ /* 0x000fe200078e00ff */
[C---:B------:R-:W-:Y:S01]  /*0fb0*/  ISETP.GT.U32.AND P6, PT, R251.reuse, R30, PT ;  /* 0x0000001efb00720c */ /* 0x040fe20003fc4070 */
[----:B------:R-:W-:Y:S01]  /*0fc0*/  STL [R1+0x2364], R53 ;  /* 0x0023643501007387 */ /* 0x000fe20000100800 */
[----:B------:R-:W-:Y:S01]  /*0fd0*/  IABS R60, R61 ;  /* 0x0000003d003c7213 */ /* 0x000fe20000000000 */
[C---:B------:R-:W-:Y:S01]  /*0fe0*/  IMAD R19, R251.reuse, R19, R94 ;  /* 0x00000013fb137224 */ /* 0x040fe200078e025e */
[----:B------:R-:W-:Y:S01]  /*0ff0*/  IABS R94, R249 ;  /* 0x000000f9005e7213 */ /* 0x000fe20000000000 */
[C---:B------:R-:W-:Y:S01]  /*1000*/  IMAD R116, R251.reuse, R0, R116 ;  /* 0x00000000fb747224 */ /* 0x040fe200078e0274 */
[C---:B------:R-:W-:Y:S01]  /*1010*/  IADD3 R131, R248.reuse, 0x22, RZ ;  /* 0x00000022f8837810 */ /* 0x040fe20007ffe0ff */
[C---:B------:R-:W-:Y:S01]  /*1020*/  IMAD R108, R251.reuse, R4, R108 ;  /* 0x00000004fb6c7224 */ /* 0x040fe200078e026c */
[----:B------:R-:W-:Y:S01]  /*1030*/  STL [R1+0x236c], R51 ;  /* 0x00236c3301007387 */ /* 0x000fe20000100800 */
[----:B------:R-:W-:Y:S01]  /*1040*/  IMAD.MOV R5, RZ, RZ, -R5 ;  /* 0x000000ffff057224 */ /* 0x000fe200078e0a05 */
[----:B------:R-:W-:Y:S01]  /*1050*/  IABS R72, R138 ;  /* 0x0000008a00487213 */ /* 0x000fe20000000000 */
[----:B------:R-:W-:Y:S01]  /*1060*/  IMAD R112, R251, R3, R112 ;  /* 0x00000003fb707224 */ /* 0x000fe200078e0270 */
[----:B------:R-:W-:Y:S01]  /*1070*/  STL [R1+0x2370], R175 ;  /* 0x002370af01007387 */ /* 0x000fe20000100800 */
[----:B------:R-:W-:Y:S01]  /*1080*/  IMAD.HI.U32 R0, R95, R110, RZ ;  /* 0x0000006e5f007227 */ /* 0x000fe200078e00ff */
[----:B------:R-:W-:-:S02]  /*1090*/  IADD3 R65, R248, 0x26, RZ ;  /* 0x00000026f8417810 */ /* 0x000fc40007ffe0ff */
[C---:B------:R-:W-:Y:S01]  /*10a0*/  IADD3 R133, R248.reuse, 0x29, RZ ;  /* 0x00000029f8857810 */ /* 0x040fe20007ffe0ff */
[C---:B------:R-:W-:Y:S01]  /*10b0*/  IMAD.HI.U32 R4, R95.reuse, R48, RZ ;  /* 0x000000305f047227 */ /* 0x040fe200078e00ff */
[----:B------:R-:W-:Y:S01]  /*10c0*/  STL [R1+0x2378], R127 ;  /* 0x0023787f01007387 */ /* 0x000fe20000100800 */
[----:B------:R-:W-:Y:S02]  /*10d0*/  IABS R86, R131 ;  /* 0x0000008300567213 */ /* 0x000fe40000000000 */
[----:B------:R-:W-:Y:S01]  /*10e0*/  IMAD.MOV R2, RZ, RZ, -R2 ;  /* 0x000000ffff027224 */ /* 0x000fe200078e0a02 */
[----:B------:R-:W-:Y:S01]  /*10f0*/  IADD3 R135, R248, 0x28, RZ ;  /* 0x00000028f8877810 */ /* 0x000fe20007ffe0ff */
[C---:B------:R-:W-:Y:S01]  /*1100*/  IMAD.HI.U32 R3, R95.reuse, R50, RZ ;  /* 0x000000325f037227 */ /* 0x040fe200078e00ff */
[----:B------:R-:W-:Y:S01]  /*1110*/  STL [R1+0x2380], R174 ;  /* 0x002380ae01007387 */ /* 0x000fe20000100800 */
[----:B------:R-:W-:Y:S02]  /*1120*/  IABS R62, R65 ;  /* 0x00000041003e7213 */ /* 0x000fe40000000000 */
[----:B------:R-:W-:Y:S01]  /*1130*/  IMAD.HI.U32 R25, R95, R130, RZ ;  /* 0x000000825f197227 */ /* 0x000fe200078e00ff */
[----:B------:R-:W-:Y:S01]  /*1140*/  STL [R1+0x2388], R173 ;  /* 0x002388ad01007387 */ /* 0x000fe20000100800 */
[----:B------:R-:W-:-:S02]  /*1150*/  IABS R76, R133 ;  /* 0x00000085004c7213 */ /* 0x000fc40000000000 */
[----:B------:R-:W-:Y:S01]  /*1160*/  IMAD R102, R251, R5, R102 ;  /* 0x00000005fb667224 */ /* 0x000fe200078e0266 */
[----:B------:R-:W-:Y:S01]  /*1170*/  STL [R1+0x238c], R55 ;  /* 0x00238c3701007387 */ /* 0x000fe20000100800 */
[----:B------:R-:W-:Y:S01]  /*1180*/  IMAD.HI.U32 R21, R21, R94, RZ ;  /* 0x0000005e15157227 */ /* 0x000fe200078e00ff */
[C---:B------:R-:W-:Y:S02]  /*1190*/  IADD3 R141, R248.reuse, 0x2f, RZ ;  /* 0x0000002ff88d7810 */ /* 0x040fe40007ffe0ff */
[----:B------:R-:W-:Y:S01]  /*11a0*/  STL [R1+0x2390], R129 ;  /* 0x0023908101007387 */ /* 0x000fe20000100800 */
[----:B------:R-:W-:Y:S01]  /*11b0*/  IMAD.MOV R0, RZ, RZ, -R0 ;  /* 0x000000ffff007224 */ /* 0x000fe200078e0a00 */
[----:B------:R-:W-:Y:S01]  /*11c0*/  IABS R80, R135 ;  /* 0x0000008700507213 */ /* 0x000fe20000000000 */
[----:B------:R-:W-:Y:S01]  /*11d0*/  IMAD.MOV R4, RZ, RZ, -R4 ;  /* 0x000000ffff047224 */ /* 0x000fe200078e0a04 */
[----:B------:R-:W-:Y:S01]  /*11e0*/  STL [R1+0x23a0], R125 ;  /* 0x0023a07d01007387 */ /* 0x000fe20000100800 */
[----:B------:R-:W-:Y:S01]  /*11f0*/  IMAD.HI.U32 R5, R95, R98, RZ ;  /* 0x000000625f057227 */ /* 0x000fe200078e00ff */
[----:B------:R-:W-:-:S02]  /*1200*/  IADD3 R139, R248, 0x27, RZ ;  /* 0x00000027f88b7810 */ /* 0x000fc40007ffe0ff */
[----:B------:R-:W-:Y:S01]  /*1210*/  STL [R1+0x23a8], R59 ;  /* 0x0023a83b01007387 */ /* 0x000fe20000100800 */
[----:B------:R-:W-:Y:S01]  /*1220*/  IMAD R44, R251, R2, R44 ;  /* 0x00000002fb2c7224 */ /* 0x000fe200078e022c */
[----:B------:R-:W-:Y:S01]  /*1230*/  IABS R6, R141 ;  /* 0x0000008d00067213 */ /* 0x000fe20000000000 */
[----:B------:R-:W-:Y:S01]  /*1240*/  IMAD.MOV R3, RZ, RZ, -R3 ;  /* 0x000000ffff037224 */ /* 0x000fe200078e0a03 */
[----:B------:R-:W-:Y:S01]  /*1250*/  STL [R1+0x23b0], R57 ;  /* 0x0023b03901007387 */ /* 0x000fe20000100800 */
[----:B------:R-:W-:Y:S01]  /*1260*/  IMAD.HI.U32 R2, R95, R106, RZ ;  /* 0x0000006a5f027227 */ /* 0x000fe200078e00ff */
[C---:B------:R-:W-:Y:S02]  /*1270*/  IADD3 R69, R248.reuse, 0x2b, RZ ;  /* 0x0000002bf8457810 */ /* 0x040fe40007ffe0ff */
[----:B------:R-:W-:Y:S01]  /*1280*/  STL [R1+0x23bc], R172 ;  /* 0x0023bcac01007387 */ /* 0x000fe20000100800 */
[----:B------:R-:W-:Y:S01]  /*1290*/  IMAD.MOV R27, RZ, RZ, -R25 ;  /* 0x000000ffff1b7224 */ /* 0x000fe200078e0a19 */
[C---:B------:R-:W-:Y:S01]  /*12a0*/  IADD3 R73, R248.reuse, 0x2e, RZ ;  /* 0x0000002ef8497810 */ /* 0x040fe20007ffe0ff */
[----:B------:R-:W-:Y:S01]  /*12b0*/  IMAD.MOV R25, RZ, RZ, -R21 ;  /* 0x000000ffff197224 */ /* 0x000fe200078e0a15 */
[----:B------:R-:W-:Y:S01]  /*12c0*/  STL [R1+0x23c0], R171 ;  /* 0x0023c0ab01007387 */ /* 0x000fe20000100800 */
[C---:B------:R-:W-:Y:S01]  /*12d0*/  IMAD R110, R251.reuse, R0, R110 ;  /* 0x00000000fb6e7224 */ /* 0x040fe200078e026e */
[----:B------:R-:W-:Y:S01]  /*12e0*/  IABS R64, R139 ;  /* 0x0000008b00407213 */ /* 0x000fe20000000000 */
[C---:B------:R-:W-:Y:S01]  /*12f0*/  IMAD R48, R251.reuse, R4, R48 ;  /* 0x00000004fb307224 */ /* 0x040fe200078e0230 */
[----:B------:R-:W-:Y:S01]  /*1300*/  IADD3 R75, R248, 0x2d, RZ ;  /* 0x0000002df84b7810 */ /* 0x000fe20007ffe0ff */
[----:B------:R-:W-:Y:S01]  /*1310*/  IMAD.MOV R5, RZ, RZ, -R5 ;  /* 0x000000ffff057224 */ /* 0x000fe200078e0a05 */
[----:B------:R-:W-:Y:S01]  /*1320*/  STL [R1+0x23c8], R142 ;  /* 0x0023c88e01007387 */ /* 0x000fe20000100800 */
[----:B------:R-:W-:Y:S01]  /*1330*/  IMAD R50, R251, R3, R50 ;  /* 0x00000003fb327224 */ /* 0x000fe200078e0232 */
[----:B------:R-:W-:Y:S01]  /*1340*/  IABS R66, R69 ;  /* 0x0000004500427213 */ /* 0x000fe20000000000 */
[----:B------:R-:W-:Y:S01]  /*1350*/  IMAD.HI.U32 R0, R95, R104, RZ ;  /* 0x000000685f007227 */ /* 0x000fe200078e00ff */
[----:B------:R-:W-:Y:S01]  /*1360*/  STL [R1+0x23d4], R131 ;  /* 0x0023d48301007387 */ /* 0x000fe20000100800 */
[----:B------:R-:W-:-:S02]  /*1370*/  IABS R74, R73 ;  /* 0x00000049004a7213 */ /* 0x000fc40000000000 */
[C---:B------:R-:W-:Y:S01]  /*1380*/  IMAD.HI.U32 R4, R95.reuse, R52, RZ ;  /* 0x000000345f047227 */ /* 0x040fe200078e00ff */
[----:B------:R-:W-:Y:S01]  /*1390*/  STL [R1+0x23e8], R61 ;  /* 0x0023e83d01007387 */ /* 0x000fe20000100800 */
[----:B------:R-:W-:Y:S02]  /*13a0*/  IABS R70, R75 ;  /* 0x0000004b00467213 */ /* 0x000fe40000000000 */
[----:B------:R-:W-:Y:S01]  /*13b0*/  IMAD.MOV R2, RZ, RZ, -R2 ;  /* 0x000000ffff027224 */ /* 0x000fe200078e0a02 */
[----:B------:R-:W-:Y:S01]  /*13c0*/  STL [R1+0x23f0], R63 ;  /* 0x0023f03f01007387 */ /* 0x000fe20000100800 */
[----:B------:R-:W-:Y:S01]  /*13d0*/  IMAD.HI.U32 R3, R95, R54, RZ ;  /* 0x000000365f037227 */ /* 0x000fe200078e00ff */
[C---:B------:R-:W-:Y:S02]  /*13e0*/  IADD3 R137, R248.reuse, 0x2c, RZ ;  /* 0x0000002cf8897810 */ /* 0x040fe40007ffe0ff */
[----:B------:R-:W-:Y:S01]  /*13f0*/  STL [R1+0x23f8], R67 ;  /* 0x0023f84301007387 */ /* 0x000fe20000100800 */
[----:B------:R-:W-:Y:S01]  /*1400*/  IMAD R94, R31, R25, R94 ;  /* 0x000000191f5e7224 */ /* 0x000fe200078e025e */
[C---:B------:R-:W-:Y:S01]  /*1410*/  IADD3 R170, R248.reuse, 0x30, RZ ;  /* 0x00000030f8aa7810 */ /* 0x040fe20007ffe0ff */
[----:B------:R-:W-:Y:S01]  /*1420*/  IMAD R98, R251, R5, R98 ;  /* 0x00000005fb627224 */ /* 0x000fe200078e0262 */
[----:B------:R-:W-:Y:S01]  /*1430*/  STL [R1+0x2400], R65 ;  /* 0x0024004101007387 */ /* 0x000fe20000100800 */
[----:B------:R-:W-:Y:S01]  /*1440*/  IMAD.MOV R0, RZ, RZ, -R0 ;  /* 0x000000ffff007224 */ /* 0x000fe200078e0a00 */
[----:B------:R-:W-:Y:S01]  /*1450*/  ISETP.GT.U32.AND P0, PT, R31, R94, PT ;  /* 0x0000005e1f00720c */ /* 0x000fe20003f04070 */
        /* <DEDUP_REMOVED lines=11> */
[C---:B------:R-:W-:Y:S01]  /*1510*/  IADD3 R168, R248.reuse, 0x34, RZ ;  /* 0x00000034f8a87810 */ /* 0x040fe20007ffe0ff */
[C---:B------:R-:W-:Y:S01]  /*1520*/  IMAD R104, R251.reuse, R0, R104 ;  /* 0x00000000fb687224 */ /* 0x040fe200078e0268 */
[----:B------:R-:W-:Y:S01]  /*1530*/  STL [R1+0x2428], R138 ;  /* 0x0024288a01007387 */ /* 0x000fe20000100800 */
        /* <DEDUP_REMOVED lines=17> */
[C---:B------:R-:W-:Y:S01]  /*1650*/  IMAD R88, R251.reuse, R5, R88 ;  /* 0x00000005fb587224 */ /* 0x040fe200078e0258 */
[----:B------:R-:W-:Y:S01]  /*1660*/  IADD3 R146, R248, 0x36, RZ ;  /* 0x00000036f8927810 */ /* 0x000fe20007ffe0ff */
[----:B------:R-:W-:Y:S01]  /*1670*/  @!P4 IMAD.IADD R32, R32, 0x1, -R251 ;  /* 0x000000012020c824 */ /* 0x000fe200078e0afb */
[----:B------:R-:W-:Y:S01]  /*1680*/  STL [R1+0x2478], R170 ;  /* 0x002478aa01007387 */ /* 0x000fe20000100800 */
[----:B------:R-:W-:Y:S01]  /*1690*/  IMAD.MOV R0, RZ, RZ, -R0 ;  /* 0x000000ffff007224 */ /* 0x000fe200078e0a00 */
[----:B------:R-:W-:Y:S01]  /*16a0*/  IADD3 R158, R248, 0x38, RZ ;  /* 0x00000038f89e7810 */ /* 0x000fe20007ffe0ff */
[----:B------:R-:W-:Y:S01]  /*16b0*/  IMAD.MOV R4, RZ, RZ, -R4 ;  /* 0x000000ffff047224 */ /* 0x000fe200078e0a04 */
[----:B------:R-:W-:Y:S01]  /*16c0*/  ISETP.GT.U32.AND P5, PT, R251, R32, PT ;  /* 0x00000020fb00720c */ /* 0x000fe20003fa4070 */
[----:B------:R-:W-:Y:S01]  /*16d0*/  IMAD.HI.U32 R5, R95, R82, RZ ;  /* 0x000000525f057227 */ /* 0x000fe200078e00ff */
[----:B------:R-:W-:Y:S01]  /*16e0*/  STL [R1+0x247c], R145 ;  /* 0x00247c9101007387 */ /* 0x000fe20000100800 */
[----:B------:R-:W-:-:S02]  /*16f0*/  IABS R78, R145 ;  /* 0x00000091004e7213 */ /* 0x000fc40000000000 */
[----:B------:R-:W-:Y:S01]  /*1700*/  IMAD R100, R251, R2, R100 ;  /* 0x00000002fb647224 */ /* 0x000fe200078e0264 */
[----:B------:R-:W-:Y:S01]  /*1710*/  STL [R1+0x248c], R140 ;  /* 0x00248c8c01007387 */ /* 0x000fe20000100800 */
[----:B------:R-:W-:Y:S01]  /*1720*/  IMAD.MOV R3, RZ, RZ, -R3 ;  /* 0x000000ffff037224 */ /* 0x000fe200078e0a03 */
[C---:B------:R-:W-:Y:S01]  /*1730*/  IADD3 R149, R248.reuse, 0x37, RZ ;  /* 0x00000037f8957810 */ /* 0x040fe20007ffe0ff */
[----:B------:R-:W-:Y:S01]  /*1740*/  IMAD.HI.U32 R2, R95, R92, RZ ;  /* 0x0000005c5f027227 */ /* 0x000fe200078e00ff */
[C---:B------:R-:W-:Y:S01]  /*1750*/  IADD3 R81, R248.reuse, 0x39, RZ ;  /* 0x00000039f8517810 */ /* 0x040fe20007ffe0ff */
[----:B------:R-:W-:Y:S01]  /*1760*/  STL [R1+0x2494], R169 ;  /* 0x002494a901007387 */ /* 0x000fe20000100800 */
[----:B------:R-:W-:Y:S01]  /*1770*/  IABS R12, R158 ;  /* 0x0000009e000c7213 */ /* 0x000fe20000000000 */
[C---:B------:R-:W-:Y:S01]  /*1780*/  IMAD R96, R251.reuse, R0, R96 ;  /* 0x00000000fb607224 */ /* 0x040fe200078e0260 */
[----:B------:R-:W-:Y:S01]  /*1790*/  IADD3 R147, R248, 0x3a, RZ ;  /* 0x0000003af8937810 */ /* 0x000fe20007ffe0ff */
[C---:B------:R-:W-:Y:S01]  /*17a0*/  IMAD R90, R251.reuse, R4, R90 ;  /* 0x00000004fb5a7224 */ /* 0x040fe200078e025a */
[----:B------:R-:W-:Y:S01]  /*17b0*/  STL [R1+0x24a8], R168 ;  /* 0x0024a8a801007387 */ /* 0x000fe20000100800 */
[----:B------:R-:W-:Y:S01]  /*17c0*/  IMAD.MOV R5, RZ, RZ, -R5 ;  /* 0x000000ffff057224 */ /* 0x000fe200078e0a05 */
[----:B------:R-:W-:Y:S01]  /*17d0*/  IABS R10, R149 ;  /* 0x00000095000a7213 */ /* 0x000fe20000000000 */
[----:B------:R-:W-:Y:S01]  /*17e0*/  IMAD R56, R251, R3, R56 ;  /* 0x00000003fb387224 */ /* 0x000fe200078e0238 */
[----:B------:R-:W-:Y:S01]  /*17f0*/  STL [R1+0x24b0], R159 ;  /* 0x0024b09f01007387 */ /* 0x000fe20000100800 */
[----:B------:R-:W-:Y:S01]  /*1800*/  IMAD.HI.U32 R0, R95, R58, RZ ;  /* 0x0000003a5f007227 */ /* 0x000fe200078e00ff */
[----:B------:R-:W-:-:S02]  /*1810*/  IABS R14, R81 ;  /* 0x00000051000e7213 */ /* 0x000fc40000000000 */
[----:B------:R-:W-:Y:S01]  /*1820*/  STL [R1+0x24c4], R146 ;  /* 0x0024c49201007387 */ /* 0x000fe20000100800 */
[C---:B------:R-:W-:Y:S01]  /*1830*/  IMAD.HI.U32 R4, R95.reuse, R84, RZ ;  /* 0x000000545f047227 */ /* 0x040fe200078e00ff */
[C---:B------:R-:W-:Y:S02]  /*1840*/  IADD3 R157, R248.reuse, 0x3b, RZ ;  /* 0x0000003bf89d7810 */ /* 0x040fe40007ffe0ff */
[----:B------:R-:W-:Y:S01]  /*1850*/  STL [R1+0x24cc], R149 ;  /* 0x0024cc9501007387 */ /* 0x000fe20000100800 */
[----:B------:R-:W-:Y:S01]  /*1860*/  IMAD.MOV R2, RZ, RZ, -R2 ;  /* 0x000000ffff027224 */ /* 0x000fe200078e0a02 */
[C---:B------:R-:W-:Y:S01]  /*1870*/  IADD3 R83, R248.reuse, 0x3c, RZ ;  /* 0x0000003cf8537810 */ /* 0x040fe20007ffe0ff */
[----:B------:R-:W-:Y:S01]  /*1880*/  IMAD.HI.U32 R3, R95, R60, RZ ;  /* 0x0000003c5f037227 */ /* 0x000fe200078e00ff */
[----:B------:R-:W-:Y:S01]  /*1890*/  STL [R1+0x24d4], R158 ;  /* 0x0024d49e01007387 */ /* 0x000fe20000100800 */
[----:B------:R-:W-:Y:S02]  /*18a0*/  IADD3 R151, R248, 0x3d, RZ ;  /* 0x0000003df8977810 */ /* 0x000fe40007ffe0ff */
[----:B------:R-:W-:Y:S01]  /*18b0*/  @!P0 IMAD.IADD R94, R94, 0x1, -R31 ;  /* 0x000000015e5e8824 */ /* 0x000fe200078e0a1f */
[----:B------:R-:W-:Y:S01]  /*18c0*/  STL [R1+0x24f0], R81 ;  /* 0x0024f05101007387 */ /* 0x000fe20000100800 */
[----:B------:R-:W-:Y:S01]  /*18d0*/  IMAD R82, R251, R5, R82 ;  /* 0x00000005fb527224 */ /* 0x000fe200078e0252 */
[C---:B------:R-:W-:Y:S01]  /*18e0*/  IADD3 R143, R248.reuse, 0x3e, RZ ;  /* 0x0000003ef88f7810 */ /* 0x040fe20007ffe0ff */
        /* <DEDUP_REMOVED lines=8> */
[C---:B------:R-:W-:Y:S01]  /*1970*/  IADD3 R87, R248.reuse, 0x40, RZ ;  /* 0x00000040f8577810 */ /* 0x040fe20007ffe0ff */
[----:B------:R-:W-:Y:S01]  /*1980*/  IMAD.MOV R3, RZ, RZ, -R3 ;  /* 0x000000ffff037224 */ /* 0x000fe200078e0a03 */
[----:B------:R-:W-:Y:S01]  /*1990*/  STL [R1+0x2520], R83 ;  /* 0x0025205301007387 */ /* 0x000fe20000100800 */
[----:B------:R-:W-:Y:S01]  /*19a0*/  IMAD.HI.U32 R2, R95, R86, RZ ;  /* 0x000000565f027227 */ /* 0x000fe200078e00ff */
[C---:B------:R-:W-:Y:S02]  /*19b0*/  IADD3 R153, R248.reuse, 0x41, RZ ;  /* 0x00000041f8997810 */ /* 0x040fe40007ffe0ff */
[----:B------:R-:W-:Y:S01]  /*19c0*/  STL [R1+0x252c], R151 ;  /* 0x00252c9701007387 */ /* 0x000fe20000100800 */
[C---:B------:R-:W-:Y:S01]  /*19d0*/  IMAD R58, R251.reuse, R0, R58 ;  /* 0x00000000fb3a7224 */ /* 0x040fe200078e023a */
[----:B------:R-:W-:Y:S01]  /*19e0*/  IADD3 R155, R248, 0x42, RZ ;  /* 0x00000042f89b7810 */ /* 0x000fe20007ffe0ff */
[C---:B------:R-:W-:Y:S01]  /*19f0*/  IMAD R84, R251.reuse, R4, R84 ;  /* 0x00000004fb547224 */ /* 0x040fe200078e0254 */
[----:B------:R-:W-:Y:S01]  /*1a00*/  STL [R1+0x2538], R143 ;  /* 0x0025388f01007387 */ /* 0x000fe20000100800 */
[----:B------:R-:W-:Y:S01]  /*1a10*/  IMAD.MOV R5, RZ, RZ, -R5 ;  /* 0x000000ffff057224 */ /* 0x000fe200078e0a05 */
[----:B------:R-:W-:Y:S01]  /*1a20*/  IABS R18, R151 ;  /* 0x0000009700127213 */ /* 0x000fe20000000000 */
[----:B------:R-:W-:Y:S01]  /*1a30*/  @!P6 IMAD.IADD R30, R30, 0x1, -R251 ;  /* 0x000000011e1ee824 */ /* 0x000fe200078e0afb */
[C---:B------:R-:W-:Y:S01]  /*1a40*/  ISETP.GT.U32.AND P6, PT, R251.reuse, R126, PT ;  /* 0x0000007efb00720c */ /* 0x040fe20003fc4070 */
[----:B------:R-:W-:Y:S01]  /*1a50*/  IMAD R60, R251, R3, R60 ;  /* 0x00000003fb3c7224 */ /* 0x000fe200078e023c */
[C---:B------:R-:W-:Y:S01]  /*1a60*/  IADD3 R89, R248.reuse, 0x43, RZ ;  /* 0x00000043f8597810 */ /* 0x040fe20007ffe0ff */
[C---:B------:R-:W-:Y:S01]  /*1a70*/  IMAD.HI.U32 R0, R95.reuse, R62, RZ ;  /* 0x0000003e5f007227 */ /* 0x040fe200078e00ff */
[----:B------:R-:W-:Y:S01]  /*1a80*/  IABS R20, R143 ;  /* 0x0000008f00147213 */ /* 0x000fe20000000000 */
[----:B------:R-:W-:Y:S01]  /*1a90*/  STL [R1+0x2540], R85 ;  /* 0x0025405501007387 */ /* 0x000fe20000100800 */
[C---:B------:R-:W-:Y:S01]  /*1aa0*/  IADD3 R154, R248.reuse, 0x44, RZ ;  /* 0x00000044f89a7810 */ /* 0x040fe20007ffe0ff */
[C---:B------:R-:W-:Y:S01]  /*1ab0*/  IMAD.HI.U32 R4, R95.reuse, R76, RZ ;  /* 0x0000004c5f047227 */ /* 0x040fe200078e00ff */
[C---:B------:R-:W-:Y:S01]  /*1ac0*/  IADD3 R144, R248.reuse, 0x45, RZ ;  /* 0x00000045f8907810 */ /* 0x040fe20007ffe0ff */
[----:B------:R-:W-:Y:S01]  /*1ad0*/  STL [R1+0x2560], R87 ;  /* 0x0025605701007387 */ /* 0x000fe20000100800 */
[C---:B------:R-:W-:Y:S01]  /*1ae0*/  IADD3 R93, R248.reuse, 0x46, RZ ;  /* 0x00000046f85d7810 */ /* 0x040fe20007ffe0ff */
[----:B------:R-:W-:Y:S01]  /*1af0*/  IMAD.MOV R2, RZ, RZ, -R2 ;  /* 0x000000ffff027224 */ /* 0x000fe200078e0a02 */
[C---:B------:R-:W-:Y:S01]  /*1b00*/  ISETP.GE.AND P4, PT, R248.reuse, RZ, PT ;  /* 0x000000fff800720c */ /* 0x040fe20003f86270 */
[----:B------:R-:W-:Y:S01]  /*1b10*/  IMAD.HI.U32 R3, R95, R80, RZ ;  /* 0x000000505f037227 */ /* 0x000fe200078e00ff */
[----:B------:R-:W-:Y:S01]  /*1b20*/  STL [R1+0x2570], R153 ;  /* 0x0025709901007387 */ /* 0x000fe20000100800 */
[----:B------:R-:W-:-:S02]  /*1b30*/  IADD3 R152, R248, 0x48, RZ ;  /* 0x00000048f8987810 */ /* 0x000fc40007ffe0ff */
[C---:B------:R-:W-:Y:S01]  /*1b40*/  IMAD R72, R251.reuse, R5, R72 ;  /* 0x00000005fb487224 */ /* 0x040fe200078e0248 */
[----:B------:R-:W-:Y:S01]  /*1b50*/  STL [R1+0x2588], R155 ;  /* 0x0025889b01007387 */ /* 0x000fe20000100800 */
[----:B------:R-:W-:Y:S01]  /*1b60*/  @!P5 IMAD.IADD R32, R32, 0x1, -R251 ;  /* 0x000000012020d824 */ /* 0x000fe200078e0afb */
[----:B------:R-:W-:Y:S01]  /*1b70*/  ISETP.GT.U32.AND P5, PT, R251, R30, PT ;  /* 0x0000001efb00720c */ /* 0x000fe20003fa4070 */
[----:B------:R-:W-:Y:S01]  /*1b80*/  IMAD.MOV R0, RZ, RZ, -R0 ;  /* 0x000000ffff007224 */ /* 0x000fe200078e0a00 */
[----:B------:R-:W-:Y:S01]  /*1b90*/  STL [R1+0x259c], R89 ;  /* 0x00259c5901007387 */ /* 0x000fe20000100800 */
[----:B------:R-:W-:Y:S01]  /*1ba0*/  IMAD.MOV R4, RZ, RZ, -R4 ;  /* 0x000000ffff047224 */ /* 0x000fe200078e0a04 */
[----:B------:R-:W-:Y:S01]  /*1bb0*/  IABS R16, R83 ;  /* 0x0000005300107213 */ /* 0x000fe20000000000 */
[----:B------:R-:W-:Y:S01]  /*1bc0*/  IMAD.HI.U32 R5, R95, R6, RZ ;  /* 0x000000065f057227 */ /* 0x000fe200078e00ff */
[----:B------:R-:W-:Y:S01]  /*1bd0*/  STL [R1+0x25ac], R154 ;  /* 0x0025ac9a01007387 */ /* 0x000fe20000100800 */
[----:B------:R-:W-:-:S02]  /*1be0*/  IADD3 R148, R248, 0x49, RZ ;  /* 0x00000049f8947810 */ /* 0x000fc40007ffe0ff */
[----:B------:R-:W-:Y:S01]  /*1bf0*/  IMAD R86, R251, R2, R86 ;  /* 0x00000002fb567224 */ /* 0x000fe200078e0256 */
[----:B------:R-:W-:Y:S01]  /*1c00*/  STL [R1+0x25d0], R144 ;  /* 0x0025d09001007387 */ /* 0x000fe20000100800 */
[----:B------:R-:W-:Y:S01]  /*1c10*/  IMAD.MOV R3, RZ, RZ, -R3 ;  /* 0x000000ffff037224 */ /* 0x000fe200078e0a03 */
[C---:B------:R-:W-:Y:S01]  /*1c20*/  IADD3 R99, R248.reuse, 0x4a, RZ ;  /* 0x0000004af8637810 */ /* 0x040fe20007ffe0ff */
[----:B------:R-:W-:Y:S01]  /*1c30*/  IMAD.HI.U32 R2, R95, R64, RZ ;  /* 0x000000405f027227 */ /* 0x000fe200078e00ff */
[----:B------:R-:W-:Y:S01]  /*1c40*/  IABS R26, R89 ;  /* 0x00000059001a7213 */ /* 0x000fe20000000000 */
[----:B------:R-:W-:Y:S01]  /*1c50*/  STL [R1+0x25d8], R93 ;  /* 0x0025d85d01007387 */ /* 0x000fe20000100800 */
[C---:B------:R-:W-:Y:S01]  /*1c60*/  IADD3 R97, R248.reuse, 0x4b, RZ ;  /* 0x0000004bf8617810 */ /* 0x040fe20007ffe0ff */
[C---:B------:R-:W-:Y:S01]  /*1c70*/  IMAD R62, R251.reuse, R0, R62 ;  /* 0x00000000fb3e7224 */ /* 0x040fe200078e023e */
[C---:B------:R-:W-:Y:S01]  /*1c80*/  IADD3 R105, R248.reuse, 0x4d, RZ ;  /* 0x0000004df8697810 */ /* 0x040fe20007ffe0ff */
[C---:B------:R-:W-:Y:S01]  /*1c90*/  IMAD R76, R251.reuse, R4, R76 ;  /* 0x00000004fb4c7224 */ /* 0x040fe200078e024c */
[----:B------:R-:W-:Y:S01]  /*1ca0*/  STL [R1+0x25e0], R91 ;  /* 0x0025e05b01007387 */ /* 0x000fe20000100800 */
[----:B------:R-:W-:Y:S01]  /*1cb0*/  IMAD.MOV R5, RZ, RZ, -R5 ;  /* 0x000000ffff057224 */ /* 0x000fe200078e0a05 */
[C---:B------:R-:W-:Y:S01]  /*1cc0*/  IADD3 R103, R248.reuse, 0x4e, RZ ;  /* 0x0000004ef8677810 */ /* 0x040fe20007ffe0ff */
[----:B------:R-:W-:Y:S01]  /*1cd0*/  IMAD R80, R251, R3, R80 ;  /* 0x00000003fb507224 */ /* 0x000fe200078e0250 */
[----:B------:R-:W-:Y:S01]  /*1ce0*/  STL [R1+0x25f4], R152 ;  /* 0x0025f49801007387 */ /* 0x000fe20000100800 */
[----:B------:R-:W-:Y:S01]  /*1cf0*/  IMAD.HI.U32 R0, R95, R66, RZ ;  /* 0x000000425f007227 */ /* 0x000fe200078e00ff */
[----:B------:R-:W-:-:S02]  /*1d00*/  IADD3 R101, R248, 0x4f, RZ ;  /* 0x0000004ff8657810 */ /* 0x000fc40007ffe0ff */
[----:B------:R-:W-:Y:S01]  /*1d10*/  STL [R1+0x2618], R148 ;  /* 0x0026189401007387 */ /* 0x000fe20000100800 */
[C---:B------:R-:W-:Y:S01]  /*1d20*/  IMAD.HI.U32 R4, R95.reuse, R74, RZ ;  /* 0x0000004a5f047227 */ /* 0x040fe200078e00ff */
[C---:B------:R-:W-:Y:S02]  /*1d30*/  IADD3 R179, R248.reuse, 0x50, RZ ;  /* 0x00000050f8b37810 */ /* 0x040fe40007ffe0ff */
[----:B------:R-:W-:Y:S01]  /*1d40*/  STL [R1+0x2628], R99 ;  /* 0x0026286301007387 */ /* 0x000fe20000100800 */
[----:B------:R-:W-:Y:S01]  /*1d50*/  IMAD.MOV R2, RZ, RZ, -R2 ;  /* 0x000000ffff027224 */ /* 0x000fe200078e0a02 */
[----:B------:R-:W-:Y:S01]  /*1d60*/  IABS R24, R155 ;  /* 0x0000009b00187213 */ /* 0x000fe20000000000 */
[----:B------:R-:W-:Y:S01]  /*1d70*/  IMAD.HI.U32 R3, R95, R70, RZ ;  /* 0x000000465f037227 */ /* 0x000fe200078e00ff */
[----:B------:R-:W-:Y:S01]  /*1d80*/  STL [R1+0x2630], R97 ;  /* 0x0026306101007387 */ /* 0x000fe20000100800 */
[----:B------:R-:W-:Y:S02]  /*1d90*/  IADD3 R156, R248, 0x51, RZ ;  /* 0x00000051f89c7810 */ /* 0x000fe40007ffe0ff */
[----:B------:R-:W-:Y:S01]  /*1da0*/  @!P0 IMAD.IADD R94, R94, 0x1, -R31 ;  /* 0x000000015e5e8824 */ /* 0x000fe200078e0a1f */
[----:B------:R-:W-:Y:S01]  /*1db0*/  ISETP.GE.AND P0, PT, R161, RZ, PT ;  /* 0x000000ffa100720c */ /* 0x000fe20003f06270 */
[C---:B------:R-:W-:Y:S01]  /*1dc0*/  IMAD R71, R251.reuse, R5, R6 ;  /* 0x00000005fb477224 */ /* 0x040fe200078e0206 */
[----:B------:R-:W-:Y:S01]  /*1dd0*/  IABS R6, R170 ;  /* 0x000000aa00067213 */ /* 0x000fe20000000000 */
[----:B------:R-:W-:Y:S01]  /*1de0*/  IMAD.MOV R0, RZ, RZ, -R0 ;  /* 0x000000ffff007224 */ /* 0x000fe200078e0a00 */
[----:B------:R-:W-:Y:S01]  /*1df0*/  STL [R1+0x2644], R150 ;  /* 0x0026449601007387 */ /* 0x000fe20000100800 */
[----:B------:R-:W-:Y:S01]  /*1e00*/  IMAD.MOV R4, RZ, RZ, -R4 ;  /* 0x000000ffff047224 */ /* 0x000fe200078e0a04 */
[C---:B------:R-:W-:Y:S01]  /*1e10*/  IADD3 R178, R248.reuse, 0x52, RZ ;  /* 0x00000052f8b27810 */ /* 0x040fe20007ffe0ff */
[----:B------:R-:W-:Y:S01]  /*1e20*/  IMAD R64, R251, R2, R64 ;  /* 0x00000002fb407224 */ /* 0x000fe200078e0240 */
[----:B------:R-:W-:Y:S01]  /*1e30*/  STL [R1+0x21b0], R249 ;  /* 0x0021b0f901007387 */ /* 0x000fe20000100800 */
[----:B------:R-:W-:Y:S01]  /*1e40*/  IMAD.MOV R3, RZ, RZ, -R3 ;  /* 0x000000ffff037224 */ /* 0x000fe200078e0a03 */
[C---:B------:R-:W-:Y:S01]  /*1e50*/  IADD3 R107, R248.reuse, 0x53, RZ ;  /* 0x00000053f86b7810 */ /* 0x040fe20007ffe0ff */
[----:B------:R-:W-:Y:S01]  /*1e60*/  IMAD.HI.U32 R2, R95, R68, RZ ;  /* 0x000000445f027227 */ /* 0x000fe200078e00ff */
[----:B------:R-:W-:Y:S01]  /*1e70*/  STL [R1+0x265c], R105 ;  /* 0x00265c6901007387 */ /* 0x000fe20000100800 */
[----:B------:R-:W-:-:S02]  /*1e80*/  IADD3 R167, R248, 0x54, RZ ;  /* 0x00000054f8a77810 */ /* 0x000fc40007ffe0ff */
[C---:B------:R-:W-:Y:S01]  /*1e90*/  IMAD R66, R251.reuse, R0, R66 ;  /* 0x00000000fb427224 */ /* 0x040fe200078e0242 */
[----:B------:R-:W-:Y:S01]  /*1ea0*/  STL [R1+0x2668], R103 ;  /* 0x0026686701007387 */ /* 0x000fe20000100800 */
[C---:B------:R-:W-:Y:S01]  /*1eb0*/  IMAD R74, R251.reuse, R4, R74 ;  /* 0x00000004fb4a7224 */ /* 0x040fe200078e024a */
[----:B------:R-:W-:Y:S01]  /*1ec0*/  IADD3 R166, R248, 0x55, RZ ;  /* 0x00000055f8a67810 */ /* 0x000fe20007ffe0ff */
[----:B------:R-:W-:Y:S01]  /*1ed0*/  @!P5 IMAD.IADD R30, R30, 0x1, -R251 ;  /* 0x000000011e1ed824 */ /* 0x000fe200078e0afb */
[C---:B------:R-:W-:Y:S01]  /*1ee0*/  ISETP.GT.U32.AND P5, PT, R251.reuse, R124, PT ;  /* 0x0000007cfb00720c */ /* 0x040fe20003fa4070 */
[----:B------:R-:W-:Y:S01]  /*1ef0*/  IMAD R70, R251, R3, R70 ;  /* 0x00000003fb467224 */ /* 0x000fe200078e0246 */
[----:B------:R-:W-:Y:S01]  /*1f00*/  STL [R1+0x2690], R101 ;  /* 0x0026906501007387 */ /* 0x000fe20000100800 */
[C---:B------:R-:W-:Y:S01]  /*1f10*/  IMAD.HI.U32 R0, R95.reuse, R6, RZ ;  /* 0x000000065f007227 */ /* 0x040fe200078e00ff */
[----:B------:R-:W-:Y:S02]  /*1f20*/  IABS R28, R93 ;  /* 0x0000005d001c7213 */ /* 0x000fe40000000000 */
[----:B------:R-:W-:Y:S01]  /*1f30*/  STL [R1+0x26a0], R179 ;  /* 0x0026a0b301007387 */ /* 0x000fe20000100800 */
[----:B------:R-:W-:Y:S01]  /*1f40*/  IMAD.HI.U32 R4, R95, R252, RZ ;  /* 0x000000fc5f047227 */ /* 0x000fe200078e00ff */
[----:B------:R-:W-:-:S02]  /*1f50*/  IABS R128, R152 ;  /* 0x0000009800807213 */ /* 0x000fc40000000000 */
[----:B------:R-:W-:Y:S01]  /*1f60*/  STL [R1+0x26a8], R156 ;  /* 0x0026a89c01007387 */ /* 0x000fe20000100800 */
[----:B------:R-:W-:Y:S01]  /*1f70*/  IMAD.MOV R2, RZ, RZ, -R2 ;  /* 0x000000ffff027224 */ /* 0x000fe200078e0a02 */
[----:B------:R-:W-:Y:S01]  /*1f80*/  IABS R132, R101 ;  /* 0x0000006500847213 */ /* 0x000fe20000000000 */
[C---:B------:R-:W-:Y:S01]  /*1f90*/  IMAD.HI.U32 R3, R95.reuse, R8, RZ ;  /* 0x000000085f037227 */ /* 0x040fe200078e00ff */
[----:B------:R-:W-:Y:S01]  /*1fa0*/  STL [R1+0x26b4], R178 ;  /* 0x0026b4b201007387 */ /* 0x000fe20000100800 */
[C---:B------:R-:W-:Y:S02]  /*1fb0*/  IADD3 R165, R248.reuse, 0x5a, RZ ;  /* 0x0000005af8a57810 */ /* 0x040fe40007ffe0ff */
[----:B------:R-:W-:Y:S01]  /*1fc0*/  IMAD.HI.U32 R5, R95, R250, RZ ;  /* 0x000000fa5f057227 */ /* 0x000fe200078e00ff */
[----:B------:R-:W-:Y:S01]  /*1fd0*/  STL [R1+0x26bc], R107 ;  /* 0x0026bc6b01007387 */ /* 0x000fe20000100800 */
[----:B------:R-:W-:Y:S02]  /*1fe0*/  IADD3 R164, R248, 0x56, RZ ;  /* 0x00000056f8a47810 */ /* 0x000fe40007ffe0ff */
[----:B------:R-:W-:Y:S01]  /*1ff0*/  @!P6 IMAD.IADD R126, R126, 0x1, -R251 ;  /* 0x000000017e7ee824 */ /* 0x000fe200078e0afb */
[----:B------:R-:W-:Y:S01]  /*2000*/  STL [R1+0x26e0], R167 ;  /* 0x0026e0a701007387 */ /* 0x000fe20000100800 */
[----:B------:R-:W-:Y:S01]  /*2010*/  IMAD.MOV.U32 R31, RZ, RZ, R30 ;  /* 0x000000ffff1f7224 */ /* 0x000fe200078e001e */
[C---:B------:R-:W-:Y:S01]  /*2020*/  IADD3 R177, R248.reuse, 0x59, RZ ;  /* 0x00000059f8b17810 */ /* 0x040fe20007ffe0ff */
[----:B------:R-:W-:Y:S01]  /*2030*/  IMAD.MOV R0, RZ, RZ, -R0 ;  /* 0x000000ffff007224 */ /* 0x000fe200078e0a00 */
[C---:B------:R-:W-:Y:S01]  /*2040*/  ISETP.GT.U32.AND P6, PT, R251.reuse, R126, PT ;  /* 0x0000007efb00720c */ /* 0x040fe20003fc4070 */
[----:B------:R-:W-:Y:S01]  /*2050*/  IMAD.MOV R4, RZ, RZ, -R4 ;  /* 0x000000ffff047224 */ /* 0x000fe200078e0a04 */
[----:B------:R-:W-:Y:S01]  /*2060*/  STL [R1+0x26f0], R166 ;  /* 0x0026f0a601007387 */ /* 0x000fe20000100800 */
[----:B------:R-:W-:Y:S01]  /*2070*/  IMAD R68, R251, R2, R68 ;  /* 0x00000002fb447224 */ /* 0x000fe200078e0244 */
[C---:B------:R-:W-:Y:S01]  /*2080*/  IADD3 R163, R248.reuse, 0x5b, RZ ;  /* 0x0000005bf8a37810 */ /* 0x040fe20007ffe0ff */
[----:B------:R-:W-:Y:S01]  /*2090*/  IMAD.MOV R3, RZ, RZ, -R3 ;  /* 0x000000ffff037224 */ /* 0x000fe200078e0a03 */
[C---:B------:R-:W-:Y:S01]  /*20a0*/  IADD3 R162, R248.reuse, 0x5f, RZ ;  /* 0x0000005ff8a27810 */ /* 0x040fe20007ffe0ff */
[----:B------:R-:W-:Y:S01]  /*20b0*/  IMAD.MOV R5, RZ, RZ, -R5 ;  /* 0x000000ffff057224 */ /* 0x000fe200078e0a05 */
[----:B-1----:R-:W-:Y:S01]  /*20c0*/  IADD3 R161, R248, 0x60, RZ ;  /* 0x00000060f8a17810 */ /* 0x002fe20007ffe0ff */
[----:B------:R-:W-:Y:S01]  /*20d0*/  IMAD.HI.U32 R2, R95, R78, RZ ;  /* 0x0000004e5f027227 */ /* 0x000fe200078e00ff */
[----:B------:R-:W-:-:S02]  /*20e0*/  IABS R136, R156 ;  /* 0x0000009c00887213 */ /* 0x000fc40000000000 */
[----:B------:R-:W-:Y:S01]  /*20f0*/  IABS R134, R179 ;  /* 0x000000b300867213 */ /* 0x000fe20000000000 */
[----:B------:R-:W-:Y:S01]  /*2100*/  @!P0 IMAD.MOV R31, RZ, RZ, -R31 ;  /* 0x000000ffff1f8224 */ /* 0x000fe200078e0a1f */
[C---:B------:R-:W-:Y:S01]  /*2110*/  ISETP.GT.U32.AND P0, PT, R251.reuse, R36, PT ;  /* 0x00000024fb00720c */ /* 0x040fe20003f04070 */
[C---:B------:R-:W-:Y:S01]  /*2120*/  IMAD R79, R251.reuse, R0, R6 ;  /* 0x00000000fb4f7224 */ /* 0x040fe200078e0206 */
[----:B------:R-:W-:Y:S01]  /*2130*/  IABS R6, R159 ;  /* 0x0000009f00067213 */ /* 0x000fe20000000000 */
[C---:B------:R-:W-:Y:S02]  /*2140*/  IMAD R252, R251.reuse, R4, R252 ;  /* 0x00000004fbfc7224 */ /* 0x040fe400078e02fc */
[C---:B------:R-:W-:Y:S01]  /*2150*/  IMAD R77, R251.reuse, R3, R8 ;  /* 0x00000003fb4d7224 */ /* 0x040fe200078e0208 */
[----:B------:R-:W-:Y:S01]  /*2160*/  IABS R8, R146 ;  /* 0x0000009200087213 */ /* 0x000fe20000000000 */
[----:B------:R-:W-:Y:S02]  /*2170*/  IMAD R250, R251, R5, R250 ;  /* 0x00000005fbfa7224 */ /* 0x000fe400078e02fa */
[----:B------:R-:W-:-:S04]  /*2180*/  IMAD.HI.U32 R4, R95, R12, RZ ;  /* 0x0000000c5f047227 */ /* 0x000fc800078e00ff */
[----:B------:R-:W-:Y:S02]  /*2190*/  IMAD.MOV R2, RZ, RZ, -R2 ;  /* 0x000000ffff027224 */ /* 0x000fe400078e0a02 */
[----:B------:R-:W-:-:S04]  /*21a0*/  IMAD.HI.U32 R3, R95, R10, RZ ;  /* 0x0000000a5f037227 */ /* 0x000fc800078e00ff */
[----:B------:R-:W-:-:S04]  /*21b0*/  IMAD.HI.U32 R5, R95, R14, RZ ;  /* 0x0000000e5f057227 */ /* 0x000fc800078e00ff */
[----:B------:R-:W-:Y:S02]  /*21c0*/  IMAD.MOV R4, RZ, RZ, -R4 ;  /* 0x000000ffff047224 */ /* 0x000fe400078e0a04 */
[----:B------:R-:W-:Y:S02]  /*21d0*/  IMAD R78, R251, R2, R78 ;  /* 0x00000002fb4e7224 */ /* 0x000fe400078e024e */
[----:B------:R-:W-:-:S04]  /*21e0*/  IMAD.HI.U32 R0, R95, R6, RZ ;  /* 0x000000065f007227 */ /* 0x000fc800078e00ff */
[----:B------:R-:W-:Y:S02]  /*21f0*/  IMAD.MOV R3, RZ, RZ, -R3 ;  /* 0x000000ffff037224 */ /* 0x000fe400078e0a03 */
[----:B------:R-:W-:Y:S02]  /*2200*/  IMAD.MOV R5, RZ, RZ, -R5 ;  /* 0x000000ffff057224 */ /* 0x000fe400078e0a05 */
[----:B------:R-:W-:-:S04]  /*2210*/  IMAD.HI.U32 R2, R95, R8, RZ ;  /* 0x000000085f027227 */ /* 0x000fc800078e00ff */
[----:B------:R-:W-:Y:S02]  /*2220*/  @!P5 IMAD.IADD R124, R124, 0x1, -R251 ;  /* 0x000000017c7cd824 */ /* 0x000fe400078e0afb */
[C---:B------:R-:W-:Y:S01]  /*2230*/  IMAD R4, R251.reuse, R4, R12 ;  /* 0x00000004fb047224 */ /* 0x040fe200078e020c */
[----:B------:R-:W-:Y:S01]  /*2240*/  IABS R12, R147 ;  /* 0x00000093000c7213 */ /* 0x000fe20000000000 */
[----:B------:R-:W-:Y:S01]  /*2250*/  IMAD.MOV R0, RZ, RZ, -R0 ;  /* 0x000000ffff007224 */ /* 0x000fe200078e0a00 */
[C---:B------:R-:W-:Y:S01]  /*2260*/  ISETP.GT.U32.AND P5, PT, R251.reuse, R124, PT ;  /* 0x0000007cfb00720c */ /* 0x040fe20003fa4070 */
[C---:B------:R-:W-:Y:S02]  /*2270*/  IMAD R3, R251.reuse, R3, R10 ;  /* 0x00000003fb037224 */ /* 0x040fe400078e020a */
[----:B------:R-:W-:Y:S01]  /*2280*/  IMAD R5, R251, R5, R14 ;  /* 0x00000005fb057224 */ /* 0x000fe200078e020e */
[----:B------:R-:W-:Y:S01]  /*2290*/  IABS R14, R157 ;  /* 0x0000009d000e7213 */ /* 0x000fe20000000000 */
[----:B------:R-:W-:-:S04]  /*22a0*/  IMAD.HI.U32 R9, R95, R18, RZ ;  /* 0x000000125f097227 */ /* 0x000fc800078e00ff */
[----:B------:R-:W-:Y:S02]  /*22b0*/  IMAD.MOV R2, RZ, RZ, -R2 ;  /* 0x000000ffff027224 */ /* 0x000fe400078e0a02 */
[----:B------:R-:W-:-:S04]  /*22c0*/  IMAD.HI.U32 R10, R95, R20, RZ ;  /* 0x000000145f0a7227 */ /* 0x000fc800078e00ff */
[--C-:B------:R-:W-:Y:S01]  /*22d0*/  @!P6 IMAD.IADD R126, R126, 0x1, -R251.reuse ;  /* 0x000000017e7ee824 */ /* 0x100fe200078e0afb */
[C---:B------:R-:W-:Y:S01]  /*22e0*/  ISETP.GT.U32.AND P6, PT, R251.reuse, R34, PT ;  /* 0x00000022fb00720c */ /* 0x040fe20003fc4070 */
[----:B------:R-:W-:Y:S02]  /*22f0*/  @!P0 IMAD.IADD R36, R36, 0x1, -R251 ;  /* 0x0000000124248824 */ /* 0x000fe400078e0afb */
[C---:B------:R-:W-:Y:S02]  /*2300*/  IMAD R0, R251.reuse, R0, R6 ;  /* 0x00000000fb007224 */ /* 0x040fe400078e0206 */
[----:B------:R-:W-:Y:S01]  /*2310*/  IMAD.MOV R9, RZ, RZ, -R9 ;  /* 0x000000ffff097224 */ /* 0x000fe200078e0a09 */
[C---:B------:R-:W-:Y:S01]  /*2320*/  ISETP.GT.U32.AND P0, PT, R251.reuse, R36, PT ;  /* 0x00000024fb00720c */ /* 0x040fe20003f04070 */
[----:B------:R-:W-:Y:S02]  /*2330*/  IMAD R2, R251, R2, R8 ;  /* 0x00000002fb027224 */ /* 0x000fe400078e0208 */
[----:B------:R-:W-:-:S04]  /*2340*/  IMAD.HI.U32 R6, R95, R12, RZ ;  /* 0x0000000c5f067227 */ /* 0x000fc800078e00ff */
[----:B------:R-:W-:Y:S02]  /*2350*/  IMAD.MOV R10, RZ, RZ, -R10 ;  /* 0x000000ffff0a7224 */ /* 0x000fe400078e0a0a */
[----:B------:R-:W-:-:S04]  /*2360*/  IMAD.HI.U32 R7, R95, R14, RZ ;  /* 0x0000000e5f077227 */ /* 0x000fc800078e00ff */
[----:B------:R-:W-:-:S04]  /*2370*/  IMAD.HI.U32 R8, R95, R16, RZ ;  /* 0x000000105f087227 */ /* 0x000fc800078e00ff */
[----:B------:R-:W-:Y:S02]  /*2380*/  IMAD.MOV.U32 R109, RZ, RZ, R32 ;  /* 0x000000ffff6d7224 */ /* 0x000fe400078e0020 */
[----:B------:R-:W-:Y:S01]  /*2390*/  IMAD R9, R251, R9, R18 ;  /* 0x00000009fb097224 */ /* 0x000fe200078e0212 */
[----:B------:R-:W-:Y:S01]  /*23a0*/  IABS R18, R87 ;  /* 0x0000005700127213 */ /* 0x000fe20000000000 */
[----:B------:R-:W-:-:S04]  /*23b0*/  IMAD.HI.U32 R15, R95, R26, RZ ;  /* 0x0000001a5f0f7227 */ /* 0x000fc800078e00ff */
[----:B------:R-:W-:Y:S02]  /*23c0*/  IMAD.MOV R6, RZ, RZ, -R6 ;  /* 0x000000ffff067224 */ /* 0x000fe400078e0a06 */
[----:B------:R-:W-:Y:S01]  /*23d0*/  IMAD R10, R251, R10, R20 ;  /* 0x0000000afb0a7224 */ /* 0x000fe200078e0214 */
[----:B------:R-:W-:Y:S01]  /*23e0*/  IABS R20, R153 ;  /* 0x0000009900147213 */ /* 0x000fe20000000000 */
[----:B------:R-:W-:Y:S02]  /*23f0*/  IMAD.MOV R7, RZ, RZ, -R7 ;  /* 0x000000ffff077224 */ /* 0x000fe400078e0a07 */
[----:B------:R-:W-:Y:S02]  /*2400*/  IMAD.MOV R8, RZ, RZ, -R8 ;  /* 0x000000ffff087224 */ /* 0x000fe400078e0a08 */
[----:B------:R-:W-:Y:S01]  /*2410*/  @!P4 IMAD.MOV R109, RZ, RZ, -R109 ;  /* 0x000000ffff6dc224 */ /* 0x000fe200078e0a6d */
[----:B------:R-:W-:Y:S01]  /*2420*/  ISETP.GE.AND P4, PT, R33, RZ, PT ;  /* 0x000000ff2100720c */ /* 0x000fe20003f86270 */
[----:B------:R-:W-:-:S02]  /*2430*/  IMAD.MOV R15, RZ, RZ, -R15 ;  /* 0x000000ffff0f7224 */ /* 0x000fc400078e0a0f */
[C---:B------:R-:W-:Y:S01]  /*2440*/  IMAD R6, R251.reuse, R6, R12 ;  /* 0x00000006fb067224 */ /* 0x040fe200078e020c */
[----:B------:R1:W-:Y:S01]  /*2450*/  STL [R1+0xd8], R109 ;  /* 0x0000d86d01007387 */ /* 0x0003e20000100800 */
[C---:B------:R-:W-:Y:S02]  /*2460*/  IMAD R7, R251.reuse, R7, R14 ;  /* 0x00000007fb077224 */ /* 0x040fe400078e020e */
[----:B------:R-:W-:Y:S01]  /*2470*/  IMAD R8, R251, R8, R16 ;  /* 0x00000008fb087224 */ /* 0x000fe200078e0210 */
[----:B------:R-:W-:Y:S01]  /*2480*/  IABS R16, R85 ;  /* 0x0000005500107213 */ /* 0x000fe20000000000 */
[C---:B------:R-:W-:Y:S01]  /*2490*/  IMAD.HI.U32 R12, R95.reuse, R18, RZ ;  /* 0x000000125f0c7227 */ /* 0x040fe200078e00ff */
[----:B------:R-:W-:Y:S03]  /*24a0*/  STL [R1+0xc4], R31 ;  /* 0x0000c41f01007387 */ /* 0x000fe60000100800 */
[----:B------:R-:W-:-:S04]  /*24b0*/  IMAD.HI.U32 R13, R95, R20, RZ ;  /* 0x000000145f0d7227 */ /* 0x000fc800078e00ff */
[----:B------:R-:W-:-:S04]  /*24c0*/  IMAD.HI.U32 R14, R95, R24, RZ ;  /* 0x000000185f0e7227 */ /* 0x000fc800078e00ff */
[--C-:B------:R-:W-:Y:S01]  /*24d0*/  @!P5 IMAD.IADD R124, R124, 0x1, -R251.reuse ;  /* 0x000000017c7cd824 */ /* 0x100fe200078e0afb */
[----:B------:R-:W-:Y:S01]  /*24e0*/  ISETP.GE.AND P5, PT, R111, RZ, PT ;  /* 0x000000ff6f00720c */ /* 0x000fe20003fa6270 */
[----:B------:R-:W-:Y:S01]  /*24f0*/  @!P6 IMAD.IADD R34, R34, 0x1, -R251 ;  /* 0x000000012222e824 */ /* 0x000fe200078e0afb */
[----:B------:R-:W-:Y:S01]  /*2500*/  ISETP.GE.AND P6, PT, R37, RZ, PT ;  /* 0x000000ff2500720c */ /* 0x000fe20003fc6270 */
[----:B------:R-:W-:Y:S01]  /*2510*/  IMAD R15, R251, R15, R26 ;  /* 0x0000000ffb0f7224 */ /* 0x000fe200078e021a */
[----:B------:R-:W-:Y:S01]  /*2520*/  IABS R26, R144 ;  /* 0x00000090001a7213 */ /* 0x000fe20000000000 */
[----:B------:R-:W-:Y:S01]  /*2530*/  IMAD.MOV R12, RZ, RZ, -R12 ;  /* 0x000000ffff0c7224 */ /* 0x000fe200078e0a0c */
[----:B--2---:R-:W-:Y:S01]  /*2540*/  IADD3 R111, R248, 0x58, RZ ;  /* 0x00000058f86f7810 */ /* 0x004fe20007ffe0ff */
[----:B------:R-:W-:Y:S02]  /*2550*/  IMAD.MOV R13, RZ, RZ, -R13 ;  /* 0x000000ffff0d7224 */ /* 0x000fe400078e0a0d */
[----:B------:R-:W-:-:S02]  /*2560*/  IMAD.MOV R14, RZ, RZ, -R14 ;  /* 0x000000ffff0e7224 */ /* 0x000fc400078e0a0e */
[----:B------:R-:W-:-:S04]  /*2570*/  IMAD.HI.U32 R11, R95, R16, RZ ;  /* 0x000000105f0b7227 */ /* 0x000fc800078e00ff */
[----:B-1----:R-:W-:Y:S02]  /*2580*/  IMAD.MOV.U32 R109, RZ, RZ, R126 ;  /* 0x000000ffff6d7224 */ /* 0x002fe400078e007e */
[----:B------:R-:W-:Y:S01]  /*2590*/  @!P0 IMAD.IADD R36, R36, 0x1, -R251 ;  /* 0x0000000124248824 */ /* 0x000fe200078e0afb */
[C---:B------:R-:W-:Y:S01]  /*25a0*/  ISETP.GT.U32.AND P0, PT, R251.reuse, R38, PT ;  /* 0x00000026fb00720c */ /* 0x040fe20003f04070 */
[----:B------:R-:W-:Y:S02]  /*25b0*/  IMAD R12, R251, R12, R18 ;  /* 0x0000000cfb0c7224 */ /* 0x000fe400078e0212 */
[----:B------:R-:W-:-:S04]  /*25c0*/  IMAD.HI.U32 R17, R95, R26, RZ ;  /* 0x0000001a5f117227 */ /* 0x000fc800078e00ff */
[C---:B------:R-:W-:Y:S02]  /*25d0*/  IMAD R13, R251.reuse, R13, R20 ;  /* 0x0000000dfb0d7224 */ /* 0x040fe400078e0214 */
[----:B------:R-:W-:Y:S01]  /*25e0*/  IMAD R14, R251, R14, R24 ;  /* 0x0000000efb0e7224 */ /* 0x000fe200078e0218 */
[----:B------:R-:W-:Y:S01]  /*25f0*/  IABS R24, R154 ;  /* 0x0000009a00187213 */ /* 0x000fe20000000000 */
[----:B------:R-:W-:-:S04]  /*2600*/  IMAD.HI.U32 R18, R95, R28, RZ ;  /* 0x0000001c5f127227 */ /* 0x000fc800078e00ff */
[----:B------:R-:W-:Y:S02]  /*2610*/  IMAD.MOV R11, RZ, RZ, -R11 ;  /* 0x000000ffff0b7224 */ /* 0x000fe400078e0a0b */
[----:B------:R-:W-:-:S04]  /*2620*/  IMAD.HI.U32 R20, R95, R128, RZ ;  /* 0x000000805f147227 */ /* 0x000fc800078e00ff */
[----:B------:R-:W-:Y:S01]  /*2630*/  @!P4 IMAD.MOV R109, RZ, RZ, -R109 ;  /* 0x000000ffff6dc224 */ /* 0x000fe200078e0a6d */
[C---:B------:R-:W-:Y:S01]  /*2640*/  ISETP.GT.U32.AND P4, PT, R251.reuse, R34, PT ;  /* 0x00000022fb00720c */ /* 0x040fe20003f84070 */
[----:B------:R-:W-:Y:S02]  /*2650*/  IMAD.MOV.U32 R37, RZ, RZ, R36 ;  /* 0x000000ffff257224 */ /* 0x000fe400078e0024 */
[----:B------:R-:W-:Y:S01]  /*2660*/  IMAD.MOV R17, RZ, RZ, -R17 ;  /* 0x000000ffff117224 */ /* 0x000fe200078e0a11 */
[----:B------:R1:W-:Y:S01]  /*2670*/  STL [R1+0xc0], R109 ;  /* 0x0000c06d01007387 */ /* 0x0003e20000100800 */
[----:B------:R-:W-:Y:S02]  /*2680*/  IMAD.MOV R18, RZ, RZ, -R18 ;  /* 0x000000ffff127224 */ /* 0x000fe400078e0a12 */
[----:B------:R-:W-:Y:S01]  /*2690*/  IMAD R11, R251, R11, R16 ;  /* 0x0000000bfb0b7224 */ /* 0x000fe200078e0210 */
[----:B------:R-:W-:Y:S01]  /*26a0*/  STL [R1+0x26f8], R164 ;  /* 0x0026f8a401007387 */ /* 0x000fe20000100800 */
[----:B------:R-:W-:-:S02]  /*26b0*/  IMAD.MOV R20, RZ, RZ, -R20 ;  /* 0x000000ffff147224 */ /* 0x000fc400078e0a14 */
[----:B------:R-:W-:Y:S01]  /*26c0*/  IMAD.HI.U32 R16, R95, R24, RZ ;  /* 0x000000185f107227 */ /* 0x000fe200078e00ff */
[----:B-1----:R-:W-:-:S03]  /*26d0*/  IADD3 R109, R248, 0x57, RZ ;  /* 0x00000057f86d7810 */ /* 0x002fc60007ffe0ff */
[----:B------:R-:W-:Y:S01]  /*26e0*/  @!P5 IMAD.MOV R124, RZ, RZ, -R124 ;  /* 0x000000ffff7cd224 */ /* 0x000fe200078e0a7c */
[----:B------:R-:W-:Y:S01]  /*26f0*/  ISETP.GE.AND P5, PT, R39, RZ, PT ;  /* 0x000000ff2700720c */ /* 0x000fe20003fa6270 */
[----:B------:R-:W-:Y:S01]  /*2700*/  @!P6 IMAD.MOV R37, RZ, RZ, -R37 ;  /* 0x000000ffff25e224 */ /* 0x000fe200078e0a25 */
[C---:B------:R-:W-:Y:S01]  /*2710*/  ISETP.GT.U32.AND P6, PT, R251.reuse, R40, PT ;  /* 0x00000028fb00720c */ /* 0x040fe20003fc4070 */
[C---:B------:R-:W-:Y:S01]  /*2720*/  IMAD R17, R251.reuse, R17, R26 ;  /* 0x00000011fb117224 */ /* 0x040fe200078e021a */
[----:B------:R-:W-:Y:S01]  /*2730*/  IABS R26, R148 ;  /* 0x00000094001a7213 */ /* 0x000fe20000000000 */
[C---:B------:R-:W-:Y:S01]  /*2740*/  IMAD R18, R251.reuse, R18, R28 ;  /* 0x00000012fb127224 */ /* 0x040fe200078e021c */
[----:B------:R-:W-:Y:S01]  /*2750*/  IABS R28, R99 ;  /* 0x00000063001c7213 */ /* 0x000fe20000000000 */
[----:B------:R-:W-:Y:S01]  /*2760*/  IMAD R20, R251, R20, R128 ;  /* 0x00000014fb147224 */ /* 0x000fe200078e0280 */
[----:B------:R-:W-:Y:S01]  /*2770*/  IABS R128, R97 ;  /* 0x0000006100807213 */ /* 0x000fe20000000000 */
[----:B------:R-:W-:Y:S01]  /*2780*/  IMAD.MOV R16, RZ, RZ, -R16 ;  /* 0x000000ffff107224 */ /* 0x000fe200078e0a10 */
[----:B------:R-:W-:Y:S01]  /*2790*/  STL [R1+0x2720], R109 ;  /* 0x0027206d01007387 */ /* 0x000fe20000100800 */
[----:B------:R-:W-:Y:S01]  /*27a0*/  IMAD.HI.U32 R22, R95, R26, RZ ;  /* 0x0000001a5f167227 */ /* 0x000fe200078e00ff */
[----:B------:R-:W-:-:S02]  /*27b0*/  IABS R126, R109 ;  /* 0x0000006d007e7213 */ /* 0x000fc40000000000 */
[----:B------:R-:W-:Y:S01]  /*27c0*/  STL [R1+0x2728], R111 ;  /* 0x0027286f01007387 */ /* 0x000fe20000100800 */
[----:B------:R-:W-:Y:S02]  /*27d0*/  IMAD R16, R251, R16, R24 ;  /* 0x00000010fb107224 */ /* 0x000fe400078e0218 */
[C---:B------:R-:W-:Y:S01]  /*27e0*/  IMAD.HI.U32 R23, R95.reuse, R28, RZ ;  /* 0x0000001c5f177227 */ /* 0x040fe200078e00ff */
[----:B------:R-:W-:Y:S03]  /*27f0*/  STL [R1+0x2748], R177 ;  /* 0x002748b101007387 */ /* 0x000fe60000100800 */
[----:B------:R-:W-:Y:S01]  /*2800*/  IMAD.HI.U32 R24, R95, R128, RZ ;  /* 0x000000805f187227 */ /* 0x000fe200078e00ff */
[----:B------:R-:W-:Y:S03]  /*2810*/  STL [R1+0x2768], R165 ;  /* 0x002768a501007387 */ /* 0x000fe60000100800 */
[--C-:B------:R-:W-:Y:S01]  /*2820*/  @!P4 IMAD.IADD R34, R34, 0x1, -R251.reuse ;  /* 0x000000012222c824 */ /* 0x100fe200078e0afb */
[----:B------:R-:W-:Y:S01]  /*2830*/  ISETP.GE.AND P4, PT, R35, RZ, PT ;  /* 0x000000ff2300720c */ /* 0x000fe20003f86270 */
[----:B------:R-:W-:Y:S01]  /*2840*/  @!P0 IMAD.IADD R38, R38, 0x1, -R251 ;  /* 0x0000000126268824 */ /* 0x000fe200078e0afb */
[----:B------:R-:W-:Y:S01]  /*2850*/  ISETP.GT.U32.AND P0, PT, R251, R122, PT ;  /* 0x0000007afb00720c */ /* 0x000fe20003f04070 */
[----:B------:R-:W-:Y:S01]  /*2860*/  IMAD.MOV R22, RZ, RZ, -R22 ;  /* 0x000000ffff167224 */ /* 0x000fe200078e0a16 */
[----:B------:R1:W-:Y:S01]  /*2870*/  STL [R1+0xbc], R124 ;  /* 0x0000bc7c01007387 */ /* 0x0003e20000100800 */
[----:B------:R-:W-:-:S02]  /*2880*/  IMAD.MOV R23, RZ, RZ, -R23 ;  /* 0x000000ffff177224 */ /* 0x000fc400078e0a17 */
[----:B------:R-:W-:Y:S01]  /*2890*/  IMAD.MOV R24, RZ, RZ, -R24 ;  /* 0x000000ffff187224 */ /* 0x000fe200078e0a18 */
[----:B------:R-:W-:Y:S01]  /*28a0*/  STL [R1+0xb8], R37 ;  /* 0x0000b82501007387 */ /* 0x000fe20000100800 */
[----:B------:R-:W-:Y:S02]  /*28b0*/  @!P6 IMAD.IADD R40, R40, 0x1, -R251 ;  /* 0x000000012828e824 */ /* 0x000fe400078e0afb */
[----:B------:R-:W-:Y:S01]  /*28c0*/  @!P5 IMAD.MOV R34, RZ, RZ, -R34 ;  /* 0x000000ffff22d224 */ /* 0x000fe200078e0a22 */
[C---:B------:R-:W-:Y:S01]  /*28d0*/  ISETP.GT.U32.AND P5, PT, R251.reuse, R38, PT ;  /* 0x00000026fb00720c */ /* 0x040fe20003fa4070 */
[C---:B------:R-:W-:Y:S01]  /*28e0*/  IMAD R21, R251.reuse, R22, R26 ;  /* 0x00000016fb157224 */ /* 0x040fe200078e021a */
[C---:B------:R-:W-:Y:S01]  /*28f0*/  ISETP.GT.U32.AND P6, PT, R251.reuse, R40, PT ;  /* 0x00000028fb00720c */ /* 0x040fe20003fc4070 */
[C---:B------:R-:W-:Y:S01]  /*2900*/  IMAD R22, R251.reuse, R23, R28 ;  /* 0x00000017fb167224 */ /* 0x040fe200078e021c */
[----:B------:R2:W-:Y:S01]  /*2910*/  STL [R1+0xb4], R34 ;  /* 0x0000b42201007387 */ /* 0x0005e20000100800 */
[C---:B------:R-:W-:Y:S01]  /*2920*/  IMAD R23, R251.reuse, R24, R128 ;  /* 0x00000018fb177224 */ /* 0x040fe200078e0280 */
[----:B-1----:R-:W-:Y:S01]  /*2930*/  IABS R124, R164 ;  /* 0x000000a4007c7213 */ /* 0x002fe20000000000 */
[----:B------:R-:W-:Y:S01]  /*2940*/  IMAD R24, R251, R27, R130 ;  /* 0x0000001bfb187224 */ /* 0x000fe200078e0282 */
[----:B------:R-:W-:Y:S01]  /*2950*/  IABS R130, R103 ;  /* 0x0000006700827213 */ /* 0x000fe20000000000 */
[----:B------:R-:W-:Y:S01]  /*2960*/  IMAD.HI.U32 R27, R95, R132, RZ ;  /* 0x000000845f1b7227 */ /* 0x000fe200078e00ff */
[----:B------:R-:W-:-:S03]  /*2970*/  IABS R128, R105 ;  /* 0x0000006900807213 */ /* 0x000fc60000000000 */
[----:B------:R-:W-:Y:S02]  /*2980*/  IMAD.MOV R27, RZ, RZ, -R27 ;  /* 0x000000ffff1b7224 */ /* 0x000fe400078e0a1b */
[--C-:B------:R-:W-:Y:S02]  /*2990*/  @!P0 IMAD.IADD R122, R122, 0x1, -R251.reuse ;  /* 0x000000017a7a8824 */ /* 0x100fe400078e0afb */
[C---:B------:R-:W-:Y:S01]  /*29a0*/  IMAD R27, R251.reuse, R27, R132 ;  /* 0x0000001bfb1b7224 */ /* 0x040fe200078e0284 */
[----:B------:R-:W-:Y:S01]  /*29b0*/  IABS R132, R167 ;  /* 0x000000a700847213 */ /* 0x000fe20000000000 */
[--C-:B------:R-:W-:Y:S01]  /*29c0*/  @!P5 IMAD.IADD R38, R38, 0x1, -R251.reuse ;  /* 0x000000012626d824 */ /* 0x100fe200078e0afb */
[C---:B------:R-:W-:Y:S01]  /*29d0*/  ISETP.GT.U32.AND P0, PT, R251.reuse, R122, PT ;  /* 0x0000007afb00720c */ /* 0x040fe20003f04070 */
[----:B------:R-:W-:Y:S01]  /*29e0*/  @!P6 IMAD.IADD R40, R40, 0x1, -R251 ;  /* 0x000000012828e824 */ /* 0x000fe200078e0afb */
[----:B------:R-:W-:Y:S01]  /*29f0*/  ISETP.GT.U32.AND P5, PT, R251, R120, PT ;  /* 0x00000078fb00720c */ /* 0x000fe20003fa4070 */
[----:B------:R-:W-:Y:S01]  /*2a00*/  IMAD.HI.U32 R32, R95, R132, RZ ;  /* 0x000000845f207227 */ /* 0x000fe200078e00ff */
[----:B------:R-:W-:-:S03]  /*2a10*/  ISETP.GT.U32.AND P6, PT, R251, R118, PT ;  /* 0x00000076fb00720c */ /* 0x000fc60003fc4070 */
[----:B------:R-:W-:Y:S02]  /*2a20*/  IMAD.MOV R32, RZ, RZ, -R32 ;  /* 0x000000ffff207224 */ /* 0x000fe400078e0a20 */
[----:B------:R-:W-:-:S04]  /*2a30*/  IMAD.HI.U32 R26, R95, R130, RZ ;  /* 0x000000825f1a7227 */ /* 0x000fc800078e00ff */
[----:B------:R-:W-:Y:S01]  /*2a40*/  IMAD R32, R251, R32, R132 ;  /* 0x00000020fb207224 */ /* 0x000fe200078e0284 */
[----:B------:R-:W-:Y:S01]  /*2a50*/  IABS R132, R165 ;  /* 0x000000a500847213 */ /* 0x000fe20000000000 */
[--C-:B------:R-:W-:Y:S01]  /*2a60*/  @!P0 IMAD.IADD R122, R122, 0x1, -R251.reuse ;  /* 0x000000017a7a8824 */ /* 0x100fe200078e0afb */
[----:B------:R-:W-:Y:S01]  /*2a70*/  ISETP.GE.AND P0, PT, R115, RZ, PT ;  /* 0x000000ff7300720c */ /* 0x000fe20003f06270 */
[--C-:B------:R-:W-:Y:S01]  /*2a80*/  @!P5 IMAD.IADD R120, R120, 0x1, -R251.reuse ;  /* 0x000000017878d824 */ /* 0x100fe200078e0afb */
[----:B------:R-:W-:Y:S01]  /*2a90*/  ISETP.GE.AND P5, PT, R117, RZ, PT ;  /* 0x000000ff7500720c */ /* 0x000fe20003fa6270 */
[----:B------:R-:W-:Y:S01]  /*2aa0*/  @!P6 IMAD.IADD R118, R118, 0x1, -R251 ;  /* 0x000000017676e824 */ /* 0x000fe200078e0afb */
[----:B------:R-:W-:Y:S01]  /*2ab0*/  IADD3 R117, R248, 0x5c, RZ ;  /* 0x0000005cf8757810 */ /* 0x000fe20007ffe0ff */
[----:B------:R-:W-:Y:S01]  /*2ac0*/  IMAD.HI.U32 R39, R95, R132, RZ ;  /* 0x000000845f277227 */ /* 0x000fe200078e00ff */
[----:B------:R-:W-:-:S03]  /*2ad0*/  ISETP.GT.U32.AND P6, PT, R251, R120, PT ;  /* 0x00000078fb00720c */ /* 0x000fc60003fc4070 */
[----:B------:R-:W-:Y:S02]  /*2ae0*/  IMAD.MOV R39, RZ, RZ, -R39 ;  /* 0x000000ffff277224 */ /* 0x000fe400078e0a27 */
[----:B------:R-:W-:Y:S02]  /*2af0*/  IMAD.MOV.U32 R115, RZ, RZ, R38 ;  /* 0x000000ffff737224 */ /* 0x000fe400078e0026 */
[C---:B------:R-:W-:Y:S01]  /*2b00*/  IMAD R38, R251.reuse, R39, R132 ;  /* 0x00000027fb267224 */ /* 0x040fe200078e0284 */
[----:B------:R-:W-:Y:S01]  /*2b10*/  IADD3 R132, R248, 0x74, RZ ;  /* 0x00000074f8847810 */ /* 0x000fe20007ffe0ff */
[----:B------:R-:W-:Y:S01]  /*2b20*/  IMAD.MOV.U32 R39, RZ, RZ, R122 ;  /* 0x000000ffff277224 */ /* 0x000fe200078e007a */
[----:B------:R-:W-:Y:S01]  /*2b30*/  IABS R122, R163 ;  /* 0x000000a3007a7213 */ /* 0x000fe20000000000 */
[----:B------:R-:W-:Y:S01]  /*2b40*/  @!P0 IMAD.MOV R40, RZ, RZ, -R40 ;  /* 0x000000ffff288224 */ /* 0x000fe200078e0a28 */
[C---:B------:R-:W-:Y:S01]  /*2b50*/  ISETP.GT.U32.AND P0, PT, R251.reuse, R114, PT ;  /* 0x00000072fb00720c */ /* 0x040fe20003f04070 */
[----:B------:R-:W-:Y:S01]  /*2b60*/  @!P5 IMAD.MOV R39, RZ, RZ, -R39 ;  /* 0x000000ffff27d224 */ /* 0x000fe200078e0a27 */
[----:B------:R-:W-:Y:S01]  /*2b70*/  ISETP.GE.AND P5, PT, R160, RZ, PT ;  /* 0x000000ffa000720c */ /* 0x000fe20003fa6270 */
[----:B------:R-:W-:Y:S01]  /*2b80*/  @!P6 IMAD.IADD R120, R120, 0x1, -R251 ;  /* 0x000000017878e824 */ /* 0x000fe200078e0afb */
[C---:B------:R-:W-:Y:S01]  /*2b90*/  ISETP.GT.U32.AND P6, PT, R251.reuse, R42, PT ;  /* 0x0000002afb00720c */ /* 0x040fe20003fc4070 */
[----:B------:R-:W-:Y:S01]  /*2ba0*/  @!P4 IMAD.MOV R115, RZ, RZ, -R115 ;  /* 0x000000ffff73c224 */ /* 0x000fe200078e0a73 */
[----:B------:R-:W-:Y:S01]  /*2bb0*/  ISETP.GT.U32.AND P4, PT, R251, R118, PT ;  /* 0x00000076fb00720c */ /* 0x000fe20003f84070 */
[----:B------:R-:W-:Y:S01]  /*2bc0*/  IMAD.MOV R26, RZ, RZ, -R26 ;  /* 0x000000ffff1a7224 */ /* 0x000fe200078e0a1a */
[----:B------:R-:W-:Y:S01]  /*2bd0*/  IADD3 R160, R248, 0x64, RZ ;  /* 0x00000064f8a07810 */ /* 0x000fe20007ffe0ff */
[----:B--2---:R-:W-:Y:S01]  /*2be0*/  IMAD.HI.U32 R34, R95, R124, RZ ;  /* 0x0000007c5f227227 */ /* 0x004fe200078e00ff */
[----:B------:R1:W-:Y:S03]  /*2bf0*/  STL [R1+0xb0], R115 ;  /* 0x0000b07301007387 */ /* 0x0003e60000100800 */
[--C-:B------:R-:W-:Y:S01]  /*2c00*/  @!P0 IMAD.IADD R114, R114, 0x1, -R251.reuse ;  /* 0x0000000172728824 */ /* 0x100fe200078e0afb */
[----:B------:R-:W-:Y:S01]  /*2c10*/  ISETP.GE.AND P0, PT, R41, RZ, PT ;  /* 0x000000ff2900720c */ /* 0x000fe20003f06270 */
[----:B------:R-:W-:Y:S01]  /*2c20*/  @!P5 IMAD.MOV R120, RZ, RZ, -R120 ;  /* 0x000000ffff78d224 */ /* 0x000fe200078e0a78 */
[----:B------:R-:W-:Y:S01]  /*2c30*/  STL [R1+0x2778], R163 ;  /* 0x002778a301007387 */ /* 0x000fe20000100800 */
[--C-:B------:R-:W-:Y:S01]  /*2c40*/  @!P6 IMAD.IADD R42, R42, 0x1, -R251.reuse ;  /* 0x000000012a2ae824 */ /* 0x100fe200078e0afb */
[C---:B------:R-:W-:Y:S01]  /*2c50*/  ISETP.GT.U32.AND P5, PT, R251.reuse, R114, PT ;  /* 0x00000072fb00720c */ /* 0x040fe20003fa4070 */
[----:B------:R-:W-:Y:S01]  /*2c60*/  @!P4 IMAD.IADD R118, R118, 0x1, -R251 ;  /* 0x000000017676c824 */ /* 0x000fe200078e0afb */
[C---:B------:R-:W-:Y:S01]  /*2c70*/  ISETP.GT.U32.AND P4, PT, R251.reuse, R116, PT ;  /* 0x00000074fb00720c */ /* 0x040fe20003f84070 */
[----:B------:R-:W-:Y:S01]  /*2c80*/  STL [R1+0x278c], R117 ;  /* 0x00278c7501007387 */ /* 0x000fe20000100800 */
[C---:B------:R-:W-:Y:S01]  /*2c90*/  ISETP.GT.U32.AND P6, PT, R251.reuse, R42, PT ;  /* 0x0000002afb00720c */ /* 0x040fe20003fc4070 */
[----:B------:R-:W-:Y:S01]  /*2ca0*/  IMAD R26, R251, R26, R130 ;  /* 0x0000001afb1a7224 */ /* 0x000fe200078e0282 */
[----:B-1----:R-:W-:Y:S01]  /*2cb0*/  IADD3 R115, R248, 0x5d, RZ ;  /* 0x0000005df8737810 */ /* 0x002fe20007ffe0ff */
[----:B------:R-:W-:Y:S01]  /*2cc0*/  IMAD.HI.U32 R35, R95, R126, RZ ;  /* 0x0000007e5f237227 */ /* 0x000fe200078e00ff */
[----:B------:R-:W-:-:S03]  /*2cd0*/  IABS R130, R107 ;  /* 0x0000006b00827213 */ /* 0x000fc60000000000 */
[----:B------:R-:W-:Y:S01]  /*2ce0*/  @!P0 IMAD.MOV R118, RZ, RZ, -R118 ;  /* 0x000000ffff768224 */ /* 0x000fe200078e0a76 */
[C---:B------:R-:W-:Y:S01]  /*2cf0*/  ISETP.GT.U32.AND P0, PT, R251.reuse, R44, PT ;  /* 0x0000002cfb00720c */ /* 0x040fe20003f04070 */
[--C-:B------:R-:W-:Y:S01]  /*2d00*/  @!P5 IMAD.IADD R114, R114, 0x1, -R251.reuse ;  /* 0x000000017272d824 */ /* 0x100fe200078e0afb */
[----:B------:R-:W-:Y:S01]  /*2d10*/  ISETP.GT.U32.AND P5, PT, R251, R112, PT ;  /* 0x00000070fb00720c */ /* 0x000fe20003fa4070 */
[--C-:B------:R-:W-:Y:S01]  /*2d20*/  @!P4 IMAD.IADD R116, R116, 0x1, -R251.reuse ;  /* 0x000000017474c824 */ /* 0x100fe200078e0afb */
[----:B------:R-:W-:Y:S01]  /*2d30*/  STL [R1+0x2798], R115 ;  /* 0x0027987301007387 */ /* 0x000fe20000100800 */
[----:B------:R-:W-:Y:S01]  /*2d40*/  @!P6 IMAD.IADD R42, R42, 0x1, -R251 ;  /* 0x000000012a2ae824 */ /* 0x000fe200078e0afb */
[----:B------:R-:W-:Y:S01]  /*2d50*/  ISETP.GE.AND P6, PT, R113, RZ, PT ;  /* 0x000000ff7100720c */ /* 0x000fe20003fc6270 */
[----:B------:R-:W-:Y:S01]  /*2d60*/  IMAD.HI.U32 R31, R95, R130, RZ ;  /* 0x000000825f1f7227 */ /* 0x000fe200078e00ff */
[----:B------:R-:W-:Y:S01]  /*2d70*/  ISETP.GT.U32.AND P4, PT, R251, R116, PT ;  /* 0x00000074fb00720c */ /* 0x000fe20003f84070 */
[----:B------:R-:W-:Y:S01]  /*2d80*/  STL [R1+0xac], R40 ;  /* 0x0000ac2801007387 */ /* 0x000fe20000100800 */
[----:B------:R-:W-:Y:S01]  /*2d90*/  IADD3 R113, R248, 0x5e, RZ ;  /* 0x0000005ef8717810 */ /* 0x000fe20007ffe0ff */
[----:B------:R-:W-:-:S02]  /*2da0*/  IMAD.MOV R31, RZ, RZ, -R31 ;  /* 0x000000ffff1f7224 */ /* 0x000fc400078e0a1f */
[--C-:B------:R-:W-:Y:S01]  /*2db0*/  @!P0 IMAD.IADD R44, R44, 0x1, -R251.reuse ;  /* 0x000000012c2c8824 */ /* 0x100fe200078e0afb */
[----:B------:R-:W-:Y:S01]  /*2dc0*/  ISETP.GE.AND P0, PT, R45, RZ, PT ;  /* 0x000000ff2d00720c */ /* 0x000fe20003f06270 */
[----:B------:R-:W-:Y:S01]  /*2dd0*/  IMAD.MOV.U32 R45, RZ, RZ, R114 ;  /* 0x000000ffff2d7224 */ /* 0x000fe200078e0072 */
[----:B------:R1:W-:Y:S01]  /*2de0*/  STL [R1+0xa8], R39 ;  /* 0x0000a82701007387 */ /* 0x0003e20000100800 */
[----:B------:R-:W-:Y:S01]  /*2df0*/  @!P5 IMAD.IADD R112, R112, 0x1, -R251 ;  /* 0x000000017070d824 */ /* 0x000fe200078e0afb */
[C---:B------:R-:W-:Y:S01]  /*2e00*/  ISETP.GT.U32.AND P5, PT, R251.reuse, R44, PT ;  /* 0x0000002cfb00720c */ /* 0x040fe20003fa4070 */
[----:B------:R-:W-:Y:S01]  /*2e10*/  @!P6 IMAD.MOV R45, RZ, RZ, -R45 ;  /* 0x000000ffff2de224 */ /* 0x000fe200078e0a2d */
[----:B------:R2:W-:Y:S01]  /*2e20*/  STL [R1+0xa4], R120 ;  /* 0x0000a47801007387 */ /* 0x0005e20000100800 */
[----:B------:R-:W-:Y:S01]  /*2e30*/  @!P4 IMAD.IADD R116, R116, 0x1, -R251 ;  /* 0x000000017474c824 */ /* 0x000fe200078e0afb */
[C---:B------:R-:W-:Y:S01]  /*2e40*/  ISETP.GT.U32.AND P6, PT, R251.reuse, R112, PT ;  /* 0x00000070fb00720c */ /* 0x040fe20003fc4070 */
[----:B------:R-:W-:Y:S01]  /*2e50*/  IMAD R31, R251, R31, R130 ;  /* 0x0000001ffb1f7224 */ /* 0x000fe200078e0282 */
[----:B------:R3:W-:Y:S01]  /*2e60*/  STL [R1+0xa0], R118 ;  /* 0x0000a07601007387 */ /* 0x0007e20000100800 */
[----:B------:R-:W-:Y:S01]  /*2e70*/  ISETP.GE.AND P4, PT, R43, RZ, PT ;  /* 0x000000ff2b00720c */ /* 0x000fe20003f86270 */
[----:B-1----:R-:W-:Y:S01]  /*2e80*/  IMAD.HI.U32 R39, R95, R122, RZ ;  /* 0x0000007a5f277227 */ /* 0x002fe200078e00ff */
[----:B------:R-:W-:Y:S01]  /*2e90*/  IABS R43, R113 ;  /* 0x00000071002b7213 */ /* 0x000fe20000000000 */
[----:B------:R-:W-:Y:S01]  /*2ea0*/  STL [R1+0x27a0], R113 ;  /* 0x0027a07101007387 */ /* 0x000fe20000100800 */
[----:B------:R-:W-:Y:S01]  /*2eb0*/  IABS R130, R177 ;  /* 0x000000b100827213 */ /* 0x000fe20000000000 */
[----:B------:R-:W-:Y:S01]  /*2ec0*/  IMAD.MOV R39, RZ, RZ, -R39 ;  /* 0x000000ffff277224 */ /* 0x000fe200078e0a27 */
[----:B--2---:R-:W-:Y:S01]  /*2ed0*/  IADD3 R120, R248, 0x61, RZ ;  /* 0x00000061f8787810 */ /* 0x004fe20007ffe0ff */
[----:B------:R-:W-:Y:S01]  /*2ee0*/  STL [R1+0x27b0], R162 ;  /* 0x0027b0a201007387 */ /* 0x000fe20000100800 */
[--C-:B------:R-:W-:Y:S01]  /*2ef0*/  @!P5 IMAD.IADD R44, R44, 0x1, -R251.reuse ;  /* 0x000000012c2cd824 */ /* 0x100fe200078e0afb */
[C---:B------:R-:W-:Y:S01]  /*2f00*/  ISETP.GT.U32.AND P5, PT, R251.reuse, R46, PT ;  /* 0x0000002efb00720c */ /* 0x040fe20003fa4070 */
[----:B------:R-:W-:Y:S01]  /*2f10*/  @!P6 IMAD.IADD R112, R112, 0x1, -R251 ;  /* 0x000000017070e824 */ /* 0x000fe200078e0afb */
[----:B------:R-:W-:Y:S01]  /*2f20*/  STL [R1+0x27d8], R161 ;  /* 0x0027d8a101007387 */ /* 0x000fe20000100800 */
[----:B------:R-:W-:Y:S01]  /*2f30*/  ISETP.GT.U32.AND P6, PT, R251, R110, PT ;  /* 0x0000006efb00720c */ /* 0x000fe20003fc4070 */
[----:B------:R-:W-:Y:S01]  /*2f40*/  @!P4 IMAD.MOV R42, RZ, RZ, -R42 ;  /* 0x000000ffff2ac224 */ /* 0x000fe200078e0a2a */
[----:B------:R-:W-:Y:S01]  /*2f50*/  ISETP.GE.AND P4, PT, R47, RZ, PT ;  /* 0x000000ff2f00720c */ /* 0x000fe20003f86270 */
[----:B------:R1:W-:Y:S01]  /*2f60*/  STL [R1+0x9c], R45 ;  /* 0x00009c2d01007387 */ /* 0x0003e20000100800 */
[----:B------:R-:W-:Y:S01]  /*2f70*/  IMAD.MOV.U32 R114, RZ, RZ, R43 ;  /* 0x000000ffff727224 */ /* 0x000fe200078e002b */
[----:B---3--:R-:W-:Y:S01]  /*2f80*/  IABS R118, R162 ;  /* 0x000000a200767213 */ /* 0x008fe20000000000 */
[----:B------:R-:W-:Y:S01]  /*2f90*/  IMAD.MOV.U32 R47, RZ, RZ, R44 ;  /* 0x000000ffff2f7224 */ /* 0x000fe200078e002c */
[----:B------:R2:W-:Y:S01]  /*2fa0*/  STL [R1+0x98], R42 ;  /* 0x0000982a01007387 */ /* 0x0005e20000100800 */
[----:B------:R-:W-:Y:S01]  /*2fb0*/  IMAD R39, R251, R39, R122 ;  /* 0x00000027fb277224 */ /* 0x000fe200078e027a */
[----:B------:R-:W-:Y:S01]  /*2fc0*/  IADD3 R122, R248, 0x66, RZ ;  /* 0x00000066f87a7810 */ /* 0x000fe20007ffe0ff */
[----:B------:R-:W-:-:S02]  /*2fd0*/  @!P5 IMAD.IADD R46, R46, 0x1, -R251 ;  /* 0x000000012e2ed824 */ /* 0x000fc400078e0afb */
[----:B------:R-:W-:-:S04]  /*2fe0*/  IMAD.HI.U32 R43, R95, R118, RZ ;  /* 0x000000765f2b7227 */ /* 0x000fc800078e00ff */
[----:B-1----:R-:W-:Y:S01]  /*2ff0*/  IMAD.MOV.U32 R45, RZ, RZ, R116 ;  /* 0x000000ffff2d7224 */ /* 0x002fe200078e0074 */
[----:B------:R-:W-:Y:S01]  /*3000*/  IABS R116, R161 ;  /* 0x000000a100747213 */ /* 0x000fe20000000000 */
[----:B------:R-:W-:Y:S02]  /*3010*/  @!P6 IMAD.IADD R110, R110, 0x1, -R251 ;  /* 0x000000016e6ee824 */ /* 0x000fe400078e0afb */
[----:B------:R-:W-:Y:S01]  /*3020*/  @!P0 IMAD.MOV R45, RZ, RZ, -R45 ;  /* 0x000000ffff2d8224 */ /* 0x000fe200078e0a2d */
[----:B------:R-:W-:Y:S01]  /*3030*/  ISETP.GT.U32.AND P0, PT, R251, R108, PT ;  /* 0x0000006cfb00720c */ /* 0x000fe20003f04070 */
[----:B--2---:R-:W-:Y:S01]  /*3040*/  IMAD.HI.U32 R42, R95, R114, RZ ;  /* 0x000000725f2a7227 */ /* 0x004fe200078e00ff */
[----:B------:R-:W-:Y:S02]  /*3050*/  ISETP.GT.U32.AND P6, PT, R251, R110, PT ;  /* 0x0000006efb00720c */ /* 0x000fe40003fc4070 */
[----:B------:R1:W-:Y:S01]  /*3060*/  STL [R1+0x94], R45 ;  /* 0x0000942d01007387 */ /* 0x0003e20000100800 */
[----:B------:R-:W-:-:S02]  /*3070*/  IMAD.MOV R42, RZ, RZ, -R42 ;  /* 0x000000ffff2a7224 */ /* 0x000fc400078e0a2a */
[----:B------:R-:W-:Y:S01]  /*3080*/  @!P4 IMAD.MOV R47, RZ, RZ, -R47 ;  /* 0x000000ffff2fc224 */ /* 0x000fe200078e0a2f */
[C---:B------:R-:W-:Y:S01]  /*3090*/  ISETP.GT.U32.AND P4, PT, R251.reuse, R46, PT ;  /* 0x0000002efb00720c */ /* 0x040fe20003f84070 */
[----:B------:R-:W-:Y:S01]  /*30a0*/  IMAD R42, R251, R42, R114 ;  /* 0x0000002afb2a7224 */ /* 0x000fe200078e0272 */
[----:B------:R-:W-:Y:S01]  /*30b0*/  STL [R1+0x27e0], R120 ;  /* 0x0027e07801007387 */ /* 0x000fe20000100800 */
[----:B------:R-:W-:Y:S02]  /*30c0*/  IMAD.MOV.U32 R114, RZ, RZ, R112 ;  /* 0x000000ffff727224 */ /* 0x000fe400078e0070 */
[--C-:B------:R-:W-:Y:S01]  /*30d0*/  @!P0 IMAD.IADD R108, R108, 0x1, -R251.reuse ;  /* 0x000000016c6c8824 */ /* 0x100fe200078e0afb */
[----:B------:R-:W-:Y:S01]  /*30e0*/  ISETP.GE.AND P0, PT, R119, RZ, PT ;  /* 0x000000ff7700720c */ /* 0x000fe20003f06270 */
[----:B------:R-:W-:Y:S01]  /*30f0*/  @!P6 IMAD.IADD R110, R110, 0x1, -R251 ;  /* 0x000000016e6ee824 */ /* 0x000fe200078e0afb */
[C---:B------:R-:W-:Y:S01]  /*3100*/  ISETP.GT.U32.AND P6, PT, R251.reuse, R48, PT ;  /* 0x00000030fb00720c */ /* 0x040fe20003fc4070 */
[----:B------:R-:W-:Y:S01]  /*3110*/  IMAD.MOV R43, RZ, RZ, -R43 ;  /* 0x000000ffff2b7224 */ /* 0x000fe200078e0a2b */
[----:B------:R-:W-:Y:S01]  /*3120*/  ISETP.GT.U32.AND P5, PT, R251, R108, PT ;  /* 0x0000006cfb00720c */ /* 0x000fe20003fa4070 */
[----:B------:R2:W-:Y:S01]  /*3130*/  STL [R1+0x90], R47 ;  /* 0x0000902f01007387 */ /* 0x0005e20000100800 */
[----:B------:R-:W-:Y:S01]  /*3140*/  IADD3 R119, R248, 0x62, RZ ;  /* 0x00000062f8777810 */ /* 0x000fe20007ffe0ff */
[----:B------:R-:W-:Y:S01]  /*3150*/  @!P4 IMAD.IADD R46, R46, 0x1, -R251 ;  /* 0x000000012e2ec824 */ /* 0x000fe200078e0afb */
[----:B------:R-:W-:Y:S01]  /*3160*/  ISETP.GE.AND P4, PT, R123, RZ, PT ;  /* 0x000000ff7b00720c */ /* 0x000fe20003f86270 */
[----:B------:R-:W-:Y:S01]  /*3170*/  IMAD R43, R251, R43, R118 ;  /* 0x0000002bfb2b7224 */ /* 0x000fe200078e0276 */
[C---:B------:R-:W-:Y:S01]  /*3180*/  IADD3 R118, R248.reuse, 0x63, RZ ;  /* 0x00000063f8767810 */ /* 0x040fe20007ffe0ff */
[----:B------:R-:W-:Y:S01]  /*3190*/  STL [R1+0x27e8], R119 ;  /* 0x0027e87701007387 */ /* 0x000fe20000100800 */
[----:B-1----:R-:W-:Y:S01]  /*31a0*/  IMAD.HI.U32 R45, R95, R116, RZ ;  /* 0x000000745f2d7227 */ /* 0x002fe200078e00ff */
[----:B------:R-:W-:-:S02]  /*31b0*/  IADD3 R123, R248, 0x65, RZ ;  /* 0x00000065f87b7810 */ /* 0x000fc40007ffe0ff */
[----:B--2---:R-:W-:Y:S01]  /*31c0*/  IABS R47, R120 ;  /* 0x00000078002f7213 */ /* 0x004fe20000000000 */
[----:B------:R-:W-:Y:S01]  /*31d0*/  @!P0 IMAD.MOV R114, RZ, RZ, -R114 ;  /* 0x000000ffff728224 */ /* 0x000fe200078e0a72 */
[C---:B------:R-:W-:Y:S01]  /*31e0*/  ISETP.GT.U32.AND P0, PT, R251.reuse, R106, PT ;  /* 0x0000006afb00720c */ /* 0x040fe20003f04070 */
[--C-:B------:R-:W-:Y:S01]  /*31f0*/  @!P5 IMAD.IADD R108, R108, 0x1, -R251.reuse ;  /* 0x000000016c6cd824 */ /* 0x100fe200078e0afb */
[----:B------:R-:W-:Y:S01]  /*3200*/  ISETP.GT.U32.AND P5, PT, R251, R50, PT ;  /* 0x00000032fb00720c */ /* 0x000fe20003fa4070 */
[----:B------:R-:W-:Y:S01]  /*3210*/  @!P6 IMAD.IADD R48, R48, 0x1, -R251 ;  /* 0x000000013030e824 */ /* 0x000fe200078e0afb */
[----:B------:R1:W-:Y:S01]  /*3220*/  STL [R1+0x8c], R114 ;  /* 0x00008c7201007387 */ /* 0x0003e20000100800 */
[----:B------:R-:W-:Y:S02]  /*3230*/  @!P4 IMAD.MOV R108, RZ, RZ, -R108 ;  /* 0x000000ffff6cc224 */ /* 0x000fe400078e0a6c */
[----:B------:R-:W-:Y:S01]  /*3240*/  IMAD.MOV R45, RZ, RZ, -R45 ;  /* 0x000000ffff2d7224 */ /* 0x000fe200078e0a2d */
[----:B------:R-:W-:Y:S01]  /*3250*/  STL [R1+0x27f0], R118 ;  /* 0x0027f07601007387 */ /* 0x000fe20000100800 */
[----:B------:R-:W-:-:S02]  /*3260*/  IMAD.MOV.U32 R112, RZ, RZ, R47 ;  /* 0x000000ffff707224 */ /* 0x000fc400078e002f */
[----:B------:R-:W-:Y:S01]  /*3270*/  IMAD R44, R251, R45, R116 ;  /* 0x0000002dfb2c7224 */ /* 0x000fe200078e0274 */
[----:B------:R2:W-:Y:S01]  /*3280*/  STL [R1+0x88], R108 ;  /* 0x0000886c01007387 */ /* 0x0005e20000100800 */
[--C-:B------:R-:W-:Y:S01]  /*3290*/  @!P0 IMAD.IADD R106, R106, 0x1, -R251.reuse ;  /* 0x000000016a6a8824 */ /* 0x100fe200078e0afb */
[----:B------:R-:W-:Y:S01]  /*32a0*/  ISETP.GE.AND P0, PT, R121, RZ, PT ;  /* 0x000000ff7900720c */ /* 0x000fe20003f06270 */
[----:B------:R-:W-:Y:S01]  /*32b0*/  @!P5 IMAD.IADD R50, R50, 0x1, -R251 ;  /* 0x000000013232d824 */ /* 0x000fe200078e0afb */
[----:B------:R-:W-:Y:S01]  /*32c0*/  ISETP.GE.AND P5, PT, R49, RZ, PT ;  /* 0x000000ff3100720c */ /* 0x000fe20003fa6270 */
[----:B------:R-:W-:Y:S01]  /*32d0*/  IMAD.HI.U32 R45, R95, R112, RZ ;  /* 0x000000705f2d7227 */ /* 0x000fe200078e00ff */
[C---:B------:R-:W-:Y:S02]  /*32e0*/  ISETP.GT.U32.AND P4, PT, R251.reuse, R106, PT ;  /* 0x0000006afb00720c */ /* 0x040fe40003f84070 */
[C---:B------:R-:W-:Y:S01]  /*32f0*/  ISETP.GT.U32.AND P6, PT, R251.reuse, R50, PT ;  /* 0x00000032fb00720c */ /* 0x040fe20003fc4070 */
[----:B------:R-:W-:Y:S01]  /*3300*/  IMAD.MOV R45, RZ, RZ, -R45 ;  /* 0x000000ffff2d7224 */ /* 0x000fe200078e0a2d */
[----:B-1----:R-:W-:Y:S01]  /*3310*/  IABS R114, R119 ;  /* 0x0000007700727213 */ /* 0x002fe20000000000 */
[----:B--2---:R-:W-:Y:S01]  /*3320*/  IMAD.MOV.U32 R108, RZ, RZ, R110 ;  /* 0x000000ffff6c7224 */ /* 0x004fe200078e006e */
[----:B------:R-:W-:Y:S01]  /*3330*/  IABS R116, R118 ;  /* 0x0000007600747213 */ /* 0x000fe20000000000 */
[C---:B------:R-:W-:Y:S01]  /*3340*/  IMAD R45, R251.reuse, R45, R112 ;  /* 0x0000002dfb2d7224 */ /* 0x040fe200078e0270 */
[----:B------:R-:W-:Y:S01]  /*3350*/  IADD3 R121, R248, 0x67, RZ ;  /* 0x00000067f8797810 */ /* 0x000fe20007ffe0ff */
[----:B------:R-:W-:Y:S01]  /*3360*/  @!P0 IMAD.MOV R46, RZ, RZ, -R46 ;  /* 0x000000ffff2e8224 */ /* 0x000fe200078e0a2e */
[C---:B------:R-:W-:Y:S01]  /*3370*/  ISETP.GT.U32.AND P0, PT, R251.reuse, R48, PT ;  /* 0x00000030fb00720c */ /* 0x040fe20003f04070 */
[----:B------:R-:W-:Y:S01]  /*3380*/  @!P5 IMAD.MOV R108, RZ, RZ, -R108 ;  /* 0x000000ffff6cd224 */ /* 0x000fe200078e0a6c */
[C---:B------:R-:W-:Y:S01]  /*3390*/  ISETP.GT.U32.AND P5, PT, R251.reuse, R102, PT ;  /* 0x00000066fb00720c */ /* 0x040fe20003fa4070 */
[--C-:B------:R-:W-:Y:S01]  /*33a0*/  @!P4 IMAD.IADD R106, R106, 0x1, -R251.reuse ;  /* 0x000000016a6ac824 */ /* 0x100fe200078e0afb */
[----:B------:R-:W-:Y:S01]  /*33b0*/  ISETP.GE.AND P4, PT, R176, RZ, PT ;  /* 0x000000ffb000720c */ /* 0x000fe20003f86270 */
[----:B------:R-:W-:Y:S01]  /*33c0*/  @!P6 IMAD.IADD R50, R50, 0x1, -R251 ;  /* 0x000000013232e824 */ /* 0x000fe200078e0afb */
[----:B------:R-:W-:Y:S01]  /*33d0*/  ISETP.GT.U32.AND P6, PT, R251, R104, PT ;  /* 0x00000068fb00720c */ /* 0x000fe20003fc4070 */
[----:B------:R-:W-:Y:S01]  /*33e0*/  IMAD.HI.U32 R47, R95, R114, RZ ;  /* 0x000000725f2f7227 */ /* 0x000fe200078e00ff */
[----:B------:R-:W-:Y:S01]  /*33f0*/  STL [R1+0x84], R46 ;  /* 0x0000842e01007387 */ /* 0x000fe20000100800 */
[----:B------:R-:W-:-:S02]  /*3400*/  IADD3 R176, R248, 0x68, RZ ;  /* 0x00000068f8b07810 */ /* 0x000fc40007ffe0ff */
[----:B------:R-:W-:Y:S01]  /*3410*/  IMAD.HI.U32 R49, R95, R116, RZ ;  /* 0x000000745f317227 */ /* 0x000fe200078e00ff */
[----:B------:R1:W-:Y:S01]  /*3420*/  STL [R1+0x80], R108 ;  /* 0x0000806c01007387 */ /* 0x0003e20000100800 */
[----:B------:R-:W-:Y:S02]  /*3430*/  IABS R110, R123 ;  /* 0x0000007b006e7213 */ /* 0x000fe40000000000 */
[--C-:B------:R-:W-:Y:S01]  /*3440*/  @!P0 IMAD.IADD R48, R48, 0x1, -R251.reuse ;  /* 0x0000000130308824 */ /* 0x100fe200078e0afb */
[----:B------:R-:W-:Y:S01]  /*3450*/  ISETP.GE.AND P0, PT, R53, RZ, PT ;  /* 0x000000ff3500720c */ /* 0x000fe20003f06270 */
[--C-:B------:R-:W-:Y:S01]  /*3460*/  @!P5 IMAD.IADD R102, R102, 0x1, -R251.reuse ;  /* 0x000000016666d824 */ /* 0x100fe200078e0afb */
[----:B------:R-:W-:Y:S01]  /*3470*/  ISETP.GE.AND P5, PT, R51, RZ, PT ;  /* 0x000000ff3300720c */ /* 0x000fe20003fa6270 */
[----:B------:R-:W-:Y:S01]  /*3480*/  @!P6 IMAD.IADD R104, R104, 0x1, -R251 ;  /* 0x000000016868e824 */ /* 0x000fe200078e0afb */
[----:B------:R-:W-:Y:S01]  /*3490*/  STL [R1+0x2808], R160 ;  /* 0x002808a001007387 */ /* 0x000fe20000100800 */
[----:B------:R-:W-:Y:S01]  /*34a0*/  IMAD.MOV R47, RZ, RZ, -R47 ;  /* 0x000000ffff2f7224 */ /* 0x000fe200078e0a2f */
[----:B-1----:R-:W-:Y:S01]  /*34b0*/  IABS R108, R160 ;  /* 0x000000a0006c7213 */ /* 0x002fe20000000000 */
[----:B------:R-:W-:Y:S01]  /*34c0*/  IMAD.MOV.U32 R51, RZ, RZ, R106 ;  /* 0x000000ffff337224 */ /* 0x000fe200078e006a */
[C---:B------:R-:W-:Y:S01]  /*34d0*/  ISETP.GT.U32.AND P6, PT, R251.reuse, R104, PT ;  /* 0x00000068fb00720c */ /* 0x040fe20003fc4070 */
[----:B------:R-:W-:Y:S01]  /*34e0*/  IMAD.MOV R49, RZ, RZ, -R49 ;  /* 0x000000ffff317224 */ /* 0x000fe200078e0a31 */
[----:B------:R-:W-:Y:S01]  /*34f0*/  STL [R1+0x2824], R123 ;  /* 0x0028247b01007387 */ /* 0x000fe20000100800 */
[C---:B------:R-:W-:Y:S01]  /*3500*/  IMAD R46, R251.reuse, R47, R114 ;  /* 0x0000002ffb2e7224 */ /* 0x040fe200078e0272 */
[----:B------:R-:W-:Y:S01]  /*3510*/  IABS R53, R121 ;  /* 0x0000007900357213 */ /* 0x000fe20000000000 */
[----:B------:R-:W-:Y:S01]  /*3520*/  @!P4 IMAD.MOV R51, RZ, RZ, -R51 ;  /* 0x000000ffff33c224 */ /* 0x000fe200078e0a33 */
[C---:B------:R-:W-:Y:S01]  /*3530*/  ISETP.GT.U32.AND P4, PT, R251.reuse, R102, PT ;  /* 0x00000066fb00720c */ /* 0x040fe20003f84070 */
[----:B------:R-:W-:Y:S01]  /*3540*/  IMAD.MOV.U32 R112, RZ, RZ, R50 ;  /* 0x000000ffff707224 */ /* 0x000fe200078e0032 */
[----:B------:R-:W-:Y:S01]  /*3550*/  STL [R1+0x2830], R122 ;  /* 0x0028307a01007387 */ /* 0x000fe20000100800 */
[C---:B------:R-:W-:Y:S01]  /*3560*/  IMAD R47, R251.reuse, R49, R116 ;  /* 0x00000031fb2f7224 */ /* 0x040fe200078e0274 */
[----:B------:R-:W-:Y:S01]  /*3570*/  IABS R49, R122 ;  /* 0x0000007a00317213 */ /* 0x000fe20000000000 */
[----:B------:R-:W-:Y:S01]  /*3580*/  @!P0 IMAD.MOV R112, RZ, RZ, -R112 ;  /* 0x000000ffff708224 */ /* 0x000fe200078e0a70 */
[----:B------:R-:W-:Y:S01]  /*3590*/  ISETP.GT.U32.AND P0, PT, R251, R100, PT ;  /* 0x00000064fb00720c */ /* 0x000fe20003f04070 */
[----:B------:R-:W-:Y:S01]  /*35a0*/  @!P6 IMAD.IADD R104, R104, 0x1, -R251 ;  /* 0x000000016868e824 */ /* 0x000fe200078e0afb */
[----:B------:R-:W-:Y:S01]  /*35b0*/  ISETP.GE.AND P6, PT, R175, RZ, PT ;  /* 0x000000ffaf00720c */ /* 0x000fe20003fc6270 */
[----:B------:R-:W-:Y:S01]  /*35c0*/  IMAD.MOV.U32 R106, RZ, RZ, R49 ;  /* 0x000000ffff6a7224 */ /* 0x000fe200078e0031 */
[----:B------:R-:W-:Y:S01]  /*35d0*/  STL [R1+0x283c], R121 ;  /* 0x00283c7901007387 */ /* 0x000fe20000100800 */
[----:B------:R-:W-:Y:S01]  /*35e0*/  IMAD.HI.U32 R49, R95, R108, RZ ;  /* 0x0000006c5f317227 */ /* 0x000fe200078e00ff */
[----:B------:R-:W-:-:S02]  /*35f0*/  IADD3 R175, R248, 0x70, RZ ;  /* 0x00000070f8af7810 */ /* 0x000fc40007ffe0ff */
[----:B------:R-:W-:Y:S01]  /*3600*/  STL [R1+0x7c], R51 ;  /* 0x00007c3301007387 */ /* 0x000fe20000100800 */
[----:B------:R-:W-:Y:S01]  /*3610*/  @!P5 IMAD.MOV R48, RZ, RZ, -R48 ;  /* 0x000000ffff30d224 */ /* 0x000fe200078e0a30 */
[C---:B------:R-:W-:Y:S01]  /*3620*/  ISETP.GT.U32.AND P5, PT, R251.reuse, R54, PT ;  /* 0x00000036fb00720c */ /* 0x040fe20003fa4070 */
[----:B------:R-:W-:Y:S01]  /*3630*/  IMAD.MOV R49, RZ, RZ, -R49 ;  /* 0x000000ffff317224 */ /* 0x000fe200078e0a31 */
[----:B------:R-:W-:Y:S01]  /*3640*/  STL [R1+0x78], R112 ;  /* 0x0000787001007387 */ /* 0x000fe20000100800 */
[--C-:B------:R-:W-:Y:S01]  /*3650*/  @!P4 IMAD.IADD R102, R102, 0x1, -R251.reuse ;  /* 0x000000016666c824 */ /* 0x100fe200078e0afb */
[----:B------:R-:W-:Y:S01]  /*3660*/  ISETP.GT.U32.AND P4, PT, R251, R52, PT ;  /* 0x00000034fb00720c */ /* 0x000fe20003f84070 */
[----:B------:R-:W-:Y:S01]  /*3670*/  @!P0 IMAD.IADD R100, R100, 0x1, -R251 ;  /* 0x0000000164648824 */ /* 0x000fe200078e0afb */
[----:B------:R1:W-:Y:S01]  /*3680*/  STL [R1+0x74], R48 ;  /* 0x0000743001007387 */ /* 0x0003e20000100800 */
[----:B------:R-:W-:Y:S01]  /*3690*/  ISETP.GE.AND P0, PT, R127, RZ, PT ;  /* 0x000000ff7f00720c */ /* 0x000fe20003f06270 */
[----:B------:R-:W-:Y:S01]  /*36a0*/  IMAD.HI.U32 R37, R95, R130, RZ ;  /* 0x000000825f257227 */ /* 0x000fe200078e00ff */
[----:B------:R-:W-:-:S03]  /*36b0*/  IADD3 R127, R248, 0x6a, RZ ;  /* 0x0000006af87f7810 */ /* 0x000fc60007ffe0ff */
[----:B------:R-:W-:Y:S02]  /*36c0*/  IMAD.MOV R37, RZ, RZ, -R37 ;  /* 0x000000ffff257224 */ /* 0x000fe400078e0a25 */
[----:B------:R-:W-:Y:S01]  /*36d0*/  @!P5 IMAD.IADD R54, R54, 0x1, -R251 ;  /* 0x000000013636d824 */ /* 0x000fe200078e0afb */
[C---:B------:R-:W-:Y:S01]  /*36e0*/  ISETP.GT.U32.AND P5, PT, R251.reuse, R100, PT ;  /* 0x00000064fb00720c */ /* 0x040fe20003fa4070 */
[----:B-1----:R-:W-:Y:S02]  /*36f0*/  IMAD R48, R251, R49, R108 ;  /* 0x00000031fb307224 */ /* 0x002fe400078e026c */
[----:B------:R-:W-:Y:S02]  /*3700*/  IMAD.MOV.U32 R108, RZ, RZ, R53 ;  /* 0x000000ffff6c7224 */ /* 0x000fe400078e0035 */
[----:B------:R-:W-:Y:S01]  /*3710*/  IMAD.MOV.U32 R53, RZ, RZ, R102 ;  /* 0x000000ffff357224 */ /* 0x000fe200078e0066 */
[----:B------:R-:W-:Y:S01]  /*3720*/  IABS R102, R176 ;  /* 0x000000b000667213 */ /* 0x000fe20000000000 */
[----:B------:R-:W-:-:S02]  /*3730*/  @!P4 IMAD.IADD R52, R52, 0x1, -R251 ;  /* 0x000000013434c824 */ /* 0x000fc400078e0afb */
[----:B------:R-:W-:Y:S01]  /*3740*/  @!P6 IMAD.MOV R53, RZ, RZ, -R53 ;  /* 0x000000ffff35e224 */ /* 0x000fe200078e0a35 */
[C---:B------:R-:W-:Y:S01]  /*3750*/  ISETP.GT.U32.AND P6, PT, R251.reuse, R54, PT ;  /* 0x00000036fb00720c */ /* 0x040fe20003fc4070 */
[C---:B------:R-:W-:Y:S01]  /*3760*/  IMAD R37, R251.reuse, R37, R130 ;  /* 0x00000025fb257224 */ /* 0x040fe200078e0282 */
[C---:B------:R-:W-:Y:S01]  /*3770*/  ISETP.GT.U32.AND P4, PT, R251.reuse, R52, PT ;  /* 0x00000034fb00720c */ /* 0x040fe20003f84070 */
[----:B------:R-:W-:Y:S01]  /*3780*/  @!P5 IMAD.IADD R100, R100, 0x1, -R251 ;  /* 0x000000016464d824 */ /* 0x000fe200078e0afb */
[----:B------:R1:W-:Y:S01]  /*3790*/  STL [R1+0x70], R53 ;  /* 0x0000703501007387 */ /* 0x0003e20000100800 */
[----:B------:R-:W-:Y:S01]  /*37a0*/  ISETP.GE.AND P5, PT, R174, RZ, PT ;  /* 0x000000ffae00720c */ /* 0x000fe20003fa6270 */
[----:B------:R-:W-:Y:S01]  /*37b0*/  IMAD.MOV R34, RZ, RZ, -R34 ;  /* 0x000000ffff227224 */ /* 0x000fe200078e0a22 */
[C---:B------:R-:W-:Y:S01]  /*37c0*/  IADD3 R130, R248.reuse, 0x69, RZ ;  /* 0x00000069f8827810 */ /* 0x040fe20007ffe0ff */
[----:B------:R-:W-:Y:S01]  /*37d0*/  STL [R1+0x284c], R176 ;  /* 0x00284cb001007387 */ /* 0x000fe20000100800 */
[----:B------:R-:W-:Y:S01]  /*37e0*/  IMAD.MOV R35, RZ, RZ, -R35 ;  /* 0x000000ffff237224 */ /* 0x000fe200078e0a23 */
[----:B------:R-:W-:Y:S01]  /*37f0*/  IADD3 R174, R248, 0x71, RZ ;  /* 0x00000071f8ae7810 */ /* 0x000fe20007ffe0ff */
[C---:B------:R-:W-:Y:S01]  /*3800*/  IMAD R34, R251.reuse, R34, R124 ;  /* 0x00000022fb227224 */ /* 0x040fe200078e027c */
[----:B------:R-:W-:Y:S01]  /*3810*/  IABS R124, R117 ;  /* 0x00000075007c7213 */ /* 0x000fe20000000000 */
[--C-:B------:R-:W-:Y:S01]  /*3820*/  @!P6 IMAD.IADD R54, R54, 0x1, -R251.reuse ;  /* 0x000000013636e824 */ /* 0x100fe200078e0afb */
[----:B------:R-:W-:Y:S01]  /*3830*/  ISETP.GT.U32.AND P6, PT, R251, R96, PT ;  /* 0x00000060fb00720c */ /* 0x000fe20003fc4070 */
[----:B-1----:R-:W-:Y:S01]  /*3840*/  IMAD.MOV.U32 R53, RZ, RZ, R104 ;  /* 0x000000ffff357224 */ /* 0x002fe200078e0068 */
[----:B------:R-:W-:Y:S01]  /*3850*/  IABS R104, R130 ;  /* 0x0000008200687213 */ /* 0x000fe20000000000 */
[----:B------:R-:W-:Y:S01]  /*3860*/  @!P4 IMAD.IADD R52, R52, 0x1, -R251 ;  /* 0x000000013434c824 */ /* 0x000fe200078e0afb */
[----:B------:R-:W-:Y:S01]  /*3870*/  ISETP.GE.AND P4, PT, R173, RZ, PT ;  /* 0x000000ffad00720c */ /* 0x000fe20003f86270 */
[----:B------:R-:W-:Y:S01]  /*3880*/  @!P0 IMAD.MOV R53, RZ, RZ, -R53 ;  /* 0x000000ffff358224 */ /* 0x000fe200078e0a35 */
[C---:B------:R-:W-:Y:S01]  /*3890*/  ISETP.GT.U32.AND P0, PT, R251.reuse, R98, PT ;  /* 0x00000062fb00720c */ /* 0x040fe20003f04070 */
[----:B------:R-:W-:Y:S01]  /*38a0*/  @!P5 IMAD.MOV R100, RZ, RZ, -R100 ;  /* 0x000000ffff64d224 */ /* 0x000fe200078e0a64 */
[C---:B------:R-:W-:Y:S01]  /*38b0*/  ISETP.GT.U32.AND P5, PT, R251.reuse, R92, PT ;  /* 0x0000005cfb00720c */ /* 0x040fe20003fa4070 */
[----:B------:R-:W-:Y:S01]  /*38c0*/  IMAD R35, R251, R35, R126 ;  /* 0x00000023fb237224 */ /* 0x000fe200078e027e */
[----:B------:R1:W-:Y:S01]  /*38d0*/  STL [R1+0x6c], R53 ;  /* 0x00006c3501007387 */ /* 0x0003e20000100800 */
[----:B------:R-:W-:Y:S01]  /*38e0*/  IABS R126, R115 ;  /* 0x00000073007e7213 */ /* 0x000fe20000000000 */
[----:B------:R-:W-:Y:S01]  /*38f0*/  IMAD.HI.U32 R40, R95, R124, RZ ;  /* 0x0000007c5f287227 */ /* 0x000fe200078e00ff */
[----:B------:R-:W-:Y:S01]  /*3900*/  IADD3 R173, R248, 0x7b, RZ ;  /* 0x0000007bf8ad7810 */ /* 0x000fe20007ffe0ff */
[----:B------:R-:W-:Y:S02]  /*3910*/  STL [R1+0x2864], R130 ;  /* 0x0028648201007387 */ /* 0x000fe40000100800 */
[----:B------:R-:W-:-:S02]  /*3920*/  @!P6 IMAD.IADD R96, R96, 0x1, -R251 ;  /* 0x000000016060e824 */ /* 0x000fc400078e0afb */
[----:B------:R-:W-:Y:S01]  /*3930*/  @!P4 IMAD.MOV R54, RZ, RZ, -R54 ;  /* 0x000000ffff36c224 */ /* 0x000fe200078e0a36 */
[----:B------:R-:W-:Y:S01]  /*3940*/  STL [R1+0x287c], R127 ;  /* 0x00287c7f01007387 */ /* 0x000fe20000100800 */
[--C-:B------:R-:W-:Y:S01]  /*3950*/  @!P0 IMAD.IADD R98, R98, 0x1, -R251.reuse ;  /* 0x0000000162628824 */ /* 0x100fe200078e0afb */
[----:B------:R-:W-:Y:S01]  /*3960*/  ISETP.GE.AND P0, PT, R55, RZ, PT ;  /* 0x000000ff3700720c */ /* 0x000fe20003f06270 */
[----:B------:R-:W-:Y:S01]  /*3970*/  @!P5 IMAD.IADD R92, R92, 0x1, -R251 ;  /* 0x000000015c5cd824 */ /* 0x000fe200078e0afb */
[----:B------:R-:W-:Y:S01]  /*3980*/  ISETP.GT.U32.AND P4, PT, R251, R96, PT ;  /* 0x00000060fb00720c */ /* 0x000fe20003f84070 */
[----:B-1----:R-:W-:Y:S01]  /*3990*/  IMAD.HI.U32 R53, R95, R102, RZ ;  /* 0x000000665f357227 */ /* 0x002fe200078e00ff */
[C---:B------:R-:W-:Y:S01]  /*39a0*/  ISETP.GT.U32.AND P6, PT, R251.reuse, R98, PT ;  /* 0x00000062fb00720c */ /* 0x040fe20003fc4070 */
[----:B------:R1:W-:Y:S01]  /*39b0*/  STL [R1+0x68], R100 ;  /* 0x0000686401007387 */ /* 0x0003e20000100800 */
[----:B------:R-:W-:Y:S01]  /*39c0*/  ISETP.GT.U32.AND P5, PT, R251, R92, PT ;  /* 0x0000005cfb00720c */ /* 0x000fe20003fa4070 */
[----:B------:R-:W-:-:S02]  /*39d0*/  IMAD.HI.U32 R55, R95, R104, RZ ;  /* 0x000000685f377227 */ /* 0x000fc400078e00ff */
[----:B------:R-:W-:Y:S02]  /*39e0*/  STL [R1+0x64], R54 ;  /* 0x0000643601007387 */ /* 0x000fe40000100800 */
[----:B------:R-:W-:Y:S02]  /*39f0*/  IMAD.MOV R53, RZ, RZ, -R53 ;  /* 0x000000ffff357224 */ /* 0x000fe400078e0a35 */
[----:B------:R-:W-:Y:S01]  /*3a00*/  @!P0 IMAD.MOV R52, RZ, RZ, -R52 ;  /* 0x000000ffff348224 */ /* 0x000fe200078e0a34 */
[----:B------:R-:W-:Y:S01]  /*3a10*/  ISETP.GT.U32.AND P0, PT, R251, R56, PT ;  /* 0x00000038fb00720c */ /* 0x000fe20003f04070 */
[--C-:B------:R-:W-:Y:S01]  /*3a20*/  @!P4 IMAD.IADD R96, R96, 0x1, -R251.reuse ;  /* 0x000000016060c824 */ /* 0x100fe200078e0afb */
[----:B------:R-:W-:Y:S01]  /*3a30*/  ISETP.GE.AND P4, PT, R125, RZ, PT ;  /* 0x000000ff7d00720c */ /* 0x000fe20003f86270 */
[----:B------:R-:W-:Y:S01]  /*3a40*/  @!P6 IMAD.IADD R98, R98, 0x1, -R251 ;  /* 0x000000016262e824 */ /* 0x000fe200078e0afb */
[----:B------:R-:W-:Y:S01]  /*3a50*/  ISETP.GE.AND P6, PT, R129, RZ, PT ;  /* 0x000000ff8100720c */ /* 0x000fe20003fc6270 */
[----:B------:R-:W-:Y:S01]  /*3a60*/  IMAD.MOV R55, RZ, RZ, -R55 ;  /* 0x000000ffff377224 */ /* 0x000fe200078e0a37 */
[----:B------:R2:W-:Y:S01]  /*3a70*/  STL [R1+0x60], R52 ;  /* 0x0000603401007387 */ /* 0x0005e20000100800 */
[----:B------:R-:W-:Y:S01]  /*3a80*/  @!P5 IMAD.IADD R92, R92, 0x1, -R251 ;  /* 0x000000015c5cd824 */ /* 0x000fe200078e0afb */
[----:B------:R-:W-:Y:S01]  /*3a90*/  ISETP.GT.U32.AND P5, PT, R251, R88, PT ;  /* 0x00000058fb00720c */ /* 0x000fe20003fa4070 */
[----:B------:R-:W-:Y:S01]  /*3aa0*/  IMAD.HI.U32 R41, R95, R126, RZ ;  /* 0x0000007e5f297227 */ /* 0x000fe200078e00ff */
[----:B------:R-:W-:-:S02]  /*3ab0*/  IADD3 R125, R248, 0x6d, RZ ;  /* 0x0000006df87d7810 */ /* 0x000fc40007ffe0ff */
[----:B------:R-:W-:Y:S01]  /*3ac0*/  IADD3 R129, R248, 0x6e, RZ ;  /* 0x0000006ef8817810 */ /* 0x000fe20007ffe0ff */
[----:B------:R-:W-:Y:S01]  /*3ad0*/  @!P0 IMAD.IADD R56, R56, 0x1, -R251 ;  /* 0x0000000138388824 */ /* 0x000fe200078e0afb */
[----:B-1----:R-:W-:Y:S01]  /*3ae0*/  IABS R100, R125 ;  /* 0x0000007d00647213 */ /* 0x002fe20000000000 */
[----:B------:R-:W-:Y:S02]  /*3af0*/  IMAD.MOV R40, RZ, RZ, -R40 ;  /* 0x000000ffff287224 */ /* 0x000fe400078e0a28 */
[C---:B--2---:R-:W-:Y:S01]  /*3b00*/  IMAD R52, R251.reuse, R53, R102 ;  /* 0x00000035fb347224 */ /* 0x044fe200078e0266 */
[C---:B------:R-:W-:Y:S01]  /*3b10*/  ISETP.GT.U32.AND P0, PT, R251.reuse, R56, PT ;  /* 0x00000038fb00720c */ /* 0x040fe20003f04070 */
[C---:B------:R-:W-:Y:S02]  /*3b20*/  IMAD R53, R251.reuse, R55, R104 ;  /* 0x00000037fb357224 */ /* 0x040fe400078e0268 */
[----:B------:R-:W-:Y:S02]  /*3b30*/  IMAD.MOV.U32 R55, RZ, RZ, R96 ;  /* 0x000000ffff377224 */ /* 0x000fe400078e0060 */
[----:B------:R-:W-:Y:S01]  /*3b40*/  @!P6 IMAD.MOV R98, RZ, RZ, -R98 ;  /* 0x000000ffff62e224 */ /* 0x000fe200078e0a62 */
[----:B------:R-:W-:Y:S01]  /*3b50*/  ISETP.GT.U32.AND P6, PT, R251, R90, PT ;  /* 0x0000005afb00720c */ /* 0x000fe20003fc4070 */
[----:B------:R-:W-:Y:S01]  /*3b60*/  @!P4 IMAD.MOV R55, RZ, RZ, -R55 ;  /* 0x000000ffff37c224 */ /* 0x000fe200078e0a37 */
[----:B------:R-:W-:Y:S01]  /*3b70*/  ISETP.GE.AND P4, PT, R59, RZ, PT ;  /* 0x000000ff3b00720c */ /* 0x000fe20003f86270 */
[----:B------:R-:W-:-:S02]  /*3b80*/  IMAD.MOV R41, RZ, RZ, -R41 ;  /* 0x000000ffff297224 */ /* 0x000fc400078e0a29 */
[C---:B------:R-:W-:Y:S01]  /*3b90*/  IMAD R40, R251.reuse, R40, R124 ;  /* 0x00000028fb287224 */ /* 0x040fe200078e027c */
[----:B------:R-:W-:Y:S01]  /*3ba0*/  IADD3 R124, R248, 0x6b, RZ ;  /* 0x0000006bf87c7810 */ /* 0x000fe20007ffe0ff */
[--C-:B------:R-:W-:Y:S01]  /*3bb0*/  @!P0 IMAD.IADD R56, R56, 0x1, -R251.reuse ;  /* 0x0000000138388824 */ /* 0x100fe200078e0afb */
[C---:B------:R-:W-:Y:S01]  /*3bc0*/  ISETP.GT.U32.AND P0, PT, R251.reuse, R58, PT ;  /* 0x0000003afb00720c */ /* 0x040fe20003f04070 */
[----:B------:R-:W-:Y:S01]  /*3bd0*/  IMAD R41, R251, R41, R126 ;  /* 0x00000029fb297224 */ /* 0x000fe200078e027e */
[----:B------:R-:W-:Y:S01]  /*3be0*/  IADD3 R126, R248, 0x6c, RZ ;  /* 0x0000006cf87e7810 */ /* 0x000fe20007ffe0ff */
[--C-:B------:R-:W-:Y:S01]  /*3bf0*/  @!P5 IMAD.IADD R88, R88, 0x1, -R251.reuse ;  /* 0x000000015858d824 */ /* 0x100fe200078e0afb */
[----:B------:R-:W-:Y:S01]  /*3c00*/  STL [R1+0x2898], R124 ;  /* 0x0028987c01007387 */ /* 0x000fe20000100800 */
[--C-:B------:R-:W-:Y:S01]  /*3c10*/  @!P6 IMAD.IADD R90, R90, 0x1, -R251.reuse ;  /* 0x000000015a5ae824 */ /* 0x100fe200078e0afb */
[----:B------:R-:W-:Y:S01]  /*3c20*/  ISETP.GE.AND P6, PT, R57, RZ, PT ;  /* 0x000000ff3900720c */ /* 0x000fe20003fc6270 */
[----:B------:R-:W-:Y:S01]  /*3c30*/  @!P4 IMAD.MOV R92, RZ, RZ, -R92 ;  /* 0x000000ffff5cc224 */ /* 0x000fe200078e0a5c */
[----:B------:R-:W-:Y:S01]  /*3c40*/  STL [R1+0x28a0], R126 ;  /* 0x0028a07e01007387 */ /* 0x000fe20000100800 */
[----:B------:R-:W-:Y:S01]  /*3c50*/  ISETP.GT.U32.AND P5, PT, R251, R88, PT ;  /* 0x00000058fb00720c */ /* 0x000fe20003fa4070 */
[----:B------:R-:W-:Y:S01]  /*3c60*/  IMAD.HI.U32 R25, R95, R128, RZ ;  /* 0x000000805f197227 */ /* 0x000fe200078e00ff */
[----:B------:R-:W-:Y:S01]  /*3c70*/  ISETP.GT.U32.AND P4, PT, R251, R90, PT ;  /* 0x0000005afb00720c */ /* 0x000fe20003f84070 */
[----:B------:R-:W-:Y:S01]  /*3c80*/  STL [R1+0x28ac], R125 ;  /* 0x0028ac7d01007387 */ /* 0x000fe20000100800 */
[----:B------:R-:W-:Y:S01]  /*3c90*/  IABS R96, R124 ;  /* 0x0000007c00607213 */ /* 0x000fe20000000000 */
[----:B------:R-:W-:-:S02]  /*3ca0*/  @!P0 IMAD.IADD R58, R58, 0x1, -R251 ;  /* 0x000000013a3a8824 */ /* 0x000fc400078e0afb */
[----:B------:R1:W-:Y:S01]  /*3cb0*/  STL [R1+0x5c], R98 ;  /* 0x00005c6201007387 */ /* 0x0003e20000100800 */
[----:B------:R-:W-:Y:S02]  /*3cc0*/  IMAD.MOV R25, RZ, RZ, -R25 ;  /* 0x000000ffff197224 */ /* 0x000fe400078e0a19 */
[C---:B------:R-:W-:Y:S01]  /*3cd0*/  ISETP.GT.U32.AND P0, PT, R251.reuse, R58, PT ;  /* 0x0000003afb00720c */ /* 0x040fe20003f04070 */
[----:B------:R-:W-:Y:S01]  /*3ce0*/  STL [R1+0x58], R55 ;  /* 0x0000583701007387 */ /* 0x000fe20000100800 */
[C---:B------:R-:W-:Y:S01]  /*3cf0*/  IMAD R25, R251.reuse, R25, R128 ;  /* 0x00000019fb197224 */ /* 0x040fe200078e0280 */
[----:B------:R-:W-:Y:S01]  /*3d00*/  IABS R128, R178 ;  /* 0x000000b200807213 */ /* 0x000fe20000000000 */
[--C-:B------:R-:W-:Y:S01]  /*3d10*/  @!P5 IMAD.IADD R88, R88, 0x1, -R251.reuse ;  /* 0x000000015858d824 */ /* 0x100fe200078e0afb */
[----:B------:R2:W-:Y:S01]  /*3d20*/  STL [R1+0x54], R92 ;  /* 0x0000545c01007387 */ /* 0x0005e20000100800 */
[----:B------:R-:W-:Y:S01]  /*3d30*/  @!P4 IMAD.IADD R90, R90, 0x1, -R251 ;  /* 0x000000015a5ac824 */ /* 0x000fe200078e0afb */
[----:B------:R-:W-:Y:S01]  /*3d40*/  ISETP.GT.U32.AND P4, PT, R251, R60, PT ;  /* 0x0000003cfb00720c */ /* 0x000fe20003f84070 */
[----:B------:R-:W-:Y:S01]  /*3d50*/  IMAD.HI.U32 R30, R95, R128, RZ ;  /* 0x000000805f1e7227 */ /* 0x000fe200078e00ff */
[----:B------:R-:W-:-:S02]  /*3d60*/  ISETP.GE.AND P5, PT, R172, RZ, PT ;  /* 0x000000ffac00720c */ /* 0x000fc40003fa6270 */
[----:B-1----:R-:W-:Y:S01]  /*3d70*/  IABS R98, R126 ;  /* 0x0000007e00627213 */ /* 0x002fe20000000000 */
[----:B------:R-:W-:Y:S01]  /*3d80*/  IMAD.MOV R30, RZ, RZ, -R30 ;  /* 0x000000ffff1e7224 */ /* 0x000fe200078e0a1e */
[----:B------:R-:W-:Y:S01]  /*3d90*/  IADD3 R172, R248, 0x7f, RZ ;  /* 0x0000007ff8ac7810 */ /* 0x000fe20007ffe0ff */
[----:B------:R-:W-:Y:S01]  /*3da0*/  @!P0 IMAD.IADD R58, R58, 0x1, -R251 ;  /* 0x000000013a3a8824 */ /* 0x000fe200078e0afb */
[----:B------:R-:W-:Y:S01]  /*3db0*/  ISETP.GE.AND P0, PT, R171, RZ, PT ;  /* 0x000000ffab00720c */ /* 0x000fe20003f06270 */
[----:B--2---:R-:W-:Y:S01]  /*3dc0*/  IMAD.MOV.U32 R92, RZ, RZ, R56 ;  /* 0x000000ffff5c7224 */ /* 0x004fe200078e0038 */
[----:B------:R-:W-:Y:S01]  /*3dd0*/  IADD3 R171, R248, 0x82, RZ ;  /* 0x00000082f8ab7810 */ /* 0x000fe20007ffe0ff */
[----:B------:R-:W-:-:S04]  /*3de0*/  IMAD.HI.U32 R55, R95, R96, RZ ;  /* 0x000000605f377227 */ /* 0x000fc800078e00ff */
[----:B------:R-:W-:Y:S01]  /*3df0*/  @!P6 IMAD.MOV R92, RZ, RZ, -R92 ;  /* 0x000000ffff5ce224 */ /* 0x000fe200078e0a5c */
[C---:B------:R-:W-:Y:S01]  /*3e00*/  ISETP.GT.U32.AND P6, PT, R251.reuse, R86, PT ;  /* 0x00000056fb00720c */ /* 0x040fe20003fc4070 */
[----:B------:R-:W-:Y:S02]  /*3e10*/  @!P4 IMAD.IADD R60, R60, 0x1, -R251 ;  /* 0x000000013c3cc824 */ /* 0x000fe400078e0afb */
[----:B------:R-:W-:Y:S01]  /*3e20*/  @!P5 IMAD.MOV R90, RZ, RZ, -R90 ;  /* 0x000000ffff5ad224 */ /* 0x000fe200078e0a5a */
[----:B------:R1:W-:Y:S01]  /*3e30*/  STL [R1+0x50], R92 ;  /* 0x0000505c01007387 */ /* 0x0003e20000100800 */
[----:B------:R-:W-:Y:S01]  /*3e40*/  @!P0 IMAD.MOV R88, RZ, RZ, -R88 ;  /* 0x000000ffff588224 */ /* 0x000fe200078e0a58 */
[C---:B------:R-:W-:Y:S01]  /*3e50*/  ISETP.GT.U32.AND P4, PT, R251.reuse, R60, PT ;  /* 0x0000003cfb00720c */ /* 0x040fe20003f84070 */
[C---:B------:R-:W-:Y:S01]  /*3e60*/  IMAD R30, R251.reuse, R30, R128 ;  /* 0x0000001efb1e7224 */ /* 0x040fe200078e0280 */
[----:B------:R-:W-:Y:S01]  /*3e70*/  ISETP.GT.U32.AND P0, PT, R251, R84, PT ;  /* 0x00000054fb00720c */ /* 0x000fe20003f04070 */
[----:B------:R-:W-:Y:S01]  /*3e80*/  IMAD.MOV R55, RZ, RZ, -R55 ;  /* 0x000000ffff377224 */ /* 0x000fe200078e0a37 */
[----:B------:R-:W-:Y:S01]  /*3e90*/  IABS R128, R111 ;  /* 0x0000006f00807213 */ /* 0x000fe20000000000 */
[----:B------:R-:W-:Y:S01]  /*3ea0*/  IMAD.HI.U32 R57, R95, R98, RZ ;  /* 0x000000625f397227 */ /* 0x000fe200078e00ff */
[----:B------:R-:W-:Y:S01]  /*3eb0*/  STL [R1+0x28b8], R129 ;  /* 0x0028b88101007387 */ /* 0x000fe20000100800 */
[----:B-1----:R-:W-:-:S02]  /*3ec0*/  IABS R92, R129 ;  /* 0x00000081005c7213 */ /* 0x002fc40000000000 */
[--C-:B------:R-:W-:Y:S01]  /*3ed0*/  @!P6 IMAD.IADD R86, R86, 0x1, -R251.reuse ;  /* 0x000000015656e824 */ /* 0x100fe200078e0afb */
[----:B------:R-:W-:Y:S01]  /*3ee0*/  ISETP.GE.AND P6, PT, R142, RZ, PT ;  /* 0x000000ff8e00720c */ /* 0x000fe20003fc6270 */
[C---:B------:R-:W-:Y:S01]  /*3ef0*/  IMAD R55, R251.reuse, R55, R96 ;  /* 0x00000037fb377224 */ /* 0x040fe200078e0260 */
[----:B------:R-:W-:Y:S01]  /*3f00*/  IADD3 R142, R248, 0x7c, RZ ;  /* 0x0000007cf88e7810 */ /* 0x000fe20007ffe0ff */
[--C-:B------:R-:W-:Y:S01]  /*3f10*/  @!P4 IMAD.IADD R60, R60, 0x1, -R251.reuse ;  /* 0x000000013c3cc824 */ /* 0x100fe200078e0afb */
[C---:B------:R-:W-:Y:S01]  /*3f20*/  ISETP.GT.U32.AND P5, PT, R251.reuse, R86, PT ;  /* 0x00000056fb00720c */ /* 0x040fe20003fa4070 */
[----:B------:R-:W-:Y:S01]  /*3f30*/  @!P0 IMAD.IADD R84, R84, 0x1, -R251 ;  /* 0x0000000154548824 */ /* 0x000fe200078e0afb */
[----:B------:R-:W-:Y:S01]  /*3f40*/  ISETP.GT.U32.AND P4, PT, R251, R62, PT ;  /* 0x0000003efb00720c */ /* 0x000fe20003f84070 */
[----:B------:R-:W-:-:S03]  /*3f50*/  IMAD.HI.U32 R36, R95, R128, RZ ;  /* 0x000000805f247227 */ /* 0x000fc600078e00ff */
[----:B------:R-:W-:Y:S01]  /*3f60*/  ISETP.GT.U32.AND P0, PT, R251, R84, PT ;  /* 0x00000054fb00720c */ /* 0x000fe20003f04070 */
[----:B------:R-:W-:-:S04]  /*3f70*/  IMAD.HI.U32 R59, R95, R100, RZ ;  /* 0x000000645f3b7227 */ /* 0x000fc800078e00ff */
[----:B------:R-:W-:Y:S01]  /*3f80*/  @!P6 IMAD.MOV R58, RZ, RZ, -R58 ;  /* 0x000000ffff3ae224 */ /* 0x000fe200078e0a3a */
[----:B------:R-:W-:Y:S01]  /*3f90*/  ISETP.GE.AND P6, PT, R131, RZ, PT ;  /* 0x000000ff8300720c */ /* 0x000fe20003fc6270 */
[----:B------:R-:W-:Y:S01]  /*3fa0*/  @!P5 IMAD.IADD R86, R86, 0x1, -R251 ;  /* 0x000000015656d824 */ /* 0x000fe200078e0afb */
[----:B------:R-:W-:Y:S01]  /*3fb0*/  ISETP.GT.U32.AND P5, PT, R251, R82, PT ;  /* 0x00000052fb00720c */ /* 0x000fe20003fa4070 */
[----:B------:R-:W-:Y:S01]  /*3fc0*/  IMAD.MOV R36, RZ, RZ, -R36 ;  /* 0x000000ffff247224 */ /* 0x000fe200078e0a24 */
[----:B------:R-:W-:Y:S01]  /*3fd0*/  IADD3 R131, R248, 0x72, RZ ;  /* 0x00000072f8837810 */ /* 0x000fe20007ffe0ff */
[----:B------:R-:W-:Y:S02]  /*3fe0*/  IMAD.MOV.U32 R96, RZ, RZ, R86 ;  /* 0x000000ffff607224 */ /* 0x000fe400078e0056 */
[----:B------:R-:W-:Y:S02]  /*3ff0*/  IMAD.MOV R57, RZ, RZ, -R57 ;  /* 0x000000ffff397224 */ /* 0x000fe400078e0a39 */
[----:B------:R-:W-:-:S02]  /*4000*/  IMAD.MOV R59, RZ, RZ, -R59 ;  /* 0x000000ffff3b7224 */ /* 0x000fc400078e0a3b */
[----:B------:R-:W-:Y:S01]  /*4010*/  IMAD R36, R251, R36, R128 ;  /* 0x00000024fb247224 */ /* 0x000fe200078e0280 */
[----:B------:R-:W-:Y:S01]  /*4020*/  IADD3 R128, R248, 0x6f, RZ ;  /* 0x0000006ff8807810 */ /* 0x000fe20007ffe0ff */
[----:B------:R-:W-:Y:S01]  /*4030*/  @!P6 IMAD.MOV R96, RZ, RZ, -R96 ;  /* 0x000000ffff60e224 */ /* 0x000fe200078e0a60 */
[----:B------:R-:W-:Y:S01]  /*4040*/  ISETP.GE.AND P6, PT, R61, RZ, PT ;  /* 0x000000ff3d00720c */ /* 0x000fe20003fc6270 */
[C---:B------:R-:W-:Y:S02]  /*4050*/  IMAD R56, R251.reuse, R57, R98 ;  /* 0x00000039fb387224 */ /* 0x040fe400078e0262 */
[----:B------:R-:W-:Y:S01]  /*4060*/  IMAD R57, R251, R59, R100 ;  /* 0x0000003bfb397224 */ /* 0x000fe200078e0264 */
[----:B------:R-:W-:Y:S01]  /*4070*/  STL [R1+0x28d4], R128 ;  /* 0x0028d48001007387 */ /* 0x000fe20000100800 */
[--C-:B------:R-:W-:Y:S01]  /*4080*/  @!P5 IMAD.IADD R82, R82, 0x1, -R251.reuse ;  /* 0x000000015252d824 */ /* 0x100fe200078e0afb */
[----:B------:R-:W-:Y:S01]  /*4090*/  ISETP.GE.AND P5, PT, R63, RZ, PT ;  /* 0x000000ff3f00720c */ /* 0x000fe20003fa6270 */
[----:B------:R-:W-:Y:S01]  /*40a0*/  IMAD.HI.U32 R59, R95, R92, RZ ;  /* 0x0000005c5f3b7227 */ /* 0x000fe200078e00ff */
[----:B------:R-:W-:Y:S03]  /*40b0*/  STL [R1+0x28dc], R175 ;  /* 0x0028dcaf01007387 */ /* 0x000fe60000100800 */
[----:B------:R-:W-:Y:S01]  /*40c0*/  @!P4 IMAD.IADD R62, R62, 0x1, -R251 ;  /* 0x000000013e3ec824 */ /* 0x000fe200078e0afb */
[----:B------:R-:W-:Y:S01]  /*40d0*/  STL [R1+0x2900], R174 ;  /* 0x002900ae01007387 */ /* 0x000fe20000100800 */
[----:B------:R-:W-:Y:S01]  /*40e0*/  IMAD.MOV R59, RZ, RZ, -R59 ;  /* 0x000000ffff3b7224 */ /* 0x000fe200078e0a3b */
[C---:B------:R-:W-:Y:S01]  /*40f0*/  ISETP.GT.U32.AND P4, PT, R251.reuse, R82, PT ;  /* 0x00000052fb00720c */ /* 0x040fe20003f84070 */
[----:B------:R-:W-:Y:S01]  /*4100*/  @!P6 IMAD.MOV R60, RZ, RZ, -R60 ;  /* 0x000000ffff3ce224 */ /* 0x000fe200078e0a3c */
[----:B------:R1:W-:Y:S01]  /*4110*/  STL [R1+0x4c], R90 ;  /* 0x00004c5a01007387 */ /* 0x0003e20000100800 */
[----:B------:R-:W-:Y:S01]  /*4120*/  @!P0 IMAD.IADD R84, R84, 0x1, -R251 ;  /* 0x0000000154548824 */ /* 0x000fe200078e0afb */
[----:B------:R-:W-:Y:S01]  /*4130*/  ISETP.GT.U32.AND P6, PT, R251, R62, PT ;  /* 0x0000003efb00720c */ /* 0x000fe20003fc4070 */
[----:B------:R-:W-:Y:S01]  /*4140*/  IMAD.HI.U32 R29, R95, R136, RZ ;  /* 0x000000885f1d7227 */ /* 0x000fe200078e00ff */
[----:B------:R2:W-:Y:S01]  /*4150*/  STL [R1+0x48], R88 ;  /* 0x0000485801007387 */ /* 0x0005e20000100800 */
[----:B------:R-:W-:-:S02]  /*4160*/  ISETP.GT.U32.AND P0, PT, R251, R64, PT ;  /* 0x00000040fb00720c */ /* 0x000fc40003f04070 */
[----:B------:R-:W-:Y:S01]  /*4170*/  IMAD.MOV R29, RZ, RZ, -R29 ;  /* 0x000000ffff1d7224 */ /* 0x000fe200078e0a1d */
[----:B------:R3:W-:Y:S01]  /*4180*/  STL [R1+0x44], R58 ;  /* 0x0000443a01007387 */ /* 0x0007e20000100800 */
[----:B------:R-:W-:Y:S01]  /*4190*/  IMAD.HI.U32 R28, R95, R134, RZ ;  /* 0x000000865f1c7227 */ /* 0x000fe200078e00ff */
[----:B-1----:R-:W-:Y:S02]  /*41a0*/  IABS R90, R175 ;  /* 0x000000af005a7213 */ /* 0x002fe40000000000 */
[----:B------:R-:W-:Y:S01]  /*41b0*/  STL [R1+0x40], R96 ;  /* 0x0000406001007387 */ /* 0x000fe20000100800 */
[--C-:B------:R-:W-:Y:S01]  /*41c0*/  @!P4 IMAD.IADD R82, R82, 0x1, -R251.reuse ;  /* 0x000000015252c824 */ /* 0x100fe200078e0afb */
[----:B------:R-:W-:Y:S01]  /*41d0*/  ISETP.GE.AND P4, PT, R67, RZ, PT ;  /* 0x000000ff4300720c */ /* 0x000fe20003f86270 */
[----:B------:R-:W-:Y:S01]  /*41e0*/  @!P6 IMAD.IADD R62, R62, 0x1, -R251 ;  /* 0x000000013e3ee824 */ /* 0x000fe200078e0afb */
[----:B------:R-:W-:Y:S01]  /*41f0*/  ISETP.GT.U32.AND P6, PT, R251, R76, PT ;  /* 0x0000004cfb00720c */ /* 0x000fe20003fc4070 */
[----:B------:R-:W-:Y:S01]  /*4200*/  IMAD.HI.U32 R61, R95, R90, RZ ;  /* 0x0000005a5f3d7227 */ /* 0x000fe200078e00ff */
[----:B------:R1:W-:Y:S01]  /*4210*/  STL [R1+0x3c], R60 ;  /* 0x00003c3c01007387 */ /* 0x0003e20000100800 */
[----:B--2---:R-:W-:-:S02]  /*4220*/  IABS R88, R128 ;  /* 0x0000008000587213 */ /* 0x004fc40000000000 */
[----:B---3--:R-:W-:Y:S01]  /*4230*/  IMAD R58, R251, R59, R92 ;  /* 0x0000003bfb3a7224 */ /* 0x008fe200078e025c */
[----:B------:R-:W-:Y:S01]  /*4240*/  IABS R59, R174 ;  /* 0x000000ae003b7213 */ /* 0x000fe20000000000 */
[----:B------:R-:W-:Y:S01]  /*4250*/  IMAD.MOV.U32 R92, RZ, RZ, R84 ;  /* 0x000000ffff5c7224 */ /* 0x000fe200078e0054 */
[----:B------:R-:W-:Y:S01]  /*4260*/  IABS R84, R131 ;  /* 0x0000008300547213 */ /* 0x000fe20000000000 */
[----:B------:R-:W-:Y:S01]  /*4270*/  @!P0 IMAD.IADD R64, R64, 0x1, -R251 ;  /* 0x0000000140408824 */ /* 0x000fe200078e0afb */
[----:B------:R-:W-:Y:S01]  /*4280*/  ISETP.GE.AND P0, PT, R65, RZ, PT ;  /* 0x000000ff4100720c */ /* 0x000fe20003f06270 */
[----:B------:R-:W-:Y:S01]  /*4290*/  @!P5 IMAD.MOV R92, RZ, RZ, -R92 ;  /* 0x000000ffff5cd224 */ /* 0x000fe200078e0a5c */
[----:B------:R-:W-:Y:S01]  /*42a0*/  ISETP.GT.U32.AND P5, PT, R251, R80, PT ;  /* 0x00000050fb00720c */ /* 0x000fe20003fa4070 */
[----:B------:R-:W-:Y:S01]  /*42b0*/  IMAD.MOV.U32 R86, RZ, RZ, R59 ;  /* 0x000000ffff567224 */ /* 0x000fe200078e003b */
[----:B------:R-:W-:Y:S01]  /*42c0*/  STL [R1+0x2910], R131 ;  /* 0x0029108301007387 */ /* 0x000fe20000100800 */
[----:B------:R-:W-:-:S02]  /*42d0*/  IMAD.MOV R61, RZ, RZ, -R61 ;  /* 0x000000ffff3d7224 */ /* 0x000fc400078e0a3d */
[----:B------:R-:W-:Y:S01]  /*42e0*/  IMAD.HI.U32 R63, R95, R86, RZ ;  /* 0x000000565f3f7227 */ /* 0x000fe200078e00ff */
[----:B------:R-:W-:Y:S03]  /*42f0*/  STL [R1+0x38], R92 ;  /* 0x0000385c01007387 */ /* 0x000fe60000100800 */
[----:B------:R-:W-:Y:S02]  /*4300*/  IMAD.MOV R63, RZ, RZ, -R63 ;  /* 0x000000ffff3f7224 */ /* 0x000fe400078e0a3f */
[C---:B------:R-:W-:Y:S01]  /*4310*/  IMAD R29, R251.reuse, R29, R136 ;  /* 0x0000001dfb1d7224 */ /* 0x040fe200078e0288 */
[----:B------:R-:W-:Y:S01]  /*4320*/  IADD3 R136, R248, 0x73, RZ ;  /* 0x00000073f8887810 */ /* 0x000fe20007ffe0ff */
[----:B------:R-:W-:Y:S01]  /*4330*/  @!P5 IMAD.IADD R80, R80, 0x1, -R251 ;  /* 0x000000015050d824 */ /* 0x000fe200078e0afb */
[----:B------:R-:W-:Y:S01]  /*4340*/  ISETP.GT.U32.AND P5, PT, R251, R64, PT ;  /* 0x00000040fb00720c */ /* 0x000fe20003fa4070 */
[----:B------:R-:W-:-:S02]  /*4350*/  IMAD.MOV.U32 R65, RZ, RZ, R82 ;  /* 0x000000ffff417224 */ /* 0x000fc400078e0052 */
[C---:B-1----:R-:W-:Y:S01]  /*4360*/  IMAD R60, R251.reuse, R61, R90 ;  /* 0x0000003dfb3c7224 */ /* 0x042fe200078e025a */
[----:B------:R-:W-:Y:S01]  /*4370*/  STL [R1+0x2928], R136 ;  /* 0x0029288801007387 */ /* 0x000fe20000100800 */
[----:B------:R-:W-:Y:S02]  /*4380*/  @!P6 IMAD.IADD R76, R76, 0x1, -R251 ;  /* 0x000000014c4ce824 */ /* 0x000fe400078e0afb */
[C---:B------:R-:W-:Y:S01]  /*4390*/  IMAD R61, R251.reuse, R63, R86 ;  /* 0x0000003ffb3d7224 */ /* 0x040fe200078e0256 */
[----:B------:R-:W-:Y:S01]  /*43a0*/  IABS R63, R132 ;  /* 0x00000084003f7213 */ /* 0x000fe20000000000 */
[----:B------:R-:W-:Y:S01]  /*43b0*/  @!P4 IMAD.MOV R65, RZ, RZ, -R65 ;  /* 0x000000ffff41c224 */ /* 0x000fe200078e0a41 */
[----:B------:R-:W-:Y:S01]  /*43c0*/  IABS R86, R136 ;  /* 0x0000008800567213 */ /* 0x000fe20000000000 */
[----:B------:R-:W-:Y:S01]  /*43d0*/  STL [R1+0x293c], R132 ;  /* 0x00293c8401007387 */ /* 0x000fe20000100800 */
[C---:B------:R-:W-:Y:S01]  /*43e0*/  ISETP.GT.U32.AND P6, PT, R251.reuse, R76, PT ;  /* 0x0000004cfb00720c */ /* 0x040fe20003fc4070 */
[----:B------:R-:W-:Y:S01]  /*43f0*/  IMAD.MOV.U32 R82, RZ, RZ, R63 ;  /* 0x000000ffff527224 */ /* 0x000fe200078e003f */
[----:B------:R-:W-:Y:S01]  /*4400*/  ISETP.GT.U32.AND P4, PT, R251, R80, PT ;  /* 0x00000050fb00720c */ /* 0x000fe20003f84070 */
[----:B------:R-:W-:Y:S01]  /*4410*/  IMAD.HI.U32 R63, R95, R84, RZ ;  /* 0x000000545f3f7227 */ /* 0x000fe200078e00ff */
[----:B------:R1:W-:Y:S03]  /*4420*/  STL [R1+0x34], R65 ;  /* 0x0000344101007387 */ /* 0x0003e60000100800 */
[----:B------:R-:W-:Y:S01]  /*4430*/  @!P5 IMAD.IADD R64, R64, 0x1, -R251 ;  /* 0x000000014040d824 */ /* 0x000fe200078e0afb */
[----:B------:R-:W-:Y:S01]  /*4440*/  ISETP.GE.AND P5, PT, R139, RZ, PT ;  /* 0x000000ff8b00720c */ /* 0x000fe20003fa6270 */
[----:B------:R-:W-:Y:S01]  /*4450*/  @!P0 IMAD.MOV R62, RZ, RZ, -R62 ;  /* 0x000000ffff3e8224 */ /* 0x000fe200078e0a3e */
[----:B------:R-:W-:Y:S01]  /*4460*/  ISETP.GT.U32.AND P0, PT, R251, R72, PT ;  /* 0x00000048fb00720c */ /* 0x000fe20003f04070 */
[----:B------:R-:W-:Y:S01]  /*4470*/  IMAD.MOV R63, RZ, RZ, -R63 ;  /* 0x000000ffff3f7224 */ /* 0x000fe200078e0a3f */
[----:B------:R-:W-:Y:S01]  /*4480*/  IADD3 R139, R248, 0x78, RZ ;  /* 0x00000078f88b7810 */ /* 0x000fe20007ffe0ff */
[----:B------:R-:W-:Y:S01]  /*4490*/  @!P6 IMAD.IADD R76, R76, 0x1, -R251 ;  /* 0x000000014c4ce824 */ /* 0x000fe200078e0afb */
[----:B------:R2:W-:Y:S01]  /*44a0*/  STL [R1+0x30], R62 ;  /* 0x0000303e01007387 */ /* 0x0005e20000100800 */
[----:B-1----:R-:W-:Y:S01]  /*44b0*/  IMAD.HI.U32 R65, R95, R86, RZ ;  /* 0x000000565f417227 */ /* 0x002fe200078e00ff */
[----:B------:R-:W-:-:S02]  /*44c0*/  ISETP.GE.AND P6, PT, R135, RZ, PT ;  /* 0x000000ff8700720c */ /* 0x000fc40003fc6270 */
[----:B------:R-:W-:Y:S01]  /*44d0*/  IADD3 R135, R248, 0x75, RZ ;  /* 0x00000075f8877810 */ /* 0x000fe20007ffe0ff */
[----:B------:R-:W-:Y:S02]  /*44e0*/  IMAD.MOV R65, RZ, RZ, -R65 ;  /* 0x000000ffff417224 */ /* 0x000fe400078e0a41 */
[----:B------:R-:W-:Y:S01]  /*44f0*/  @!P4 IMAD.IADD R80, R80, 0x1, -R251 ;  /* 0x000000015050c824 */ /* 0x000fe200078e0afb */
[C---:B------:R-:W-:Y:S01]  /*4500*/  ISETP.GT.U32.AND P4, PT, R251.reuse, R66, PT ;  /* 0x00000042fb00720c */ /* 0x040fe20003f84070 */
[----:B------:R-:W-:Y:S01]  /*4510*/  STL [R1+0x294c], R135 ;  /* 0x00294c8701007387 */ /* 0x000fe20000100800 */
[C---:B--2---:R-:W-:Y:S02]  /*4520*/  IMAD R62, R251.reuse, R63, R84 ;  /* 0x0000003ffb3e7224 */ /* 0x044fe400078e0254 */
[----:B------:R-:W-:Y:S02]  /*4530*/  IMAD R63, R251, R65, R86 ;  /* 0x00000041fb3f7224 */ /* 0x000fe400078e0256 */
[----:B------:R-:W-:-:S02]  /*4540*/  IMAD.MOV.U32 R65, RZ, RZ, R64 ;  /* 0x000000ffff417224 */ /* 0x000fc400078e0040 */
[----:B------:R-:W-:Y:S02]  /*4550*/  @!P0 IMAD.IADD R72, R72, 0x1, -R251 ;  /* 0x0000000148488824 */ /* 0x000fe400078e0afb */
[----:B------:R-:W-:Y:S01]  /*4560*/  @!P5 IMAD.MOV R65, RZ, RZ, -R65 ;  /* 0x000000ffff41d224 */ /* 0x000fe200078e0a41 */
[----:B------:R-:W-:Y:S01]  /*4570*/  ISETP.GE.AND P5, PT, R133, RZ, PT ;  /* 0x000000ff8500720c */ /* 0x000fe20003fa6270 */
[----:B------:R-:W-:Y:S01]  /*4580*/  IMAD.HI.U32 R67, R95, R82, RZ ;  /* 0x000000525f437227 */ /* 0x000fe200078e00ff */
[----:B------:R-:W-:Y:S02]  /*4590*/  ISETP.GT.U32.AND P0, PT, R251, R72, PT ;  /* 0x00000048fb00720c */ /* 0x000fe40003f04070 */
[----:B------:R1:W-:Y:S01]  /*45a0*/  STL [R1+0x2c], R65 ;  /* 0x00002c4101007387 */ /* 0x0003e20000100800 */
[----:B------:R-:W-:Y:S01]  /*45b0*/  @!P4 IMAD.IADD R66, R66, 0x1, -R251 ;  /* 0x000000014242c824 */ /* 0x000fe200078e0afb */
[----:B------:R-:W-:Y:S01]  /*45c0*/  IADD3 R133, R248, 0x77, RZ ;  /* 0x00000077f8857810 */ /* 0x000fe20007ffe0ff */
[----:B------:R-:W-:-:S02]  /*45d0*/  IMAD.MOV R67, RZ, RZ, -R67 ;  /* 0x000000ffff437224 */ /* 0x000fc400078e0a43 */
[----:B------:R-:W-:Y:S01]  /*45e0*/  IMAD.MOV R28, RZ, RZ, -R28 ;  /* 0x000000ffff1c7224 */ /* 0x000fe200078e0a1c */
[C---:B------:R-:W-:Y:S01]  /*45f0*/  ISETP.GT.U32.AND P4, PT, R251.reuse, R66, PT ;  /* 0x00000042fb00720c */ /* 0x040fe20003f84070 */
[C---:B------:R-:W-:Y:S01]  /*4600*/  IMAD R64, R251.reuse, R67, R82 ;  /* 0x00000043fb407224 */ /* 0x040fe200078e0252 */
[----:B------:R-:W-:Y:S01]  /*4610*/  IABS R82, R135 ;  /* 0x0000008700527213 */ /* 0x000fe20000000000 */
[----:B------:R-:W-:Y:S01]  /*4620*/  IMAD.MOV.U32 R67, RZ, RZ, R76 ;  /* 0x000000ffff437224 */ /* 0x000fe200078e004c */
[----:B------:R-:W-:Y:S01]  /*4630*/  IABS R76, R133 ;  /* 0x00000085004c7213 */ /* 0x000fe20000000000 */
[----:B-1----:R-:W-:Y:S02]  /*4640*/  IMAD.MOV.U32 R65, RZ, RZ, R80 ;  /* 0x000000ffff417224 */ /* 0x002fe400078e0050 */
[----:B------:R-:W-:Y:S01]  /*4650*/  @!P5 IMAD.MOV R67, RZ, RZ, -R67 ;  /* 0x000000ffff43d224 */ /* 0x000fe200078e0a43 */
[C---:B------:R-:W-:Y:S01]  /*4660*/  ISETP.GT.U32.AND P5, PT, R251.reuse, R70, PT ;  /* 0x00000046fb00720c */ /* 0x040fe20003fa4070 */
[----:B------:R-:W-:Y:S01]  /*4670*/  @!P6 IMAD.MOV R65, RZ, RZ, -R65 ;  /* 0x000000ffff41e224 */ /* 0x000fe200078e0a41 */
[C---:B------:R-:W-:Y:S01]  /*4680*/  ISETP.GT.U32.AND P6, PT, R251.reuse, R68, PT ;  /* 0x00000044fb00720c */ /* 0x040fe20003fc4070 */
[--C-:B------:R-:W-:Y:S01]  /*4690*/  @!P0 IMAD.IADD R72, R72, 0x1, -R251.reuse ;  /* 0x0000000148488824 */ /* 0x100fe200078e0afb */
[----:B------:R-:W-:Y:S01]  /*46a0*/  ISETP.GE.AND P0, PT, R138, RZ, PT ;  /* 0x000000ff8a00720c */ /* 0x000fe20003f06270 */
[----:B------:R-:W-:Y:S01]  /*46b0*/  IMAD R28, R251, R28, R134 ;  /* 0x0000001cfb1c7224 */ /* 0x000fe200078e0286 */
[----:B------:R-:W-:Y:S01]  /*46c0*/  IABS R134, R166 ;  /* 0x000000a600867213 */ /* 0x000fe20000000000 */
[----:B------:R-:W-:Y:S01]  /*46d0*/  @!P4 IMAD.IADD R66, R66, 0x1, -R251 ;  /* 0x000000014242c824 */ /* 0x000fe200078e0afb */
[----:B------:R-:W-:Y:S01]  /*46e0*/  ISETP.GE.AND P4, PT, R69, RZ, PT ;  /* 0x000000ff4500720c */ /* 0x000fe20003f86270 */
[----:B------:R-:W-:Y:S01]  /*46f0*/  IMAD.HI.U32 R51, R95, R110, RZ ;  /* 0x0000006e5f337227 */ /* 0x000fe200078e00ff */
[----:B------:R-:W-:-:S03]  /*4700*/  IADD3 R138, R248, 0x79, RZ ;  /* 0x00000079f88a7810 */ /* 0x000fc60007ffe0ff */
[----:B------:R-:W-:-:S04]  /*4710*/  IMAD.HI.U32 R33, R95, R134, RZ ;  /* 0x000000865f217227 */ /* 0x000fc800078e00ff */
[--C-:B------:R-:W-:Y:S02]  /*4720*/  @!P6 IMAD.IADD R68, R68, 0x1, -R251.reuse ;  /* 0x000000014444e824 */ /* 0x100fe400078e0afb */
[----:B------:R-:W-:Y:S02]  /*4730*/  @!P5 IMAD.IADD R70, R70, 0x1, -R251 ;  /* 0x000000014646d824 */ /* 0x000fe400078e0afb */
[----:B------:R-:W-:Y:S01]  /*4740*/  IMAD.MOV R33, RZ, RZ, -R33 ;  /* 0x000000ffff217224 */ /* 0x000fe200078e0a21 */
[C---:B------:R-:W-:Y:S01]  /*4750*/  ISETP.GT.U32.AND P6, PT, R251.reuse, R68, PT ;  /* 0x00000044fb00720c */ /* 0x040fe20003fc4070 */
[----:B------:R-:W-:Y:S01]  /*4760*/  @!P0 IMAD.MOV R72, RZ, RZ, -R72 ;  /* 0x000000ffff488224 */ /* 0x000fe200078e0a48 */
[C---:B------:R-:W-:Y:S01]  /*4770*/  ISETP.GT.U32.AND P5, PT, R251.reuse, R70, PT ;  /* 0x00000046fb00720c */ /* 0x040fe20003fa4070 */
[C---:B------:R-:W-:Y:S01]  /*4780*/  IMAD R33, R251.reuse, R33, R134 ;  /* 0x00000021fb217224 */ /* 0x040fe200078e0286 */
[----:B------:R-:W-:Y:S01]  /*4790*/  ISETP.GT.U32.AND P0, PT, R251, R74, PT ;  /* 0x0000004afb00720c */ /* 0x000fe20003f04070 */
[----:B------:R-:W-:Y:S01]  /*47a0*/  @!P4 IMAD.MOV R66, RZ, RZ, -R66 ;  /* 0x000000ffff42c224 */ /* 0x000fe200078e0a42 */
[C---:B------:R-:W-:Y:S01]  /*47b0*/  IADD3 R134, R248.reuse, 0x76, RZ ;  /* 0x00000076f8867810 */ /* 0x040fe20007ffe0ff */
[----:B------:R-:W-:Y:S01]  /*47c0*/  IMAD.MOV R51, RZ, RZ, -R51 ;  /* 0x000000ffff337224 */ /* 0x000fe200078e0a33 */
[----:B------:R-:W-:Y:S01]  /*47d0*/  ISETP.GE.AND P4, PT, R137, RZ, PT ;  /* 0x000000ff8900720c */ /* 0x000fe20003f86270 */
[----:B------:R-:W-:Y:S01]  /*47e0*/  IMAD.HI.U32 R50, R95, R106, RZ ;  /* 0x0000006a5f327227 */ /* 0x000fe200078e00ff */
[----:B------:R-:W-:Y:S01]  /*47f0*/  IADD3 R137, R248, 0x7a, RZ ;  /* 0x0000007af8897810 */ /* 0x000fe20007ffe0ff */
[----:B------:R-:W-:Y:S01]  /*4800*/  STL [R1+0x2970], R134 ;  /* 0x0029708601007387 */ /* 0x000fe20000100800 */
[----:B------:R-:W-:Y:S01]  /*4810*/  IABS R80, R134 ;  /* 0x0000008600507213 */ /* 0x000fe20000000000 */
[--C-:B------:R-:W-:Y:S01]  /*4820*/  @!P6 IMAD.IADD R68, R68, 0x1, -R251.reuse ;  /* 0x000000014444e824 */ /* 0x100fe200078e0afb */
[----:B------:R-:W-:Y:S01]  /*4830*/  ISETP.GT.U32.AND P6, PT, R251, R71, PT ;  /* 0x00000047fb00720c */ /* 0x000fe20003fc4070 */
[----:B------:R-:W-:Y:S01]  /*4840*/  STL [R1+0x28], R65 ;  /* 0x0000284101007387 */ /* 0x000fe20000100800 */
[--C-:B------:R-:W-:Y:S01]  /*4850*/  @!P5 IMAD.IADD R70, R70, 0x1, -R251.reuse ;  /* 0x000000014646d824 */ /* 0x100fe200078e0afb */
[----:B------:R-:W-:Y:S01]  /*4860*/  ISETP.GE.AND P5, PT, R75, RZ, PT ;  /* 0x000000ff4b00720c */ /* 0x000fe20003fa6270 */
[----:B------:R-:W-:Y:S01]  /*4870*/  @!P0 IMAD.IADD R74, R74, 0x1, -R251 ;  /* 0x000000014a4a8824 */ /* 0x000fe200078e0afb */
[----:B------:R-:W-:Y:S01]  /*4880*/  STL [R1+0x2978], R133 ;  /* 0x0029788501007387 */ /* 0x000fe20000100800 */
[----:B------:R-:W-:Y:S01]  /*4890*/  ISETP.GE.AND P0, PT, R73, RZ, PT ;  /* 0x000000ff4900720c */ /* 0x000fe20003f06270 */
[----:B------:R-:W-:-:S02]  /*48a0*/  IMAD R49, R251, R51, R110 ;  /* 0x00000033fb317224 */ /* 0x000fc400078e026e */
[----:B------:R-:W-:Y:S01]  /*48b0*/  STL [R1+0x24], R67 ;  /* 0x0000244301007387 */ /* 0x000fe20000100800 */
[----:B------:R-:W-:Y:S02]  /*48c0*/  IMAD.MOV R50, RZ, RZ, -R50 ;  /* 0x000000ffff327224 */ /* 0x000fe400078e0a32 */
[----:B------:R-:W-:Y:S01]  /*48d0*/  IMAD.HI.U32 R51, R95, R108, RZ ;  /* 0x0000006c5f337227 */ /* 0x000fe200078e00ff */
[----:B------:R1:W-:Y:S03]  /*48e0*/  STL [R1+0x20], R72 ;  /* 0x0000204801007387 */ /* 0x0003e60000100800 */
[----:B------:R-:W-:Y:S01]  /*48f0*/  @!P6 IMAD.IADD R71, R71, 0x1, -R251 ;  /* 0x000000014747e824 */ /* 0x000fe200078e0afb */
[----:B------:R-:W-:Y:S01]  /*4900*/  STL [R1+0x1c], R66 ;  /* 0x00001c4201007387 */ /* 0x000fe20000100800 */
[C---:B------:R-:W-:Y:S01]  /*4910*/  IMAD R50, R251.reuse, R50, R106 ;  /* 0x00000032fb327224 */ /* 0x040fe200078e026a */
[----:B------:R-:W-:Y:S01]  /*4920*/  IABS R106, R127 ;  /* 0x0000007f006a7213 */ /* 0x000fe20000000000 */
[----:B------:R-:W-:Y:S01]  /*4930*/  IMAD.MOV R51, RZ, RZ, -R51 ;  /* 0x000000ffff337224 */ /* 0x000fe200078e0a33 */
[----:B------:R-:W-:Y:S01]  /*4940*/  STL [R1+0x2984], R139 ;  /* 0x0029848b01007387 */ /* 0x000fe20000100800 */
[C---:B------:R-:W-:Y:S01]  /*4950*/  ISETP.GT.U32.AND P6, PT, R251.reuse, R71, PT ;  /* 0x00000047fb00720c */ /* 0x040fe20003fc4070 */
[----:B-1----:R-:W-:Y:S01]  /*4960*/  IMAD.MOV.U32 R72, RZ, RZ, R68 ;  /* 0x000000ffff487224 */ /* 0x002fe200078e0044 */
[----:B------:R-:W-:Y:S01]  /*4970*/  IABS R68, R139 ;  /* 0x0000008b00447213 */ /* 0x000fe20000000000 */
[----:B------:R-:W-:Y:S01]  /*4980*/  STL [R1+0x29a4], R138 ;  /* 0x0029a48a01007387 */ /* 0x000fe20000100800 */
[----:B------:R-:W-:-:S02]  /*4990*/  IMAD R51, R251, R51, R108 ;  /* 0x00000033fb337224 */ /* 0x000fc400078e026c */
[----:B------:R-:W-:Y:S01]  /*49a0*/  @!P4 IMAD.MOV R72, RZ, RZ, -R72 ;  /* 0x000000ffff48c224 */ /* 0x000fe200078e0a48 */
[----:B------:R-:W-:Y:S01]  /*49b0*/  ISETP.GT.U32.AND P4, PT, R251, R74, PT ;  /* 0x0000004afb00720c */ /* 0x000fe20003f84070 */
[----:B------:R-:W-:Y:S01]  /*49c0*/  STL [R1+0x29ac], R137 ;  /* 0x0029ac8901007387 */ /* 0x000fe20000100800 */
[----:B------:R-:W-:-:S03]  /*49d0*/  IMAD.HI.U32 R54, R95, R106, RZ ;  /* 0x0000006a5f367227 */ /* 0x000fc600078e00ff */
[----:B------:R1:W-:Y:S01]  /*49e0*/  STL [R1+0x18], R72 ;  /* 0x0000184801007387 */ /* 0x0003e20000100800 */
[----:B------:R-:W-:Y:S01]  /*49f0*/  @!P6 IMAD.IADD R71, R71, 0x1, -R251 ;  /* 0x000000014747e824 */ /* 0x000fe200078e0afb */
[----:B------:R-:W-:Y:S01]  /*4a00*/  ISETP.GT.U32.AND P6, PT, R251, R77, PT ;  /* 0x0000004dfb00720c */ /* 0x000fe20003fc4070 */
[----:B------:R-:W-:Y:S02]  /*4a10*/  IMAD.MOV R54, RZ, RZ, -R54 ;  /* 0x000000ffff367224 */ /* 0x000fe400078e0a36 */
[----:B------:R-:W-:-:S04]  /*4a20*/  IMAD.HI.U32 R59, R95, R88, RZ ;  /* 0x000000585f3b7227 */ /* 0x000fc800078e00ff */
[--C-:B------:R-:W-:Y:S01]  /*4a30*/  @!P4 IMAD.IADD R74, R74, 0x1, -R251.reuse ;  /* 0x000000014a4ac824 */ /* 0x100fe200078e0afb */
[C---:B------:R-:W-:Y:S01]  /*4a40*/  ISETP.GT.U32.AND P4, PT, R251.reuse, R78, PT ;  /* 0x0000004efb00720c */ /* 0x040fe20003f84070 */
[----:B-1----:R-:W-:Y:S01]  /*4a50*/  IMAD.MOV.U32 R72, RZ, RZ, R70 ;  /* 0x000000ffff487224 */ /* 0x002fe200078e0046 */
[----:B------:R-:W-:Y:S01]  /*4a60*/  IABS R70, R137 ;  /* 0x0000008900467213 */ /* 0x000fe20000000000 */
[----:B------:R-:W-:Y:S02]  /*4a70*/  @!P0 IMAD.MOV R74, RZ, RZ, -R74 ;  /* 0x000000ffff4a8224 */ /* 0x000fe400078e0a4a */
[----:B------:R-:W-:Y:S01]  /*4a80*/  @!P5 IMAD.MOV R72, RZ, RZ, -R72 ;  /* 0x000000ffff48d224 */ /* 0x000fe200078e0a48 */
[----:B------:R-:W-:Y:S01]  /*4a90*/  ISETP.GT.U32.AND P5, PT, R251, R79, PT ;  /* 0x0000004ffb00720c */ /* 0x000fe20003fa4070 */
[----:B------:R-:W-:Y:S02]  /*4aa0*/  @!P6 IMAD.IADD R77, R77, 0x1, -R251 ;  /* 0x000000014d4de824 */ /* 0x000fe400078e0afb */
[C---:B------:R-:W-:Y:S01]  /*4ab0*/  IMAD R54, R251.reuse, R54, R106 ;  /* 0x00000036fb367224 */ /* 0x040fe200078e026a */
[----:B------:R-:W-:Y:S01]  /*4ac0*/  STL [R1+0x14], R72 ;  /* 0x0000144801007387 */ /* 0x000fe20000100800 */
[----:B------:R-:W-:Y:S01]  /*4ad0*/  IMAD.MOV R59, RZ, RZ, -R59 ;  /* 0x000000ffff3b7224 */ /* 0x000fe200078e0a3b */
[C---:B------:R-:W-:Y:S01]  /*4ae0*/  ISETP.GT.U32.AND P6, PT, R251.reuse, R77, PT ;  /* 0x0000004dfb00720c */ /* 0x040fe20003fc4070 */
[----:B------:R-:W-:Y:S01]  /*4af0*/  @!P4 IMAD.IADD R78, R78, 0x1, -R251 ;  /* 0x000000014e4ec824 */ /* 0x000fe200078e0afb */
[----:B------:R-:W-:Y:S01]  /*4b00*/  STL [R1+0x10], R74 ;  /* 0x0000104a01007387 */ /* 0x000fe20000100800 */
[----:B------:R-:W-:-:S02]  /*4b10*/  IMAD R59, R251, R59, R88 ;  /* 0x0000003bfb3b7224 */ /* 0x000fc400078e0258 */
[----:B------:R-:W-:Y:S01]  /*4b20*/  IMAD.HI.U32 R65, R95, R82, RZ ;  /* 0x000000525f417227 */ /* 0x000fe200078e00ff */
[----:B------:R-:W-:Y:S01]  /*4b30*/  ISETP.GT.U32.AND P0, PT, R251, R78, PT ;  /* 0x0000004efb00720c */ /* 0x000fe20003f04070 */
[----:B------:R-:W-:Y:S02]  /*4b40*/  STL [R1+0x299c], R173 ;  /* 0x00299cad01007387 */ /* 0x000fe40000100800 */
[----:B------:R-:W-:Y:S01]  /*4b50*/  @!P5 IMAD.IADD R79, R79, 0x1, -R251 ;  /* 0x000000014f4fd824 */ /* 0x000fe200078e0afb */
[----:B------:R-:W-:Y:S01]  /*4b60*/  ISETP.GE.AND P5, PT, R141, RZ, PT ;  /* 0x000000ff8d00720c */ /* 0x000fe20003fa6270 */
[----:B------:R-:W-:Y:S01]  /*4b70*/  IMAD.MOV R65, RZ, RZ, -R65 ;  /* 0x000000ffff417224 */ /* 0x000fe200078e0a41 */
[----:B------:R-:W-:Y:S01]  /*4b80*/  IADD3 R141, R248, 0x7d, RZ ;  /* 0x0000007df88d7810 */ /* 0x000fe20007ffe0ff */
[--C-:B------:R-:W-:Y:S01]  /*4b90*/  @!P6 IMAD.IADD R77, R77, 0x1, -R251.reuse ;  /* 0x000000014d4de824 */ /* 0x100fe200078e0afb */
[C---:B------:R-:W-:Y:S01]  /*4ba0*/  ISETP.GT.U32.AND P4, PT, R251.reuse, R79, PT ;  /* 0x0000004ffb00720c */ /* 0x040fe20003f84070 */
[C---:B------:R-:W-:Y:S01]  /*4bb0*/  IMAD R65, R251.reuse, R65, R82 ;  /* 0x00000041fb417224 */ /* 0x040fe200078e0252 */
[----:B------:R-:W-:Y:S01]  /*4bc0*/  ISETP.GT.U32.AND P6, PT, R251, R0, PT ;  /* 0x00000000fb00720c */ /* 0x000fe20003fc4070 */
[----:B------:R-:W-:Y:S01]  /*4bd0*/  IMAD.HI.U32 R67, R95, R80, RZ ;  /* 0x000000505f437227 */ /* 0x000fe200078e00ff */
[----:B------:R-:W-:Y:S03]  /*4be0*/  STL [R1+0x29a0], R142 ;  /* 0x0029a08e01007387 */ /* 0x000fe60000100800 */
[----:B------:R-:W-:Y:S01]  /*4bf0*/  @!P0 IMAD.IADD R78, R78, 0x1, -R251 ;  /* 0x000000014e4e8824 */ /* 0x000fe200078e0afb */
[----:B------:R-:W-:Y:S01]  /*4c00*/  ISETP.GE.AND P0, PT, R170, RZ, PT ;  /* 0x000000ffaa00720c */ /* 0x000fe20003f06270 */
[----:B------:R-:W-:Y:S01]  /*4c10*/  @!P5 IMAD.MOV R71, RZ, RZ, -R71 ;  /* 0x000000ffff47d224 */ /* 0x000fe200078e0a47 */
[----:B------:R-:W-:Y:S01]  /*4c20*/  ISETP.GT.U32.AND P5, PT, R251, R252, PT ;  /* 0x000000fcfb00720c */ /* 0x000fe20003fa4070 */
[----:B------:R-:W-:Y:S01]  /*4c30*/  IMAD.MOV R67, RZ, RZ, -R67 ;  /* 0x000000ffff437224 */ /* 0x000fe200078e0a43 */
[----:B------:R-:W-:Y:S01]  /*4c40*/  STL [R1+0x29a8], R141 ;  /* 0x0029a88d01007387 */ /* 0x000fe20000100800 */
[--C-:B------:R-:W-:Y:S01]  /*4c50*/  @!P4 IMAD.IADD R79, R79, 0x1, -R251.reuse ;  /* 0x000000014f4fc824 */ /* 0x100fe200078e0afb */
[C---:B------:R-:W-:Y:S01]  /*4c60*/  ISETP.GT.U32.AND P4, PT, R251.reuse, R250, PT ;  /* 0x000000fafb00720c */ /* 0x040fe20003f84070 */
[----:B------:R-:W-:Y:S01]  /*4c70*/  @!P6 IMAD.IADD R0, R0, 0x1, -R251 ;  /* 0x000000010000e824 */ /* 0x000fe200078e0afb */
[----:B------:R1:W-:Y:S01]  /*4c80*/  STL [R1+0xc], R71 ;  /* 0x00000c4701007387 */ /* 0x0003e20000100800 */
[----:B------:R-:W-:Y:S01]  /*4c90*/  IMAD R66, R251, R67, R80 ;  /* 0x00000043fb427224 */ /* 0x000fe200078e0250 */
[----:B------:R-:W-:Y:S01]  /*4ca0*/  IADD3 R170, R248, 0x85, RZ ;  /* 0x00000085f8aa7810 */ /* 0x000fe20007ffe0ff */
[----:B------:R-:W-:-:S04]  /*4cb0*/  IMAD.HI.U32 R69, R95, R76, RZ ;  /* 0x0000004c5f457227 */ /* 0x000fc800078e00ff */
[----:B------:R-:W-:Y:S01]  /*4cc0*/  @!P5 IMAD.IADD R252, R252, 0x1, -R251 ;  /* 0x00000001fcfcd824 */ /* 0x000fe200078e0afb */
[----:B------:R-:W-:Y:S01]  /*4cd0*/  ISETP.GE.AND P5, PT, R145, RZ, PT ;  /* 0x000000ff9100720c */ /* 0x000fe20003fa6270 */
[----:B------:R-:W-:Y:S01]  /*4ce0*/  @!P0 IMAD.MOV R79, RZ, RZ, -R79 ;  /* 0x000000ffff4f8224 */ /* 0x000fe200078e0a4f */
[----:B-1----:R-:W-:Y:S01]  /*4cf0*/  IABS R71, R173 ;  /* 0x000000ad00477213 */ /* 0x002fe20000000000 */
[----:B------:R-:W-:Y:S01]  /*4d00*/  @!P4 IMAD.IADD R250, R250, 0x1, -R251 ;  /* 0x00000001fafac824 */ /* 0x000fe200078e0afb */
[----:B------:R-:W-:Y:S01]  /*4d10*/  ISETP.GE.AND P4, PT, R140, RZ, PT ;  /* 0x000000ff8c00720c */ /* 0x000fe20003f86270 */
[----:B------:R-:W-:Y:S01]  /*4d20*/  IMAD.HI.U32 R75, R95, R68, RZ ;  /* 0x000000445f4b7227 */ /* 0x000fe200078e00ff */
[C---:B------:R-:W-:Y:S01]  /*4d30*/  ISETP.GT.U32.AND P0, PT, R251.reuse, R252, PT ;  /* 0x000000fcfb00720c */ /* 0x040fe20003f04070 */
[----:B------:R1:W-:Y:S01]  /*4d40*/  STL [R1+0x8], R79 ;  /* 0x0000084f01007387 */ /* 0x0003e20000100800 */
[C---:B------:R-:W-:Y:S01]  /*4d50*/  ISETP.GT.U32.AND P6, PT, R251.reuse, R250, PT ;  /* 0x000000fafb00720c */ /* 0x040fe20003fc4070 */
[----:B------:R-:W-:Y:S01]  /*4d60*/  IMAD.MOV R69, RZ, RZ, -R69 ;  /* 0x000000ffff457224 */ /* 0x000fe200078e0a45 */
[C---:B------:R-:W-:Y:S01]  /*4d70*/  IADD3 R140, R248.reuse, 0x7e, RZ ;  /* 0x0000007ef88c7810 */ /* 0x040fe20007ffe0ff */
[----:B------:R-:W-:Y:S01]  /*4d80*/  IMAD.MOV R75, RZ, RZ, -R75 ;  /* 0x000000ffff4b7224 */ /* 0x000fe200078e0a4b */
[----:B------:R-:W-:Y:S01]  /*4d90*/  IADD3 R145, R248, 0x80, RZ ;  /* 0x00000080f8917810 */ /* 0x000fe20007ffe0ff */
[----:B------:R-:W-:Y:S01]  /*4da0*/  @!P5 IMAD.MOV R78, RZ, RZ, -R78 ;  /* 0x000000ffff4ed224 */ /* 0x000fe200078e0a4e */
[C---:B------:R-:W-:Y:S01]  /*4db0*/  ISETP.GT.U32.AND P5, PT, R251.reuse, R0, PT ;  /* 0x00000000fb00720c */ /* 0x040fe20003fa4070 */
[C---:B------:R-:W-:Y:S01]  /*4dc0*/  IMAD R67, R251.reuse, R69, R76 ;  /* 0x00000045fb437224 */ /* 0x040fe200078e024c */
[----:B------:R-:W-:Y:S01]  /*4dd0*/  IABS R69, R138 ;  /* 0x0000008a00457213 */ /* 0x000fe20000000000 */
[----:B------:R-:W-:Y:S01]  /*4de0*/  @!P4 IMAD.MOV R77, RZ, RZ, -R77 ;  /* 0x000000ffff4dc224 */ /* 0x000fe200078e0a4d */
[C---:B------:R-:W-:Y:S01]  /*4df0*/  ISETP.GT.U32.AND P4, PT, R251.reuse, R2, PT ;  /* 0x00000002fb00720c */ /* 0x040fe20003f84070 */
[--C-:B------:R-:W-:Y:S01]  /*4e00*/  @!P0 IMAD.IADD R252, R252, 0x1, -R251.reuse ;  /* 0x00000001fcfc8824 */ /* 0x100fe200078e0afb */
[----:B------:R-:W-:Y:S01]  /*4e10*/  ISETP.GT.U32.AND P0, PT, R251, R3, PT ;  /* 0x00000003fb00720c */ /* 0x000fe20003f04070 */
[----:B------:R-:W-:Y:S01]  /*4e20*/  @!P6 IMAD.IADD R250, R250, 0x1, -R251 ;  /* 0x00000001fafae824 */ /* 0x000fe200078e0afb */
[----:B------:R-:W-:Y:S01]  /*4e30*/  ISETP.GE.AND P6, PT, R169, RZ, PT ;  /* 0x000000ffa900720c */ /* 0x000fe20003fc6270 */
[----:B------:R-:W-:Y:S01]  /*4e40*/  IMAD R68, R251, R75, R68 ;  /* 0x0000004bfb447224 */ /* 0x000fe200078e0244 */
[----:B------:R-:W-:Y:S01]  /*4e50*/  STL [R1+0x4], R78 ;  /* 0x0000044e01007387 */ /* 0x000fe20000100800 */
[----:B------:R-:W-:Y:S01]  /*4e60*/  IMAD.HI.U32 R73, R95, R69, RZ ;  /* 0x000000455f497227 */ /* 0x000fe200078e00ff */
[----:B------:R-:W-:-:S02]  /*4e70*/  IADD3 R169, R248, 0x86, RZ ;  /* 0x00000086f8a97810 */ /* 0x000fc40007ffe0ff */
[----:B------:R-:W-:Y:S01]  /*4e80*/  STL [R1], R77 ;  /* 0x0000004d01007387 */ /* 0x000fe20000100800 */
[--C-:B------:R-:W-:Y:S01]  /*4e90*/  @!P5 IMAD.IADD R0, R0, 0x1, -R251.reuse ;  /* 0x000000010000d824 */ /* 0x100fe200078e0afb */
[----:B------:R-:W-:Y:S01]  /*4ea0*/  ISETP.GE.AND P5, PT, R168, RZ, PT ;  /* 0x000000ffa800720c */ /* 0x000fe20003fa6270 */
[--C-:B------:R-:W-:Y:S01]  /*4eb0*/  @!P4 IMAD.IADD R2, R2, 0x1, -R251.reuse ;  /* 0x000000010202c824 */ /* 0x100fe200078e0afb */
[----:B------:R-:W-:Y:S01]  /*4ec0*/  ISETP.GE.AND P4, PT, R159, RZ, PT ;  /* 0x000000ff9f00720c */ /* 0x000fe20003f86270 */
[----:B------:R-:W-:Y:S01]  /*4ed0*/  @!P0 IMAD.IADD R3, R3, 0x1, -R251 ;  /* 0x0000000103038824 */ /* 0x000fe200078e0afb */
[C---:B------:R-:W-:Y:S01]  /*4ee0*/  IADD3 R168, R248.reuse, 0x87, RZ ;  /* 0x00000087f8a87810 */ /* 0x040fe20007ffe0ff */
[----:B------:R-:W-:Y:S01]  /*4ef0*/  @!P6 IMAD.MOV R252, RZ, RZ, -R252 ;  /* 0x000000fffffce224 */ /* 0x000fe200078e0afc */
[----:B------:R-:W-:Y:S01]  /*4f00*/  ISETP.GT.U32.AND P0, PT, R251, R2, PT ;  /* 0x00000002fb00720c */ /* 0x000fe20003f04070 */
[----:B------:R-:W-:Y:S01]  /*4f10*/  IMAD.HI.U32 R72, R95, R70, RZ ;  /* 0x000000465f487227 */ /* 0x000fe200078e00ff */
[----:B------:R-:W-:Y:S01]  /*4f20*/  ISETP.GT.U32.AND P6, PT, R251, R3, PT ;  /* 0x00000003fb00720c */ /* 0x000fe20003fc4070 */
[----:B------:R-:W-:Y:S01]  /*4f30*/  STL [R1+0x2990], R140 ;  /* 0x0029908c01007387 */ /* 0x000fe20000100800 */
[----:B------:R-:W-:Y:S01]  /*4f40*/  IADD3 R159, R248, 0x8b, RZ ;  /* 0x0000008bf89f7810 */ /* 0x000fe20007ffe0ff */
[----:B------:R-:W-:-:S02]  /*4f50*/  IMAD.MOV R73, RZ, RZ, -R73 ;  /* 0x000000ffff497224 */ /* 0x000fc400078e0a49 */
[----:B------:R-:W-:Y:S01]  /*4f60*/  @!P5 IMAD.MOV R250, RZ, RZ, -R250 ;  /* 0x000000fffffad224 */ /* 0x000fe200078e0afa */
[C---:B------:R-:W-:Y:S01]  /*4f70*/  ISETP.GT.U32.AND P5, PT, R251.reuse, R4, PT ;  /* 0x00000004fb00720c */ /* 0x040fe20003fa4070 */
[----:B------:R-:W-:Y:S01]  /*4f80*/  @!P4 IMAD.MOV R0, RZ, RZ, -R0 ;  /* 0x000000ffff00c224 */ /* 0x000fe200078e0a00 */
[----:B------:R-:W-:Y:S01]  /*4f90*/  ISETP.GT.U32.AND P4, PT, R251, R5, PT ;  /* 0x00000005fb00720c */ /* 0x000fe20003f84070 */
[----:B------:R-:W-:Y:S01]  /*4fa0*/  IMAD.HI.U32 R76, R95, R71, RZ ;  /* 0x000000475f4c7227 */ /* 0x000fe200078e00ff */
[----:B------:R-:W-:Y:S03]  /*4fb0*/  STL [R1+0x2994], R172 ;  /* 0x002994ac01007387 */ /* 0x000fe60000100800 */
[--C-:B------:R-:W-:Y:S01]  /*4fc0*/  @!P6 IMAD.IADD R3, R3, 0x1, -R251.reuse ;  /* 0x000000010303e824 */ /* 0x100fe200078e0afb */
[----:B------:R-:W-:Y:S01]  /*4fd0*/  ISETP.GE.AND P6, PT, R146, RZ, PT ;  /* 0x000000ff9200720c */ /* 0x000fe20003fc6270 */
[--C-:B------:R-:W-:Y:S01]  /*4fe0*/  @!P0 IMAD.IADD R2, R2, 0x1, -R251.reuse ;  /* 0x0000000102028824 */ /* 0x100fe200078e0afb */
[----:B------:R-:W-:Y:S01]  /*4ff0*/  ISETP.GT.U32.AND P0, PT, R251, R6, PT ;  /* 0x00000006fb00720c */ /* 0x000fe20003f04070 */
[----:B------:R-:W-:Y:S01]  /*5000*/  IMAD.MOV R72, RZ, RZ, -R72 ;  /* 0x000000ffff487224 */ /* 0x000fe200078e0a48 */
[----:B------:R-:W-:Y:S01]  /*5010*/  IADD3 R146, R248, 0x81, RZ ;  /* 0x00000081f8927810 */ /* 0x000fe20007ffe0ff */
[--C-:B------:R-:W-:Y:S01]  /*5020*/  @!P5 IMAD.IADD R4, R4, 0x1, -R251.reuse ;  /* 0x000000010404d824 */ /* 0x100fe200078e0afb */
[----:B------:R-:W-:Y:S01]  /*5030*/  ISETP.GE.AND P5, PT, R149, RZ, PT ;  /* 0x000000ff9500720c */ /* 0x000fe20003fa6270 */
[----:B------:R-:W-:Y:S01]  /*5040*/  @!P4 IMAD.IADD R5, R5, 0x1, -R251 ;  /* 0x000000010505c824 */ /* 0x000fe200078e0afb */
[----:B------:R-:W-:Y:S01]  /*5050*/  IADD3 R149, R248, 0x83, RZ ;  /* 0x00000083f8957810 */ /* 0x000fe20007ffe0ff */
[C---:B------:R-:W-:Y:S01]  /*5060*/  IMAD R69, R251.reuse, R73, R69 ;  /* 0x00000049fb457224 */ /* 0x040fe200078e0245 */
[C---:B------:R-:W-:Y:S01]  /*5070*/  ISETP.GT.U32.AND P4, PT, R251.reuse, R4, PT ;  /* 0x00000004fb00720c */ /* 0x040fe20003f84070 */
[----:B------:R-:W-:Y:S01]  /*5080*/  IMAD.MOV R76, RZ, RZ, -R76 ;  /* 0x000000ffff4c7224 */ /* 0x000fe200078e0a4c */
[----:B------:R-:W-:Y:S01]  /*5090*/  IABS R73, R141 ;  /* 0x0000008d00497213 */ /* 0x000fe20000000000 */
[----:B------:R-:W-:Y:S01]  /*50a0*/  @!P6 IMAD.MOV R2, RZ, RZ, -R2 ;  /* 0x000000ffff02e224 */ /* 0x000fe200078e0a02 */
[C---:B------:R-:W-:Y:S01]  /*50b0*/  ISETP.GT.U32.AND P6, PT, R251.reuse, R5, PT ;  /* 0x00000005fb00720c */ /* 0x040fe20003fc4070 */
[----:B------:R-:W-:Y:S01]  /*50c0*/  @!P0 IMAD.IADD R6, R6, 0x1, -R251 ;  /* 0x0000000106068824 */ /* 0x000fe200078e0afb */
[----:B------:R-:W-:Y:S01]  /*50d0*/  STL [R1+0x2998], R145 ;  /* 0x0029989101007387 */ /* 0x000fe20000100800 */
[C---:B------:R-:W-:Y:S01]  /*50e0*/  IMAD R70, R251.reuse, R72, R70 ;  /* 0x00000048fb467224 */ /* 0x040fe200078e0246 */
[----:B------:R-:W-:Y:S01]  /*50f0*/  IABS R72, R142 ;  /* 0x0000008e00487213 */ /* 0x000fe20000000000 */
[----:B------:R-:W-:Y:S01]  /*5100*/  @!P5 IMAD.MOV R3, RZ, RZ, -R3 ;  /* 0x000000ffff03d224 */ /* 0x000fe200078e0a03 */
[----:B------:R-:W-:Y:S01]  /*5110*/  ISETP.GE.AND P5, PT, R158, RZ, PT ;  /* 0x000000ff9e00720c */ /* 0x000fe20003fa6270 */
[C---:B------:R-:W-:Y:S01]  /*5120*/  IMAD R71, R251.reuse, R76, R71 ;  /* 0x0000004cfb477224 */ /* 0x040fe200078e0247 */
[C---:B------:R-:W-:Y:S01]  /*5130*/  ISETP.GT.U32.AND P0, PT, R251.reuse, R6, PT ;  /* 0x00000006fb00720c */ /* 0x040fe20003f04070 */
[--C-:B------:R-:W-:Y:S01]  /*5140*/  @!P4 IMAD.IADD R4, R4, 0x1, -R251.reuse ;  /* 0x000000010404c824 */ /* 0x100fe200078e0afb */
[----:B------:R-:W-:Y:S01]  /*5150*/  ISETP.GT.U32.AND P4, PT, R251, R7, PT ;  /* 0x00000007fb00720c */ /* 0x000fe20003f84070 */
[----:B------:R-:W-:Y:S01]  /*5160*/  IMAD.HI.U32 R74, R95, R73, RZ ;  /* 0x000000495f4a7227 */ /* 0x000fe200078e00ff */
[----:B------:R-:W-:Y:S01]  /*5170*/  IABS R76, R145 ;  /* 0x00000091004c7213 */ /* 0x000fe20000000000 */
[----:B------:R-:W-:Y:S01]  /*5180*/  STL [R1+0x2b0c], R252 ;  /* 0x002b0cfc01007387 */ /* 0x000fe20000100800 */
[----:B------:R-:W-:Y:S01]  /*5190*/  IADD3 R158, R248, 0x97, RZ ;  /* 0x00000097f89e7810 */ /* 0x000fe20007ffe0ff */
[--C-:B------:R-:W-:Y:S01]  /*51a0*/  @!P6 IMAD.IADD R5, R5, 0x1, -R251.reuse ;  /* 0x000000010505e824 */ /* 0x100fe200078e0afb */
[----:B------:R-:W-:Y:S01]  /*51b0*/  ISETP.GT.U32.AND P6, PT, R251, R8, PT ;  /* 0x00000008fb00720c */ /* 0x000fe20003fc4070 */
[----:B------:R-:W-:Y:S01]  /*51c0*/  IMAD.HI.U32 R75, R95, R72, RZ ;  /* 0x000000485f4b7227 */ /* 0x000fe200078e00ff */
[----:B------:R-:W-:Y:S03]  /*51d0*/  STL [R1+0x2b10], R250 ;  /* 0x002b10fa01007387 */ /* 0x000fe60000100800 */
[----:B------:R-:W-:Y:S01]  /*51e0*/  @!P5 IMAD.MOV R4, RZ, RZ, -R4 ;  /* 0x000000ffff04d224 */ /* 0x000fe200078e0a04 */
[----:B------:R2:W-:Y:S01]  /*51f0*/  STL [R1+0x2b14], R0 ;  /* 0x002b140001007387 */ /* 0x0005e20000100800 */
[--C-:B------:R-:W-:Y:S01]  /*5200*/  @!P4 IMAD.IADD R7, R7, 0x1, -R251.reuse ;  /* 0x000000010707c824 */ /* 0x100fe200078e0afb */
[----:B------:R-:W-:Y:S01]  /*5210*/  ISETP.GE.AND P4, PT, R147, RZ, PT ;  /* 0x000000ff9300720c */ /* 0x000fe20003f86270 */
[--C-:B------:R-:W-:Y:S01]  /*5220*/  @!P0 IMAD.IADD R6, R6, 0x1, -R251.reuse ;  /* 0x0000000106068824 */ /* 0x100fe200078e0afb */
[----:B------:R-:W-:Y:S01]  /*5230*/  ISETP.GE.AND P0, PT, R81, RZ, PT ;  /* 0x000000ff5100720c */ /* 0x000fe20003f06270 */
[----:B------:R-:W-:Y:S01]  /*5240*/  IMAD.MOV R74, RZ, RZ, -R74 ;  /* 0x000000ffff4a7224 */ /* 0x000fe200078e0a4a */
[C---:B------:R-:W-:Y:S01]  /*5250*/  ISETP.GT.U32.AND P5, PT, R251.reuse, R7, PT ;  /* 0x00000007fb00720c */ /* 0x040fe20003fa4070 */
[----:B------:R-:W-:Y:S01]  /*5260*/  @!P6 IMAD.IADD R8, R8, 0x1, -R251 ;  /* 0x000000010808e824 */ /* 0x000fe200078e0afb */
[C---:B------:R-:W-:Y:S01]  /*5270*/  IADD3 R147, R248.reuse, 0x84, RZ ;  /* 0x00000084f8937810 */ /* 0x040fe20007ffe0ff */
[----:B------:R-:W-:Y:S01]  /*5280*/  IMAD.MOV R75, RZ, RZ, -R75 ;  /* 0x000000ffff4b7224 */ /* 0x000fe200078e0a4b */
[----:B------:R-:W-:Y:S01]  /*5290*/  STL [R1+0x2980], R146 ;  /* 0x0029809201007387 */ /* 0x000fe20000100800 */
[C---:B------:R-:W-:Y:S01]  /*52a0*/  IMAD R73, R251.reuse, R74, R73 ;  /* 0x0000004afb497224 */ /* 0x040fe200078e0249 */
[C---:B------:R-:W-:Y:S01]  /*52b0*/  ISETP.GT.U32.AND P6, PT, R251.reuse, R8, PT ;  /* 0x00000008fb00720c */ /* 0x040fe20003fc4070 */
[C---:B------:R-:W-:Y:S01]  /*52c0*/  IMAD R72, R251.reuse, R75, R72 ;  /* 0x0000004bfb487224 */ /* 0x040fe200078e0248 */
[----:B------:R-:W-:Y:S01]  /*52d0*/  IABS R74, R140 ;  /* 0x0000008c004a7213 */ /* 0x000fe20000000000 */
[----:B------:R-:W-:Y:S01]  /*52e0*/  @!P4 IMAD.MOV R6, RZ, RZ, -R6 ;  /* 0x000000ffff06c224 */ /* 0x000fe200078e0a06 */
[C---:B------:R-:W-:Y:S01]  /*52f0*/  ISETP.GT.U32.AND P4, PT, R251.reuse, R10, PT ;  /* 0x0000000afb00720c */ /* 0x040fe20003f84070 */
[----:B------:R-:W-:Y:S01]  /*5300*/  @!P0 IMAD.MOV R5, RZ, RZ, -R5 ;  /* 0x000000ffff058224 */ /* 0x000fe200078e0a05 */
[----:B------:R-:W-:Y:S01]  /*5310*/  ISETP.GT.U32.AND P0, PT, R251, R9, PT ;  /* 0x00000009fb00720c */ /* 0x000fe20003f04070 */
[--C-:B------:R-:W-:Y:S01]  /*5320*/  @!P5 IMAD.IADD R7, R7, 0x1, -R251.reuse ;  /* 0x000000010707d824 */ /* 0x100fe200078e0afb */
[----:B------:R-:W-:Y:S01]  /*5330*/  ISETP.GT.U32.AND P5, PT, R251, R11, PT ;  /* 0x0000000bfb00720c */ /* 0x000fe20003fa4070 */
[----:B-1----:R-:W-:Y:S01]  /*5340*/  IMAD.HI.U32 R79, R95, R74, RZ ;  /* 0x0000004a5f4f7227 */ /* 0x002fe200078e00ff */
[----:B------:R-:W-:Y:S01]  /*5350*/  IABS R75, R172 ;  /* 0x000000ac004b7213 */ /* 0x000fe20000000000 */
[----:B------:R-:W-:Y:S01]  /*5360*/  STL [R1+0x2988], R171 ;  /* 0x002988ab01007387 */ /* 0x000fe20000100800 */
[----:B--2---:R-:W-:Y:S01]  /*5370*/  IADD3 R0, R248, 0xae, RZ ;  /* 0x000000aef8007810 */ /* 0x004fe20007ffe0ff */
[----:B------:R-:W-:Y:S01]  /*5380*/  @!P6 IMAD.IADD R8, R8, 0x1, -R251 ;  /* 0x000000010808e824 */ /* 0x000fe200078e0afb */
[----:B------:R-:W-:Y:S01]  /*5390*/  ISETP.GE.AND P6, PT, R157, RZ, PT ;  /* 0x000000ff9d00720c */ /* 0x000fe20003fc6270 */
[----:B------:R-:W-:Y:S01]  /*53a0*/  IMAD.MOV R79, RZ, RZ, -R79 ;  /* 0x000000ffff4f7224 */ /* 0x000fe200078e0a4f */
[----:B------:R-:W-:Y:S01]  /*53b0*/  IADD3 R157, R248, 0x8d, RZ ;  /* 0x0000008df89d7810 */ /* 0x000fe20007ffe0ff */
[--C-:B------:R-:W-:Y:S01]  /*53c0*/  @!P4 IMAD.IADD R10, R10, 0x1, -R251.reuse ;  /* 0x000000010a0ac824 */ /* 0x100fe200078e0afb */
[----:B------:R1:W-:Y:S01]  /*53d0*/  STL [R1+0x2b18], R2 ;  /* 0x002b180201007387 */ /* 0x0003e20000100800 */
[--C-:B------:R-:W-:Y:S01]  /*53e0*/  @!P0 IMAD.IADD R9, R9, 0x1, -R251.reuse ;  /* 0x0000000109098824 */ /* 0x100fe200078e0afb */
[----:B------:R-:W-:Y:S01]  /*53f0*/  ISETP.GE.AND P0, PT, R83, RZ, PT ;  /* 0x000000ff5300720c */ /* 0x000fe20003f06270 */
[----:B------:R-:W-:Y:S01]  /*5400*/  @!P5 IMAD.IADD R11, R11, 0x1, -R251 ;  /* 0x000000010b0bd824 */ /* 0x000fe200078e0afb */
[C---:B------:R-:W-:Y:S01]  /*5410*/  ISETP.GT.U32.AND P5, PT, R251.reuse, R10, PT ;  /* 0x0000000afb00720c */ /* 0x040fe20003fa4070 */
[C---:B------:R-:W-:Y:S01]  /*5420*/  IMAD R74, R251.reuse, R79, R74 ;  /* 0x0000004ffb4a7224 */ /* 0x040fe200078e024a */
[----:B------:R-:W-:Y:S01]  /*5430*/  ISETP.GT.U32.AND P4, PT, R251, R9, PT ;  /* 0x00000009fb00720c */ /* 0x000fe20003f84070 */
[----:B------:R-:W-:Y:S01]  /*5440*/  IMAD.HI.U32 R78, R95, R75, RZ ;  /* 0x0000004b5f4e7227 */ /* 0x000fe200078e00ff */
[----:B------:R-:W-:Y:S01]  /*5450*/  IABS R79, R149 ;  /* 0x00000095004f7213 */ /* 0x000fe20000000000 */
[----:B------:R2:W-:Y:S01]  /*5460*/  STL [R1+0x2b1c], R3 ;  /* 0x002b1c0301007387 */ /* 0x0005e20000100800 */
[----:B-1----:R-:W-:Y:S01]  /*5470*/  IADD3 R2, R248, 0x9a, RZ ;  /* 0x0000009af8027810 */ /* 0x002fe20007ffe0ff */
[----:B------:R-:W-:Y:S01]  /*5480*/  @!P6 IMAD.MOV R7, RZ, RZ, -R7 ;  /* 0x000000ffff07e224 */ /* 0x000fe200078e0a07 */
[C---:B------:R-:W-:Y:S01]  /*5490*/  ISETP.GT.U32.AND P6, PT, R251.reuse, R11, PT ;  /* 0x0000000bfb00720c */ /* 0x040fe20003fc4070 */
[----:B------:R-:W-:Y:S01]  /*54a0*/  IMAD.MOV R78, RZ, RZ, -R78 ;  /* 0x000000ffff4e7224 */ /* 0x000fe200078e0a4e */
[----:B------:R-:W-:Y:S01]  /*54b0*/  STL [R1+0x298c], R149 ;  /* 0x00298c9501007387 */ /* 0x000fe20000100800 */
[----:B------:R-:W-:Y:S01]  /*54c0*/  @!P0 IMAD.MOV R8, RZ, RZ, -R8 ;  /* 0x000000ffff088224 */ /* 0x000fe200078e0a08 */
[C---:B------:R-:W-:Y:S01]  /*54d0*/  ISETP.GT.U32.AND P0, PT, R251.reuse, R12, PT ;  /* 0x0000000cfb00720c */ /* 0x040fe20003f04070 */
[--C-:B------:R-:W-:Y:S01]  /*54e0*/  @!P5 IMAD.IADD R10, R10, 0x1, -R251.reuse ;  /* 0x000000010a0ad824 */ /* 0x100fe200078e0afb */
[----:B------:R-:W-:Y:S01]  /*54f0*/  ISETP.GT.U32.AND P5, PT, R251, R13, PT ;  /* 0x0000000dfb00720c */ /* 0x000fe20003fa4070 */
[--C-:B------:R-:W-:Y:S01]  /*5500*/  @!P4 IMAD.IADD R9, R9, 0x1, -R251.reuse ;  /* 0x000000010909c824 */ /* 0x100fe200078e0afb */
[----:B------:R-:W-:Y:S01]  /*5510*/  ISETP.GE.AND P4, PT, R151, RZ, PT ;  /* 0x000000ff9700720c */ /* 0x000fe20003f86270 */
[----:B------:R-:W-:Y:S01]  /*5520*/  IMAD.HI.U32 R77, R95, R76, RZ ;  /* 0x0000004c5f4d7227 */ /* 0x000fe200078e00ff */
[C---:B------:R-:W-:Y:S01]  /*5530*/  IADD3 R151, R248.reuse, 0x88, RZ ;  /* 0x00000088f8977810 */ /* 0x040fe20007ffe0ff */
[----:B------:R1:W-:Y:S01]  /*5540*/  STL [R1+0x2b20], R4 ;  /* 0x002b200401007387 */ /* 0x0003e20000100800 */
[----:B--2---:R-:W-:Y:S01]  /*5550*/  IADD3 R3, R248, 0x96, RZ ;  /* 0x00000096f8037810 */ /* 0x004fe20007ffe0ff */
[----:B------:R-:W-:Y:S01]  /*5560*/  @!P6 IMAD.IADD R11, R11, 0x1, -R251 ;  /* 0x000000010b0be824 */ /* 0x000fe200078e0afb */
[----:B------:R-:W-:Y:S01]  /*5570*/  ISETP.GE.AND P6, PT, R143, RZ, PT ;  /* 0x000000ff8f00720c */ /* 0x000fe20003fc6270 */
[----:B------:R-:W-:Y:S01]  /*5580*/  IMAD R75, R251, R78, R75 ;  /* 0x0000004efb4b7224 */ /* 0x000fe200078e024b */
[----:B------:R-:W-:Y:S01]  /*5590*/  IABS R78, R171 ;  /* 0x000000ab004e7213 */ /* 0x000fe20000000000 */
[--C-:B------:R-:W-:Y:S01]  /*55a0*/  @!P0 IMAD.IADD R12, R12, 0x1, -R251.reuse ;  /* 0x000000010c0c8824 */ /* 0x100fe200078e0afb */
[----:B------:R-:W-:Y:S01]  /*55b0*/  ISETP.GE.AND P0, PT, R85, RZ, PT ;  /* 0x000000ff5500720c */ /* 0x000fe20003f06270 */
[----:B------:R-:W-:Y:S01]  /*55c0*/  @!P5 IMAD.IADD R13, R13, 0x1, -R251 ;  /* 0x000000010d0dd824 */ /* 0x000fe200078e0afb */
[----:B------:R-:W-:Y:S01]  /*55d0*/  IABS R84, R151 ;  /* 0x0000009700547213 */ /* 0x000fe20000000000 */
[----:B------:R-:W-:Y:S01]  /*55e0*/  @!P4 IMAD.MOV R9, RZ, RZ, -R9 ;  /* 0x000000ffff09c224 */ /* 0x000fe200078e0a09 */
[C---:B------:R-:W-:Y:S01]  /*55f0*/  ISETP.GT.U32.AND P4, PT, R251.reuse, R12, PT ;  /* 0x0000000cfb00720c */ /* 0x040fe20003f84070 */
[----:B------:R-:W-:Y:S01]  /*5600*/  IMAD.MOV R77, RZ, RZ, -R77 ;  /* 0x000000ffff4d7224 */ /* 0x000fe200078e0a4d */
[----:B------:R-:W-:Y:S01]  /*5610*/  ISETP.GT.U32.AND P5, PT, R251, R13, PT ;  /* 0x0000000dfb00720c */ /* 0x000fe20003fa4070 */
[----:B------:R-:W-:Y:S01]  /*5620*/  IMAD.HI.U32 R81, R95, R78, RZ ;  /* 0x0000004e5f517227 */ /* 0x000fe200078e00ff */
[C---:B------:R-:W-:Y:S01]  /*5630*/  IADD3 R143, R248.reuse, 0x89, RZ ;  /* 0x00000089f88f7810 */ /* 0x040fe20007ffe0ff */
[----:B------:R2:W-:Y:S01]  /*5640*/  STL [R1+0x2b24], R5 ;  /* 0x002b240501007387 */ /* 0x0005e20000100800 */
[----:B-1----:R-:W-:Y:S01]  /*5650*/  IADD3 R4, R248, 0x95, RZ ;  /* 0x00000095f8047810 */ /* 0x002fe20007ffe0ff */
[----:B------:R-:W-:Y:S01]  /*5660*/  @!P6 IMAD.MOV R10, RZ, RZ, -R10 ;  /* 0x000000ffff0ae224 */ /* 0x000fe200078e0a0a */
[C---:B------:R-:W-:Y:S01]  /*5670*/  ISETP.GT.U32.AND P6, PT, R251.reuse, R14, PT ;  /* 0x0000000efb00720c */ /* 0x040fe20003fc4070 */
[----:B------:R-:W-:Y:S01]  /*5680*/  @!P0 IMAD.MOV R11, RZ, RZ, -R11 ;  /* 0x000000ffff0b8224 */ /* 0x000fe200078e0a0b */
[C---:B------:R-:W-:Y:S01]  /*5690*/  ISETP.GT.U32.AND P0, PT, R251.reuse, R15, PT ;  /* 0x0000000ffb00720c */ /* 0x040fe20003f04070 */
[----:B------:R-:W-:Y:S01]  /*56a0*/  IMAD R76, R251, R77, R76 ;  /* 0x0000004dfb4c7224 */ /* 0x000fe200078e024c */
[----:B------:R-:W-:Y:S01]  /*56b0*/  IABS R77, R146 ;  /* 0x00000092004d7213 */ /* 0x000fe20000000000 */
[--C-:B------:R-:W-:Y:S01]  /*56c0*/  @!P4 IMAD.IADD R12, R12, 0x1, -R251.reuse ;  /* 0x000000010c0cc824 */ /* 0x100fe200078e0afb */
[----:B------:R-:W-:Y:S01]  /*56d0*/  ISETP.GE.AND P4, PT, R87, RZ, PT ;  /* 0x000000ff5700720c */ /* 0x000fe20003f86270 */
[----:B------:R-:W-:Y:S01]  /*56e0*/  @!P5 IMAD.IADD R13, R13, 0x1, -R251 ;  /* 0x000000010d0dd824 */ /* 0x000fe200078e0afb */
[----:B------:R-:W-:Y:S01]  /*56f0*/  ISETP.GT.U32.AND P5, PT, R251, R16, PT ;  /* 0x00000010fb00720c */ /* 0x000fe20003fa4070 */
[----:B------:R-:W-:Y:S01]  /*5700*/  IMAD.HI.U32 R80, R95, R77, RZ ;  /* 0x0000004d5f507227 */ /* 0x000fe200078e00ff */
[----:B------:R1:W-:Y:S01]  /*5710*/  STL [R1+0x2b28], R6 ;  /* 0x002b280601007387 */ /* 0x0003e20000100800 */
[----:B--2---:R-:W-:-:S02]  /*5720*/  IADD3 R5, R248, 0xbe, RZ ;  /* 0x000000bef8057810 */ /* 0x004fc40007ffe0ff */
[--C-:B------:R-:W-:Y:S01]  /*5730*/  @!P6 IMAD.IADD R14, R14, 0x1, -R251.reuse ;  /* 0x000000010e0ee824 */ /* 0x100fe200078e0afb */
[----:B------:R-:W-:Y:S01]  /*5740*/  ISETP.GE.AND P6, PT, R153, RZ, PT ;  /* 0x000000ff9900720c */ /* 0x000fe20003fc6270 */
[--C-:B------:R-:W-:Y:S01]  /*5750*/  @!P0 IMAD.IADD R15, R15, 0x1, -R251.reuse ;  /* 0x000000010f0f8824 */ /* 0x100fe200078e0afb */
[----:B------:R-:W-:Y:S01]  /*5760*/  IADD3 R153, R248, 0x8a, RZ ;  /* 0x0000008af8997810 */ /* 0x000fe20007ffe0ff */
[----:B------:R-:W-:Y:S01]  /*5770*/  IMAD.MOV R80, RZ, RZ, -R80 ;  /* 0x000000ffff507224 */ /* 0x000fe200078e0a50 */
[C---:B------:R-:W-:Y:S01]  /*5780*/  ISETP.GT.U32.AND P0, PT, R251.reuse, R14, PT ;  /* 0x0000000efb00720c */ /* 0x040fe20003f04070 */
[----:B------:R-:W-:Y:S01]  /*5790*/  @!P4 IMAD.MOV R12, RZ, RZ, -R12 ;  /* 0x000000ffff0cc224 */ /* 0x000fe200078e0a0c */
[C---:B------:R-:W-:Y:S01]  /*57a0*/  ISETP.GT.U32.AND P4, PT, R251.reuse, R15, PT ;  /* 0x0000000ffb00720c */ /* 0x040fe20003f84070 */
[----:B------:R-:W-:Y:S01]  /*57b0*/  @!P5 IMAD.IADD R16, R16, 0x1, -R251 ;  /* 0x000000011010d824 */ /* 0x000fe200078e0afb */
[----:B------:R-:W-:Y:S01]  /*57c0*/  STL [R1+0x2968], R147 ;  /* 0x0029689301007387 */ /* 0x000fe20000100800 */
[C---:B------:R-:W-:Y:S01]  /*57d0*/  IMAD R77, R251.reuse, R80, R77 ;  /* 0x00000050fb4d7224 */ /* 0x040fe200078e024d */
[----:B-1----:R-:W-:Y:S01]  /*57e0*/  IADD3 R6, R248, 0xbb, RZ ;  /* 0x000000bbf8067810 */ /* 0x002fe20007ffe0ff */
[----:B------:R-:W-:Y:S01]  /*57f0*/  IMAD.MOV R81, RZ, RZ, -R81 ;  /* 0x000000ffff517224 */ /* 0x000fe200078e0a51 */
        /* <DEDUP_REMOVED lines=10> */
[----:B------:R-:W-:Y:S01]  /*58a0*/  STL [R1+0x2974], R170 ;  /* 0x002974aa01007387 */ /* 0x000fe20000100800 */
[----:B------:R-:W-:-:S02]  /*58b0*/  IADD3 R155, R248, 0x91, RZ ;  /* 0x00000091f89b7810 */ /* 0x000fc40007ffe0ff */
[--C-:B------:R-:W-:Y:S01]  /*58c0*/  @!P5 IMAD.IADD R16, R16, 0x1, -R251.reuse ;  /* 0x000000011010d824 */ /* 0x100fe200078e0afb */
[----:B------:R-:W-:Y:S01]  /*58d0*/  ISETP.GE.AND P5, PT, R89, RZ, PT ;  /* 0x000000ff5900720c */ /* 0x000fe20003fa6270 */
[--C-:B------:R-:W-:Y:S01]  /*58e0*/  @!P6 IMAD.IADD R17, R17, 0x1, -R251.reuse ;  /* 0x000000011111e824 */ /* 0x100fe200078e0afb */
[----:B------:R-:W-:Y:S01]  /*58f0*/  ISETP.GE.AND P6, PT, R154, RZ, PT ;  /* 0x000000ff9a00720c */ /* 0x000fe20003fc6270 */
[----:B------:R-:W-:Y:S01]  /*5900*/  IMAD.MOV R80, RZ, RZ, -R80 ;  /* 0x000000ffff507224 */ /* 0x000fe200078e0a50 */
[----:B------:R-:W-:Y:S01]  /*5910*/  STL [R1+0x297c], R169 ;  /* 0x00297ca901007387 */ /* 0x000fe20000100800 */
[----:B------:R-:W-:Y:S01]  /*5920*/  @!P0 IMAD.MOV R14, RZ, RZ, -R14 ;  /* 0x000000ffff0e8224 */ /* 0x000fe200078e0a0e */
[C---:B------:R-:W-:Y:S01]  /*5930*/  ISETP.GT.U32.AND P0, PT, R251.reuse, R17, PT ;  /* 0x00000011fb00720c */ /* 0x040fe20003f04070 */
[----:B------:R-:W-:Y:S01]  /*5940*/  @!P4 IMAD.IADD R18, R18, 0x1, -R251 ;  /* 0x000000011212c824 */ /* 0x000fe200078e0afb */
[----:B------:R1:W-:Y:S01]  /*5950*/  STL [R1+0x2b2c], R7 ;  /* 0x002b2c0701007387 */ /* 0x0003e20000100800 */
[----:B------:R-:W-:Y:S01]  /*5960*/  IMAD R79, R251, R80, R79 ;  /* 0x00000050fb4f7224 */ /* 0x000fe200078e024f */
[----:B------:R-:W-:Y:S01]  /*5970*/  IABS R80, R147 ;  /* 0x0000009300507213 */ /* 0x000fe20000000000 */
[----:B------:R-:W-:Y:S01]  /*5980*/  IMAD.HI.U32 R82, R95, R81, RZ ;  /* 0x000000515f527227 */ /* 0x000fe200078e00ff */
[C---:B------:R-:W-:Y:S01]  /*5990*/  ISETP.GT.U32.AND P4, PT, R251.reuse, R18, PT ;  /* 0x00000012fb00720c */ /* 0x040fe20003f84070 */
[----:B------:R2:W-:Y:S01]  /*59a0*/  STL [R1+0x2b30], R8 ;  /* 0x002b300801007387 */ /* 0x0005e20000100800 */
[----:B------:R-:W-:Y:S01]  /*59b0*/  IADD3 R154, R248, 0x93, RZ ;  /* 0x00000093f89a7810 */ /* 0x000fe20007ffe0ff */
[----:B------:R-:W-:Y:S01]  /*59c0*/  @!P5 IMAD.MOV R15, RZ, RZ, -R15 ;  /* 0x000000ffff0fd224 */ /* 0x000fe200078e0a0f */
[----:B------:R-:W-:Y:S01]  /*59d0*/  ISETP.GT.U32.AND P5, PT, R251, R19, PT ;  /* 0x00000013fb00720c */ /* 0x000fe20003fa4070 */
[----:B------:R-:W-:Y:S01]  /*59e0*/  @!P6 IMAD.MOV R16, RZ, RZ, -R16 ;  /* 0x000000ffff10e224 */ /* 0x000fe200078e0a10 */
[----:B------:R-:W-:Y:S01]  /*59f0*/  ISETP.GE.AND P6, PT, R144, RZ, PT ;  /* 0x000000ff9000720c */ /* 0x000fe20003fc6270 */
[--C-:B------:R-:W-:Y:S01]  /*5a00*/  @!P0 IMAD.IADD R17, R17, 0x1, -R251.reuse ;  /* 0x0000000111118824 */ /* 0x100fe200078e0afb */
[----:B------:R-:W-:Y:S01]  /*5a10*/  ISETP.GE.AND P0, PT, R93, RZ, PT ;  /* 0x000000ff5d00720c */ /* 0x000fe20003f06270 */
[----:B------:R-:W-:Y:S01]  /*5a20*/  IMAD.HI.U32 R83, R95, R80, RZ ;  /* 0x000000505f537227 */ /* 0x000fe200078e00ff */
[C---:B------:R-:W-:Y:S01]  /*5a30*/  IADD3 R144, R248.reuse, 0x8c, RZ ;  /* 0x0000008cf8907810 */ /* 0x040fe20007ffe0ff */
[----:B------:R-:W-:Y:S01]  /*5a40*/  STL [R1+0x2964], R168 ;  /* 0x002964a801007387 */ /* 0x000fe20000100800 */
[----:B-1----:R-:W-:Y:S01]  /*5a50*/  IADD3 R7, R248, 0x92, RZ ;  /* 0x00000092f8077810 */ /* 0x002fe20007ffe0ff */
[----:B------:R-:W-:Y:S01]  /*5a60*/  @!P4 IMAD.IADD R18, R18, 0x1, -R251 ;  /* 0x000000011212c824 */ /* 0x000fe200078e0afb */
[----:B------:R-:W-:Y:S01]  /*5a70*/  ISETP.GT.U32.AND P4, PT, R251, R20, PT ;  /* 0x00000014fb00720c */ /* 0x000fe20003f84070 */
[----:B------:R-:W-:Y:S01]  /*5a80*/  IMAD.MOV R83, RZ, RZ, -R83 ;  /* 0x000000ffff537224 */ /* 0x000fe200078e0a53 */
[----:B------:R-:W-:Y:S01]  /*5a90*/  STL [R1+0x296c], R151 ;  /* 0x00296c9701007387 */ /* 0x000fe20000100800 */
[----:B------:R-:W-:Y:S01]  /*5aa0*/  @!P5 IMAD.IADD R19, R19, 0x1, -R251 ;  /* 0x000000011313d824 */ /* 0x000fe200078e0afb */
[----:B------:R-:W-:Y:S01]  /*5ab0*/  IABS R96, R7 ;  /* 0x0000000700607213 */ /* 0x000fe20000000000 */
[----:B------:R-:W-:Y:S01]  /*5ac0*/  @!P6 IMAD.MOV R17, RZ, RZ, -R17 ;  /* 0x000000ffff11e224 */ /* 0x000fe200078e0a11 */
[C---:B------:R-:W-:Y:S01]  /*5ad0*/  ISETP.GT.U32.AND P6, PT, R251.reuse, R21, PT ;  /* 0x00000015fb00720c */ /* 0x040fe20003fc4070 */
[----:B------:R-:W-:Y:S01]  /*5ae0*/  @!P0 IMAD.MOV R18, RZ, RZ, -R18 ;  /* 0x000000ffff128224 */ /* 0x000fe200078e0a12 */
[C---:B------:R-:W-:Y:S01]  /*5af0*/  ISETP.GT.U32.AND P5, PT, R251.reuse, R19, PT ;  /* 0x00000013fb00720c */ /* 0x040fe20003fa4070 */
[----:B------:R-:W-:Y:S01]  /*5b00*/  IMAD R80, R251, R83, R80 ;  /* 0x00000053fb507224 */ /* 0x000fe200078e0250 */
[----:B------:R-:W-:Y:S01]  /*5b10*/  ISETP.GE.AND P0, PT, R91, RZ, PT ;  /* 0x000000ff5b00720c */ /* 0x000fe20003f06270 */
[----:B------:R-:W-:Y:S01]  /*5b20*/  IMAD.MOV R82, RZ, RZ, -R82 ;  /* 0x000000ffff527224 */ /* 0x000fe200078e0a52 */
[----:B------:R-:W-:Y:S01]  /*5b30*/  IABS R83, R168 ;  /* 0x000000a800537213 */ /* 0x000fe20000000000 */
[----:B------:R-:W-:Y:S01]  /*5b40*/  @!P4 IMAD.IADD R20, R20, 0x1, -R251 ;  /* 0x000000011414c824 */ /* 0x000fe200078e0afb */
[----:B------:R-:W-:Y:S01]  /*5b50*/  STL [R1+0x2b34], R9 ;  /* 0x002b340901007387 */ /* 0x000fe20000100800 */
[----:B------:R-:W-:Y:S01]  /*5b60*/  IMAD R81, R251, R82, R81 ;  /* 0x00000052fb517224 */ /* 0x000fe200078e0251 */
[----:B------:R-:W-:Y:S01]  /*5b70*/  IABS R82, R169 ;  /* 0x000000a900527213 */ /* 0x000fe20000000000 */
[----:B------:R-:W-:Y:S01]  /*5b80*/  IMAD.HI.U32 R87, R95, R83, RZ ;  /* 0x000000535f577227 */ /* 0x000fe200078e00ff */
[----:B------:R-:W-:Y:S01]  /*5b90*/  ISETP.GT.U32.AND P4, PT, R251, R20, PT ;  /* 0x00000014fb00720c */ /* 0x000fe20003f84070 */
[----:B------:R-:W-:Y:S01]  /*5ba0*/  STL [R1+0x2b38], R10 ;  /* 0x002b380a01007387 */ /* 0x000fe20000100800 */
[----:B--2---:R-:W-:Y:S01]  /*5bb0*/  IADD3 R8, R248, 0xb6, RZ ;  /* 0x000000b6f8087810 */ /* 0x004fe20007ffe0ff */
[--C-:B------:R-:W-:Y:S01]  /*5bc0*/  @!P5 IMAD.IADD R19, R19, 0x1, -R251.reuse ;  /* 0x000000011313d824 */ /* 0x100fe200078e0afb */
[----:B------:R-:W-:Y:S01]  /*5bd0*/  ISETP.GT.U32.AND P5, PT, R251, R22, PT ;  /* 0x00000016fb00720c */ /* 0x000fe20003fa4070 */
[----:B------:R-:W-:Y:S01]  /*5be0*/  @!P6 IMAD.IADD R21, R21, 0x1, -R251 ;  /* 0x000000011515e824 */ /* 0x000fe200078e0afb */
[----:B------:R1:W-:Y:S01]  /*5bf0*/  STL [R1+0x2b3c], R11 ;  /* 0x002b3c0b01007387 */ /* 0x0003e20000100800 */
[----:B------:R-:W-:Y:S01]  /*5c00*/  @!P0 IMAD.MOV R19, RZ, RZ, -R19 ;  /* 0x000000ffff138224 */ /* 0x000fe200078e0a13 */
[----:B------:R-:W-:Y:S01]  /*5c10*/  ISETP.GE.AND P0, PT, R152, RZ, PT ;  /* 0x000000ff9800720c */ /* 0x000fe20003f06270 */
[----:B------:R-:W-:Y:S01]  /*5c20*/  IMAD.HI.U32 R86, R95, R84, RZ ;  /* 0x000000545f567227 */ /* 0x000fe200078e00ff */
[C---:B------:R-:W-:Y:S01]  /*5c30*/  ISETP.GT.U32.AND P6, PT, R251.reuse, R21, PT ;  /* 0x00000015fb00720c */ /* 0x040fe20003fc4070 */
[----:B------:R-:W-:Y:S01]  /*5c40*/  STL [R1+0x2960], R143 ;  /* 0x0029608f01007387 */ /* 0x000fe20000100800 */
[----:B------:R-:W-:Y:S01]  /*5c50*/  IADD3 R152, R248, 0x8f, RZ ;  /* 0x0000008ff8987810 */ /* 0x000fe20007ffe0ff */
[----:B------:R-:W-:Y:S01]  /*5c60*/  @!P4 IMAD.IADD R20, R20, 0x1, -R251 ;  /* 0x000000011414c824 */ /* 0x000fe200078e0afb */
[----:B------:R-:W-:Y:S01]  /*5c70*/  ISETP.GE.AND P4, PT, R148, RZ, PT ;  /* 0x000000ff9400720c */ /* 0x000fe20003f86270 */
[----:B------:R-:W-:Y:S01]  /*5c80*/  IMAD.MOV R87, RZ, RZ, -R87 ;  /* 0x000000ffff577224 */ /* 0x000fe200078e0a57 */
[----:B-1----:R-:W-:Y:S01]  /*5c90*/  IADD3 R11, R248, 0x8e, RZ ;  /* 0x0000008ef80b7810 */ /* 0x002fe20007ffe0ff */
[--C-:B------:R-:W-:Y:S01]  /*5ca0*/  @!P5 IMAD.IADD R22, R22, 0x1, -R251.reuse ;  /* 0x000000011616d824 */ /* 0x100fe200078e0afb */
[C---:B------:R-:W-:Y:S01]  /*5cb0*/  IADD3 R148, R248.reuse, 0x90, RZ ;  /* 0x00000090f8947810 */ /* 0x040fe20007ffe0ff */
[----:B------:R-:W-:Y:S01]  /*5cc0*/  IMAD.MOV R86, RZ, RZ, -R86 ;  /* 0x000000ffff567224 */ /* 0x000fe200078e0a56 */
[----:B------:R-:W-:Y:S01]  /*5cd0*/  IABS R90, R11 ;  /* 0x0000000b005a7213 */ /* 0x000fe20000000000 */
[----:B------:R-:W-:Y:S01]  /*5ce0*/  @!P0 IMAD.MOV R20, RZ, RZ, -R20 ;  /* 0x000000ffff148224 */ /* 0x000fe200078e0a14 */
[----:B------:R-:W-:Y:S01]  /*5cf0*/  ISETP.GT.U32.AND P5, PT, R251, R22, PT ;  /* 0x00000016fb00720c */ /* 0x000fe20003fa4070 */
[----:B------:R-:W-:Y:S01]  /*5d00*/  @!P6 IMAD.IADD R21, R21, 0x1, -R251 ;  /* 0x000000011515e824 */ /* 0x000fe200078e0afb */
[C---:B------:R-:W-:Y:S01]  /*5d10*/  ISETP.GT.U32.AND P6, PT, R251.reuse, R23, PT ;  /* 0x00000017fb00720c */ /* 0x040fe20003fc4070 */
[----:B------:R-:W-:Y:S01]  /*5d20*/  IMAD R83, R251, R87, R83 ;  /* 0x00000057fb537224 */ /* 0x000fe200078e0253 */
[----:B------:R-:W-:Y:S01]  /*5d30*/  ISETP.GE.AND P0, PT, R99, RZ, PT ;  /* 0x000000ff6300720c */ /* 0x000fe20003f06270 */
[----:B------:R-:W-:Y:S01]  /*5d40*/  @!P4 IMAD.MOV R21, RZ, RZ, -R21 ;  /* 0x000000ffff15c224 */ /* 0x000fe200078e0a15 */
[----:B------:R-:W-:Y:S01]  /*5d50*/  ISETP.GE.AND P4, PT, R97, RZ, PT ;  /* 0x000000ff6100720c */ /* 0x000fe20003f86270 */
[----:B------:R-:W-:Y:S01]  /*5d60*/  IMAD.HI.U32 R85, R95, R82, RZ ;  /* 0x000000525f557227 */ /* 0x000fe200078e00ff */
[----:B------:R-:W-:Y:S01]  /*5d70*/  IABS R87, R159 ;  /* 0x0000009f00577213 */ /* 0x000fe20000000000 */
[----:B------:R1:W-:Y:S01]  /*5d80*/  STL [R1+0x2b40], R12 ;  /* 0x002b400c01007387 */ /* 0x0003e20000100800 */
[----:B------:R-:W-:Y:S01]  /*5d90*/  IADD3 R10, R248, 0x99, RZ ;  /* 0x00000099f80a7810 */ /* 0x000fe20007ffe0ff */
[C---:B------:R-:W-:Y:S01]  /*5da0*/  IMAD R84, R251.reuse, R86, R84 ;  /* 0x00000056fb547224 */ /* 0x040fe200078e0254 */
[----:B------:R-:W-:Y:S01]  /*5db0*/  IABS R86, R153 ;  /* 0x0000009900567213 */ /* 0x000fe20000000000 */
[--C-:B------:R-:W-:Y:S01]  /*5dc0*/  @!P5 IMAD.IADD R22, R22, 0x1, -R251.reuse ;  /* 0x000000011616d824 */ /* 0x100fe200078e0afb */
[----:B------:R-:W-:Y:S01]  /*5dd0*/  ISETP.GT.U32.AND P5, PT, R251, R24, PT ;  /* 0x00000018fb00720c */ /* 0x000fe20003fa4070 */
[----:B------:R-:W-:Y:S01]  /*5de0*/  @!P6 IMAD.IADD R23, R23, 0x1, -R251 ;  /* 0x000000011717e824 */ /* 0x000fe200078e0afb */
[----:B------:R-:W-:Y:S01]  /*5df0*/  STL [R1+0x2958], R153 ;  /* 0x0029589901007387 */ /* 0x000fe20000100800 */
[----:B------:R-:W-:Y:S01]  /*5e00*/  @!P0 IMAD.MOV R22, RZ, RZ, -R22 ;  /* 0x000000ffff168224 */ /* 0x000fe200078e0a16 */
[C---:B------:R-:W-:Y:S01]  /*5e10*/  ISETP.GT.U32.AND P0, PT, R251.reuse, R25, PT ;  /* 0x00000019fb00720c */ /* 0x040fe20003f04070 */
[----:B------:R-:W-:Y:S01]  /*5e20*/  IMAD.MOV R85, RZ, RZ, -R85 ;  /* 0x000000ffff557224 */ /* 0x000fe200078e0a55 */
[----:B------:R-:W-:Y:S01]  /*5e30*/  ISETP.GT.U32.AND P6, PT, R251, R23, PT ;  /* 0x00000017fb00720c */ /* 0x000fe20003fc4070 */
[----:B------:R-:W-:Y:S01]  /*5e40*/  IMAD.HI.U32 R89, R95, R86, RZ ;  /* 0x000000565f597227 */ /* 0x000fe200078e00ff */
[----:B------:R-:W-:Y:S01]  /*5e50*/  STL [R1+0x295c], R159 ;  /* 0x00295c9f01007387 */ /* 0x000fe20000100800 */
[----:B-1----:R-:W-:-:S02]  /*5e60*/  IADD3 R12, R248, 0xa0, RZ ;  /* 0x000000a0f80c7810 */ /* 0x002fc40007ffe0ff */
[----:B------:R-:W-:Y:S01]  /*5e70*/  IMAD R82, R251, R85, R82 ;  /* 0x00000055fb527224 */ /* 0x000fe200078e0252 */
[----:B------:R-:W-:Y:S01]  /*5e80*/  IABS R85, R143 ;  /* 0x0000008f00557213 */ /* 0x000fe20000000000 */
[----:B------:R-:W-:Y:S01]  /*5e90*/  @!P5 IMAD.IADD R24, R24, 0x1, -R251 ;  /* 0x000000011818d824 */ /* 0x000fe200078e0afb */
[----:B------:R1:W-:Y:S01]  /*5ea0*/  STL [R1+0x2b44], R13 ;  /* 0x002b440d01007387 */ /* 0x0003e20000100800 */
[----:B------:R-:W-:Y:S01]  /*5eb0*/  IMAD.MOV R89, RZ, RZ, -R89 ;  /* 0x000000ffff597224 */ /* 0x000fe200078e0a59 */
[----:B------:R-:W-:Y:S01]  /*5ec0*/  IABS R110, R12 ;  /* 0x0000000c006e7213 */ /* 0x000fe20000000000 */
[--C-:B------:R-:W-:Y:S01]  /*5ed0*/  @!P0 IMAD.IADD R25, R25, 0x1, -R251.reuse ;  /* 0x0000000119198824 */ /* 0x100fe200078e0afb */
[----:B------:R-:W-:Y:S01]  /*5ee0*/  ISETP.GT.U32.AND P5, PT, R251, R24, PT ;  /* 0x00000018fb00720c */ /* 0x000fe20003fa4070 */
[----:B------:R-:W-:Y:S01]  /*5ef0*/  @!P6 IMAD.IADD R23, R23, 0x1, -R251 ;  /* 0x000000011717e824 */ /* 0x000fe200078e0afb */
[----:B------:R-:W-:Y:S01]  /*5f00*/  ISETP.GT.U32.AND P6, PT, R251, R26, PT ;  /* 0x0000001afb00720c */ /* 0x000fe20003fc4070 */
[----:B------:R-:W-:Y:S01]  /*5f10*/  IMAD.HI.U32 R88, R95, R85, RZ ;  /* 0x000000555f587227 */ /* 0x000fe200078e00ff */
[C---:B------:R-:W-:Y:S01]  /*5f20*/  ISETP.GT.U32.AND P0, PT, R251.reuse, R25, PT ;  /* 0x00000019fb00720c */ /* 0x040fe20003f04070 */
[----:B------:R2:W-:Y:S01]  /*5f30*/  STL [R1+0x2b48], R14 ;  /* 0x002b480e01007387 */ /* 0x0005e20000100800 */
[C---:B------:R-:W-:Y:S01]  /*5f40*/  IADD3 R9, R248.reuse, 0xa4, RZ ;  /* 0x000000a4f8097810 */ /* 0x040fe20007ffe0ff */
[----:B------:R-:W-:Y:S01]  /*5f50*/  @!P4 IMAD.MOV R23, RZ, RZ, -R23 ;  /* 0x000000ffff17c224 */ /* 0x000fe200078e0a17 */
[----:B-1----:R-:W-:Y:S01]  /*5f60*/  IADD3 R13, R248, 0xc4, RZ ;  /* 0x000000c4f80d7810 */ /* 0x002fe20007ffe0ff */
[----:B------:R-:W-:Y:S01]  /*5f70*/  IMAD R86, R251, R89, R86 ;  /* 0x00000059fb567224 */ /* 0x000fe200078e0256 */
[----:B------:R-:W-:Y:S01]  /*5f80*/  IABS R89, R157 ;  /* 0x0000009d00597213 */ /* 0x000fe20000000000 */
[----:B------:R-:W-:Y:S01]  /*5f90*/  IMAD.MOV R88, RZ, RZ, -R88 ;  /* 0x000000ffff587224 */ /* 0x000fe200078e0a58 */
[----:B------:R-:W-:Y:S01]  /*5fa0*/  STL [R1+0x2b4c], R15 ;  /* 0x002b4c0f01007387 */ /* 0x000fe20000100800 */
[--C-:B------:R-:W-:Y:S01]  /*5fb0*/  @!P5 IMAD.IADD R24, R24, 0x1, -R251.reuse ;  /* 0x000000011818d824 */ /* 0x100fe200078e0afb */
[----:B------:R-:W-:Y:S01]  /*5fc0*/  ISETP.GE.AND P5, PT, R150, RZ, PT ;  /* 0x000000ff9600720c */ /* 0x000fe20003fa6270 */
[--C-:B------:R-:W-:Y:S01]  /*5fd0*/  @!P6 IMAD.IADD R26, R26, 0x1, -R251.reuse ;  /* 0x000000011a1ae824 */ /* 0x100fe200078e0afb */
[----:B------:R-:W-:Y:S01]  /*5fe0*/  ISETP.GE.AND P6, PT, R105, RZ, PT ;  /* 0x000000ff6900720c */ /* 0x000fe20003fc6270 */
[----:B------:R-:W-:Y:S01]  /*5ff0*/  @!P0 IMAD.IADD R25, R25, 0x1, -R251 ;  /* 0x0000000119198824 */ /* 0x000fe200078e0afb */
[C---:B------:R-:W-:Y:S01]  /*6000*/  ISETP.GT.U32.AND P0, PT, R251.reuse, R27, PT ;  /* 0x0000001bfb00720c */ /* 0x040fe20003f04070 */
[C---:B------:R-:W-:Y:S01]  /*6010*/  IMAD R85, R251.reuse, R88, R85 ;  /* 0x00000058fb557224 */ /* 0x040fe200078e0255 */
[----:B------:R-:W-:Y:S01]  /*6020*/  ISETP.GT.U32.AND P4, PT, R251, R26, PT ;  /* 0x0000001afb00720c */ /* 0x000fe20003f84070 */
[----:B------:R-:W-:Y:S01]  /*6030*/  IMAD.HI.U32 R88, R95, R87, RZ ;  /* 0x000000575f587227 */ /* 0x000fe200078e00ff */
[C---:B------:R-:W-:Y:S01]  /*6040*/  IADD3 R150, R248.reuse, 0x94, RZ ;  /* 0x00000094f8967810 */ /* 0x040fe20007ffe0ff */
[----:B------:R1:W-:Y:S01]  /*6050*/  STL [R1+0x2b50], R16 ;  /* 0x002b501001007387 */ /* 0x0003e20000100800 */
[----:B------:R-:W-:Y:S01]  /*6060*/  IABS R114, R9 ;  /* 0x0000000900727213 */ /* 0x000fe20000000000 */
[----:B------:R-:W-:Y:S01]  /*6070*/  IMAD.MOV R88, RZ, RZ, -R88 ;  /* 0x000000ffff587224 */ /* 0x000fe200078e0a58 */
[----:B--2---:R-:W-:Y:S01]  /*6080*/  IADD3 R14, R248, 0xa9, RZ ;  /* 0x000000a9f80e7810 */ /* 0x004fe20007ffe0ff */
[----:B------:R-:W-:Y:S01]  /*6090*/  @!P5 IMAD.MOV R24, RZ, RZ, -R24 ;  /* 0x000000ffff18d224 */ /* 0x000fe200078e0a18 */
[----:B------:R-:W-:Y:S01]  /*60a0*/  ISETP.GE.AND P5, PT, R103, RZ, PT ;  /* 0x000000ff6700720c */ /* 0x000fe20003fa6270 */
[----:B------:R-:W-:Y:S01]  /*60b0*/  @!P6 IMAD.MOV R25, RZ, RZ, -R25 ;  /* 0x000000ffff19e224 */ /* 0x000fe200078e0a19 */
[----:B------:R-:W-:Y:S01]  /*60c0*/  ISETP.GT.U32.AND P6, PT, R251, R28, PT ;  /* 0x0000001cfb00720c */ /* 0x000fe20003fc4070 */
[--C-:B------:R-:W-:Y:S01]  /*60d0*/  @!P0 IMAD.IADD R27, R27, 0x1, -R251.reuse ;  /* 0x000000011b1b8824 */ /* 0x100fe200078e0afb */
[----:B------:R-:W-:Y:S01]  /*60e0*/  ISETP.GT.U32.AND P0, PT, R251, R29, PT ;  /* 0x0000001dfb00720c */ /* 0x000fe20003f04070 */
[----:B------:R-:W-:Y:S01]  /*60f0*/  @!P4 IMAD.IADD R26, R26, 0x1, -R251 ;  /* 0x000000011a1ac824 */ /* 0x000fe200078e0afb */
[----:B------:R-:W-:Y:S01]  /*6100*/  ISETP.GE.AND P4, PT, R101, RZ, PT ;  /* 0x000000ff6500720c */ /* 0x000fe20003f86270 */
[----:B------:R-:W-:Y:S01]  /*6110*/  IMAD R87, R251, R88, R87 ;  /* 0x00000058fb577224 */ /* 0x000fe200078e0257 */
[----:B------:R-:W-:Y:S01]  /*6120*/  IABS R88, R144 ;  /* 0x0000009000587213 */ /* 0x000fe20000000000 */
[----:B------:R-:W-:Y:S01]  /*6130*/  IMAD.HI.U32 R92, R95, R89, RZ ;  /* 0x000000595f5c7227 */ /* 0x000fe200078e00ff */
[----:B------:R-:W-:Y:S01]  /*6140*/  IABS R101, R158 ;  /* 0x0000009e00657213 */ /* 0x000fe20000000000 */
[----:B------:R-:W-:Y:S01]  /*6150*/  STL [R1+0x2944], R144 ;  /* 0x0029449001007387 */ /* 0x000fe20000100800 */
[----:B-1----:R-:W-:Y:S01]  /*6160*/  IADD3 R16, R248, 0xb0, RZ ;  /* 0x000000b0f8107810 */ /* 0x002fe20007ffe0ff */
[----:B------:R-:W-:Y:S01]  /*6170*/  @!P5 IMAD.MOV R26, RZ, RZ, -R26 ;  /* 0x000000ffff1ad224 */ /* 0x000fe200078e0a1a */
[----:B------:R-:W-:Y:S01]  /*6180*/  ISETP.GT.U32.AND P5, PT, R251, R27, PT ;  /* 0x0000001bfb00720c */ /* 0x000fe20003fa4070 */
[--C-:B------:R-:W-:Y:S01]  /*6190*/  @!P6 IMAD.IADD R28, R28, 0x1, -R251.reuse ;  /* 0x000000011c1ce824 */ /* 0x100fe200078e0afb */
[----:B------:R-:W-:Y:S01]  /*61a0*/  STL [R1+0x2950], R157 ;  /* 0x0029509d01007387 */ /* 0x000fe20000100800 */
[----:B------:R-:W-:Y:S01]  /*61b0*/  @!P0 IMAD.IADD R29, R29, 0x1, -R251 ;  /* 0x000000011d1d8824 */ /* 0x000fe200078e0afb */
[----:B------:R-:W-:Y:S01]  /*61c0*/  IADD3 R15, R248, 0xb5, RZ ;  /* 0x000000b5f80f7810 */ /* 0x000fe20007ffe0ff */
[----:B------:R-:W-:Y:S01]  /*61d0*/  IMAD.HI.U32 R93, R95, R88, RZ ;  /* 0x000000585f5d7227 */ /* 0x000fe200078e00ff */
[C---:B------:R-:W-:Y:S01]  /*61e0*/  ISETP.GT.U32.AND P6, PT, R251.reuse, R28, PT ;  /* 0x0000001cfb00720c */ /* 0x040fe20003fc4070 */
[----:B------:R-:W-:Y:S01]  /*61f0*/  STL [R1+0x2954], R11 ;  /* 0x0029540b01007387 */ /* 0x000fe20000100800 */
[----:B------:R-:W-:Y:S01]  /*6200*/  ISETP.GT.U32.AND P0, PT, R251, R29, PT ;  /* 0x0000001dfb00720c */ /* 0x000fe20003f04070 */
[----:B------:R-:W-:-:S02]  /*6210*/  IMAD.MOV R92, RZ, RZ, -R92 ;  /* 0x000000ffff5c7224 */ /* 0x000fc400078e0a5c */
[----:B------:R-:W-:Y:S01]  /*6220*/  IMAD.MOV R93, RZ, RZ, -R93 ;  /* 0x000000ffff5d7224 */ /* 0x000fe200078e0a5d */
[----:B------:R1:W-:Y:S01]  /*6230*/  STL [R1+0x2b54], R17 ;  /* 0x002b541101007387 */ /* 0x0003e20000100800 */
[----:B------:R-:W-:Y:S01]  /*6240*/  @!P5 IMAD.IADD R27, R27, 0x1, -R251 ;  /* 0x000000011b1bd824 */ /* 0x000fe200078e0afb */
[C---:B------:R-:W-:Y:S01]  /*6250*/  ISETP.GT.U32.AND P5, PT, R251.reuse, R30, PT ;  /* 0x0000001efb00720c */ /* 0x040fe20003fa4070 */
[C---:B------:R-:W-:Y:S01]  /*6260*/  IMAD R89, R251.reuse, R92, R89 ;  /* 0x0000005cfb597224 */ /* 0x040fe200078e0259 */
[----:B------:R-:W-:Y:S01]  /*6270*/  IABS R92, R148 ;  /* 0x00000094005c7213 */ /* 0x000fe20000000000 */
[----:B------:R-:W-:Y:S01]  /*6280*/  @!P4 IMAD.MOV R27, RZ, RZ, -R27 ;  /* 0x000000ffff1bc224 */ /* 0x000fe200078e0a1b */
[----:B------:R-:W-:Y:S01]  /*6290*/  STL [R1+0x2b58], R18 ;  /* 0x002b581201007387 */ /* 0x000fe20000100800 */
[--C-:B------:R-:W-:Y:S01]  /*62a0*/  @!P6 IMAD.IADD R28, R28, 0x1, -R251.reuse ;  /* 0x000000011c1ce824 */ /* 0x100fe200078e0afb */
[----:B------:R-:W-:Y:S01]  /*62b0*/  ISETP.GT.U32.AND P6, PT, R251, R31, PT ;  /* 0x0000001ffb00720c */ /* 0x000fe20003fc4070 */
[----:B------:R-:W-:Y:S01]  /*62c0*/  @!P0 IMAD.IADD R29, R29, 0x1, -R251 ;  /* 0x000000011d1d8824 */ /* 0x000fe200078e0afb */
[----:B------:R-:W-:Y:S01]  /*62d0*/  ISETP.GE.AND P0, PT, R179, RZ, PT ;  /* 0x000000ffb300720c */ /* 0x000fe20003f06270 */
[----:B------:R-:W-:Y:S01]  /*62e0*/  IMAD R88, R251, R93, R88 ;  /* 0x0000005dfb587224 */ /* 0x000fe200078e0258 */
[----:B------:R-:W-:Y:S01]  /*62f0*/  IABS R93, R155 ;  /* 0x0000009b005d7213 */ /* 0x000fe20000000000 */
[----:B------:R-:W-:Y:S01]  /*6300*/  IMAD.HI.U32 R91, R95, R90, RZ ;  /* 0x0000005a5f5b7227 */ /* 0x000fe200078e00ff */
[----:B------:R2:W-:Y:S01]  /*6310*/  STL [R1+0x2b5c], R19 ;  /* 0x002b5c1301007387 */ /* 0x0005e20000100800 */
[----:B-1----:R-:W-:-:S02]  /*6320*/  IADD3 R17, R248, 0x9d, RZ ;  /* 0x0000009df8117810 */ /* 0x002fc40007ffe0ff */
[----:B------:R-:W-:Y:S01]  /*6330*/  @!P5 IMAD.IADD R30, R30, 0x1, -R251 ;  /* 0x000000011e1ed824 */ /* 0x000fe200078e0afb */
[----:B------:R-:W-:Y:S01]  /*6340*/  ISETP.GE.AND P5, PT, R156, RZ, PT ;  /* 0x000000ff9c00720c */ /* 0x000fe20003fa6270 */
[----:B------:R-:W-:Y:S01]  /*6350*/  IMAD.MOV R91, RZ, RZ, -R91 ;  /* 0x000000ffff5b7224 */ /* 0x000fe200078e0a5b */
[C---:B------:R-:W-:Y:S01]  /*6360*/  IADD3 R156, R248.reuse, 0x98, RZ ;  /* 0x00000098f89c7810 */ /* 0x040fe20007ffe0ff */
[----:B------:R-:W-:Y:S01]  /*6370*/  @!P6 IMAD.IADD R31, R31, 0x1, -R251 ;  /* 0x000000011f1fe824 */ /* 0x000fe200078e0afb */
[C---:B------:R-:W-:Y:S01]  /*6380*/  ISETP.GT.U32.AND P6, PT, R251.reuse, R30, PT ;  /* 0x0000001efb00720c */ /* 0x040fe20003fc4070 */
[----:B------:R-:W-:Y:S01]  /*6390*/  @!P0 IMAD.MOV R28, RZ, RZ, -R28 ;  /* 0x000000ffff1c8224 */ /* 0x000fe200078e0a1c */
[C---:B------:R-:W-:Y:S01]  /*63a0*/  ISETP.GT.U32.AND P0, PT, R251.reuse, R32, PT ;  /* 0x00000020fb00720c */ /* 0x040fe20003f04070 */
[C---:B------:R-:W-:Y:S01]  /*63b0*/  IMAD R90, R251.reuse, R91, R90 ;  /* 0x0000005bfb5a7224 */ /* 0x040fe200078e025a */
[----:B------:R-:W-:Y:S01]  /*63c0*/  ISETP.GT.U32.AND P4, PT, R251, R31, PT ;  /* 0x0000001ffb00720c */ /* 0x000fe20003f84070 */
[C---:B------:R-:W-:Y:S01]  /*63d0*/  IMAD.HI.U32 R99, R95.reuse, R92, RZ ;  /* 0x0000005c5f637227 */ /* 0x040fe200078e00ff */
[----:B------:R-:W-:Y:S01]  /*63e0*/  IABS R91, R152 ;  /* 0x00000098005b7213 */ /* 0x000fe20000000000 */
[----:B------:R-:W-:Y:S01]  /*63f0*/  STL [R1+0x292c], R152 ;  /* 0x00292c9801007387 */ /* 0x000fe20000100800 */
[----:B--2---:R-:W-:Y:S01]  /*6400*/  IADD3 R19, R248, 0xc2, RZ ;  /* 0x000000c2f8137810 */ /* 0x004fe20007ffe0ff */
[----:B------:R-:W-:Y:S01]  /*6410*/  @!P5 IMAD.MOV R29, RZ, RZ, -R29 ;  /* 0x000000ffff1dd224 */ /* 0x000fe200078e0a1d */
[----:B------:R-:W-:Y:S01]  /*6420*/  ISETP.GE.AND P5, PT, R178, RZ, PT ;  /* 0x000000ffb200720c */ /* 0x000fe20003fa6270 */
[----:B------:R-:W-:Y:S01]  /*6430*/  IMAD.HI.U32 R100, R95, R91, RZ ;  /* 0x0000005b5f647227 */ /* 0x000fe200078e00ff */
[----:B------:R-:W-:Y:S01]  /*6440*/  STL [R1+0x2938], R148 ;  /* 0x0029389401007387 */ /* 0x000fe20000100800 */
[----:B------:R-:W-:-:S02]  /*6450*/  IADD3 R18, R248, 0xc3, RZ ;  /* 0x000000c3f8127810 */ /* 0x000fc40007ffe0ff */
[--C-:B------:R-:W-:Y:S01]  /*6460*/  @!P6 IMAD.IADD R30, R30, 0x1, -R251.reuse ;  /* 0x000000011e1ee824 */ /* 0x100fe200078e0afb */
[----:B------:R-:W-:Y:S01]  /*6470*/  ISETP.GT.U32.AND P6, PT, R251, R33, PT ;  /* 0x00000021fb00720c */ /* 0x000fe20003fc4070 */
[--C-:B------:R-:W-:Y:S01]  /*6480*/  @!P0 IMAD.IADD R32, R32, 0x1, -R251.reuse ;  /* 0x0000000120208824 */ /* 0x100fe200078e0afb */
[----:B------:R-:W-:Y:S01]  /*6490*/  ISETP.GE.AND P0, PT, R107, RZ, PT ;  /* 0x000000ff6b00720c */ /* 0x000fe20003f06270 */
[----:B------:R-:W-:Y:S01]  /*64a0*/  @!P4 IMAD.IADD R31, R31, 0x1, -R251 ;  /* 0x000000011f1fc824 */ /* 0x000fe200078e0afb */
[C---:B------:R-:W-:Y:S01]  /*64b0*/  ISETP.GT.U32.AND P4, PT, R251.reuse, R34, PT ;  /* 0x00000022fb00720c */ /* 0x040fe20003f84070 */
[----:B------:R-:W-:Y:S01]  /*64c0*/  IMAD.MOV R100, RZ, RZ, -R100 ;  /* 0x000000ffff647224 */ /* 0x000fe200078e0a64 */
[----:B------:R-:W-:Y:S01]  /*64d0*/  STL [R1+0x2940], R155 ;  /* 0x0029409b01007387 */ /* 0x000fe20000100800 */
[----:B------:R-:W-:Y:S01]  /*64e0*/  @!P5 IMAD.MOV R30, RZ, RZ, -R30 ;  /* 0x000000ffff1ed224 */ /* 0x000fe200078e0a1e */
[C---:B------:R-:W-:Y:S01]  /*64f0*/  ISETP.GT.U32.AND P5, PT, R251.reuse, R32, PT ;  /* 0x00000020fb00720c */ /* 0x040fe20003fa4070 */
[----:B------:R-:W-:Y:S01]  /*6500*/  IMAD R91, R251, R100, R91 ;  /* 0x00000064fb5b7224 */ /* 0x000fe200078e025b */
[----:B------:R-:W-:Y:S01]  /*6510*/  IABS R100, R3 ;  /* 0x0000000300647213 */ /* 0x000fe20000000000 */
[----:B------:R-:W-:Y:S01]  /*6520*/  IMAD.MOV R99, RZ, RZ, -R99 ;  /* 0x000000ffff637224 */ /* 0x000fe200078e0a63 */
[----:B------:R1:W-:Y:S01]  /*6530*/  STL [R1+0x2b60], R20 ;  /* 0x002b601401007387 */ /* 0x0003e20000100800 */
[----:B------:R-:W-:-:S02]  /*6540*/  @!P6 IMAD.IADD R33, R33, 0x1, -R251 ;  /* 0x000000012121e824 */ /* 0x000fc400078e0afb */
[----:B------:R-:W-:Y:S01]  /*6550*/  @!P0 IMAD.MOV R31, RZ, RZ, -R31 ;  /* 0x000000ffff1f8224 */ /* 0x000fe200078e0a1f */
[C---:B------:R-:W-:Y:S01]  /*6560*/  ISETP.GT.U32.AND P0, PT, R251.reuse, R35, PT ;  /* 0x00000023fb00720c */ /* 0x040fe20003f04070 */
[--C-:B------:R-:W-:Y:S01]  /*6570*/  @!P4 IMAD.IADD R34, R34, 0x1, -R251.reuse ;  /* 0x000000012222c824 */ /* 0x100fe200078e0afb */
[C---:B------:R-:W-:Y:S01]  /*6580*/  ISETP.GT.U32.AND P6, PT, R251.reuse, R33, PT ;  /* 0x00000021fb00720c */ /* 0x040fe20003fc4070 */
[C---:B------:R-:W-:Y:S01]  /*6590*/  IMAD R92, R251.reuse, R99, R92 ;  /* 0x00000063fb5c7224 */ /* 0x040fe200078e025c */
[----:B------:R-:W-:Y:S01]  /*65a0*/  IABS R99, R4 ;  /* 0x0000000400637213 */ /* 0x000fe20000000000 */
[----:B------:R-:W-:Y:S01]  /*65b0*/  @!P5 IMAD.IADD R32, R32, 0x1, -R251 ;  /* 0x000000012020d824 */ /* 0x000fe200078e0afb */
[----:B------:R-:W-:Y:S01]  /*65c0*/  ISETP.GT.U32.AND P5, PT, R251, R36, PT ;  /* 0x00000024fb00720c */ /* 0x000fe20003fa4070 */
[----:B------:R-:W-:Y:S01]  /*65d0*/  IMAD.HI.U32 R97, R95, R96, RZ ;  /* 0x000000605f617227 */ /* 0x000fe200078e00ff */
[----:B------:R-:W-:Y:S01]  /*65e0*/  ISETP.GT.U32.AND P4, PT, R251, R34, PT ;  /* 0x00000022fb00720c */ /* 0x000fe20003f84070 */
[----:B------:R-:W-:Y:S01]  /*65f0*/  STL [R1+0x2948], R7 ;  /* 0x0029480701007387 */ /* 0x000fe20000100800 */
[----:B-1----:R-:W-:Y:S01]  /*6600*/  IADD3 R20, R248, 0xa1, RZ ;  /* 0x000000a1f8147810 */ /* 0x002fe20007ffe0ff */
[----:B------:R-:W-:-:S02]  /*6610*/  IMAD.MOV R97, RZ, RZ, -R97 ;  /* 0x000000ffff617224 */ /* 0x000fc400078e0a61 */
[--C-:B------:R-:W-:Y:S01]  /*6620*/  @!P0 IMAD.IADD R35, R35, 0x1, -R251.reuse ;  /* 0x0000000123238824 */ /* 0x100fe200078e0afb */
[----:B------:R-:W-:Y:S01]  /*6630*/  ISETP.GE.AND P0, PT, R164, RZ, PT ;  /* 0x000000ffa400720c */ /* 0x000fe20003f06270 */
[--C-:B------:R-:W-:Y:S01]  /*6640*/  @!P6 IMAD.IADD R33, R33, 0x1, -R251.reuse ;  /* 0x000000012121e824 */ /* 0x100fe200078e0afb */
[----:B------:R-:W-:Y:S01]  /*6650*/  ISETP.GE.AND P6, PT, R167, RZ, PT ;  /* 0x000000ffa700720c */ /* 0x000fe20003fc6270 */
[----:B------:R-:W-:Y:S01]  /*6660*/  IMAD.HI.U32 R98, R95, R93, RZ ;  /* 0x0000005d5f627227 */ /* 0x000fe200078e00ff */
[C---:B------:R-:W-:Y:S01]  /*6670*/  IADD3 R167, R248.reuse, 0x9b, RZ ;  /* 0x0000009bf8a77810 */ /* 0x040fe20007ffe0ff */
[----:B------:R1:W-:Y:S01]  /*6680*/  STL [R1+0x2b64], R21 ;  /* 0x002b641501007387 */ /* 0x0003e20000100800 */
[----:B------:R-:W-:Y:S01]  /*6690*/  IADD3 R164, R248, 0x9f, RZ ;  /* 0x0000009ff8a47810 */ /* 0x000fe20007ffe0ff */
[--C-:B------:R-:W-:Y:S01]  /*66a0*/  @!P5 IMAD.IADD R36, R36, 0x1, -R251.reuse ;  /* 0x000000012424d824 */ /* 0x100fe200078e0afb */
[C---:B------:R-:W-:Y:S01]  /*66b0*/  ISETP.GT.U32.AND P5, PT, R251.reuse, R35, PT ;  /* 0x00000023fb00720c */ /* 0x040fe20003fa4070 */
[--C-:B------:R-:W-:Y:S01]  /*66c0*/  @!P4 IMAD.IADD R34, R34, 0x1, -R251.reuse ;  /* 0x000000012222c824 */ /* 0x100fe200078e0afb */
[----:B------:R-:W-:Y:S01]  /*66d0*/  ISETP.GE.AND P4, PT, R166, RZ, PT ;  /* 0x000000ffa600720c */ /* 0x000fe20003f86270 */
[C---:B------:R-:W-:Y:S01]  /*66e0*/  IMAD R96, R251.reuse, R97, R96 ;  /* 0x00000061fb607224 */ /* 0x040fe200078e0260 */
[----:B------:R-:W-:Y:S01]  /*66f0*/  IABS R97, R154 ;  /* 0x0000009a00617213 */ /* 0x000fe20000000000 */
[----:B------:R-:W-:Y:S01]  /*6700*/  @!P0 IMAD.MOV R34, RZ, RZ, -R34 ;  /* 0x000000ffff228224 */ /* 0x000fe200078e0a22 */
[C---:B------:R-:W-:Y:S01]  /*6710*/  ISETP.GT.U32.AND P0, PT, R251.reuse, R37, PT ;  /* 0x00000025fb00720c */ /* 0x040fe20003f04070 */
[----:B------:R-:W-:Y:S01]  /*6720*/  @!P6 IMAD.MOV R32, RZ, RZ, -R32 ;  /* 0x000000ffff20e224 */ /* 0x000fe200078e0a20 */
[----:B------:R-:W-:Y:S01]  /*6730*/  ISETP.GT.U32.AND P6, PT, R251, R36, PT ;  /* 0x00000024fb00720c */ /* 0x000fe20003fc4070 */
[----:B------:R-:W-:Y:S01]  /*6740*/  IMAD.MOV R98, RZ, RZ, -R98 ;  /* 0x000000ffff627224 */ /* 0x000fe200078e0a62 */
[C---:B-1----:R-:W-:Y:S01]  /*6750*/  IADD3 R21, R248.reuse, 0x9c, RZ ;  /* 0x0000009cf8157810 */ /* 0x042fe20007ffe0ff */
[----:B------:R-:W-:Y:S01]  /*6760*/  IMAD.HI.U32 R106, R95, R97, RZ ;  /* 0x000000615f6a7227 */ /* 0x000fe200078e00ff */
[----:B------:R-:W-:Y:S01]  /*6770*/  IADD3 R166, R248, 0x9e, RZ ;  /* 0x0000009ef8a67810 */ /* 0x000fe20007ffe0ff */
[----:B------:R1:W-:Y:S02]  /*6780*/  STL [R1+0x2b68], R22 ;  /* 0x002b681601007387 */ /* 0x0003e40000100800 */
[----:B------:R-:W-:Y:S01]  /*6790*/  @!P5 IMAD.IADD R35, R35, 0x1, -R251 ;  /* 0x000000012323d824 */ /* 0x000fe200078e0afb */
[----:B------:R-:W-:Y:S01]  /*67a0*/  ISETP.GT.U32.AND P5, PT, R251, R38, PT ;  /* 0x00000026fb00720c */ /* 0x000fe20003fa4070 */
[----:B------:R-:W-:Y:S01]  /*67b0*/  @!P4 IMAD.MOV R33, RZ, RZ, -R33 ;  /* 0x000000ffff21c224 */ /* 0x000fe200078e0a21 */
[----:B------:R-:W-:Y:S01]  /*67c0*/  ISETP.GE.AND P4, PT, R109, RZ, PT ;  /* 0x000000ff6d00720c */ /* 0x000fe20003f86270 */
[--C-:B------:R-:W-:Y:S01]  /*67d0*/  @!P0 IMAD.IADD R37, R37, 0x1, -R251.reuse ;  /* 0x0000000125258824 */ /* 0x100fe200078e0afb */
[----:B------:R-:W-:Y:S01]  /*67e0*/  ISETP.GE.AND P0, PT, R111, RZ, PT ;  /* 0x000000ff6f00720c */ /* 0x000fe20003f06270 */
[----:B------:R-:W-:Y:S01]  /*67f0*/  @!P6 IMAD.IADD R36, R36, 0x1, -R251 ;  /* 0x000000012424e824 */ /* 0x000fe200078e0afb */
[C---:B------:R-:W-:Y:S01]  /*6800*/  ISETP.GT.U32.AND P6, PT, R251.reuse, R39, PT ;  /* 0x00000027fb00720c */ /* 0x040fe20003fc4070 */
[----:B------:R-:W-:Y:S01]  /*6810*/  IMAD R93, R251, R98, R93 ;  /* 0x00000062fb5d7224 */ /* 0x000fe200078e025d */
[----:B------:R-:W-:Y:S01]  /*6820*/  IABS R98, R150 ;  /* 0x0000009600627213 */ /* 0x000fe20000000000 */
[----:B------:R-:W-:Y:S01]  /*6830*/  IMAD.MOV R106, RZ, RZ, -R106 ;  /* 0x000000ffff6a7224 */ /* 0x000fe200078e0a6a */
[----:B------:R2:W-:Y:S01]  /*6840*/  STL [R1+0x2b6c], R23 ;  /* 0x002b6c1701007387 */ /* 0x0005e20000100800 */
[----:B------:R-:W-:Y:S01]  /*6850*/  IMAD.HI.U32 R104, R95, R99, RZ ;  /* 0x000000635f687227 */ /* 0x000fe200078e00ff */
[----:B-1----:R-:W-:-:S02]  /*6860*/  IADD3 R22, R248, 0xc1, RZ ;  /* 0x000000c1f8167810 */ /* 0x002fc40007ffe0ff */
[----:B------:R-:W-:Y:S01]  /*6870*/  STL [R1+0x291c], R154 ;  /* 0x00291c9a01007387 */ /* 0x000fe20000100800 */
[----:B------:R-:W-:Y:S01]  /*6880*/  @!P5 IMAD.IADD R38, R38, 0x1, -R251 ;  /* 0x000000012626d824 */ /* 0x000fe200078e0afb */
[----:B------:R-:W-:Y:S01]  /*6890*/  ISETP.GT.U32.AND P5, PT, R251, R37, PT ;  /* 0x00000025fb00720c */ /* 0x000fe20003fa4070 */
[----:B------:R-:W-:Y:S01]  /*68a0*/  @!P4 IMAD.MOV R35, RZ, RZ, -R35 ;  /* 0x000000ffff23c224 */ /* 0x000fe200078e0a23 */
[----:B------:R-:W-:Y:S01]  /*68b0*/  STL [R1+0x2920], R150 ;  /* 0x0029209601007387 */ /* 0x000fe20000100800 */
[----:B------:R-:W-:Y:S01]  /*68c0*/  @!P6 IMAD.IADD R39, R39, 0x1, -R251 ;  /* 0x000000012727e824 */ /* 0x000fe200078e0afb */
[C---:B------:R-:W-:Y:S01]  /*68d0*/  ISETP.GT.U32.AND P4, PT, R251.reuse, R38, PT ;  /* 0x00000026fb00720c */ /* 0x040fe20003f84070 */
[----:B------:R-:W-:Y:S01]  /*68e0*/  @!P0 IMAD.MOV R36, RZ, RZ, -R36 ;  /* 0x000000ffff248224 */ /* 0x000fe200078e0a24 */
[C---:B------:R-:W-:Y:S01]  /*68f0*/  ISETP.GT.U32.AND P0, PT, R251.reuse, R40, PT ;  /* 0x00000028fb00720c */ /* 0x040fe20003f04070 */
[C---:B------:R-:W-:Y:S01]  /*6900*/  IMAD R97, R251.reuse, R106, R97 ;  /* 0x0000006afb617224 */ /* 0x040fe200078e0261 */
[----:B------:R-:W-:Y:S01]  /*6910*/  ISETP.GT.U32.AND P6, PT, R251, R39, PT ;  /* 0x00000027fb00720c */ /* 0x000fe20003fc4070 */
[----:B------:R-:W-:Y:S01]  /*6920*/  IMAD.HI.U32 R105, R95, R98, RZ ;  /* 0x000000625f697227 */ /* 0x000fe200078e00ff */
[----:B------:R-:W-:Y:S01]  /*6930*/  STL [R1+0x2924], R4 ;  /* 0x0029240401007387 */ /* 0x000fe20000100800 */
[----:B--2---:R-:W-:-:S02]  /*6940*/  IADD3 R23, R248, 0xc0, RZ ;  /* 0x000000c0f8177810 */ /* 0x004fc40007ffe0ff */
[----:B------:R-:W-:Y:S01]  /*6950*/  @!P5 IMAD.IADD R37, R37, 0x1, -R251 ;  /* 0x000000012525d824 */ /* 0x000fe200078e0afb */
[----:B------:R-:W-:Y:S01]  /*6960*/  ISETP.GT.U32.AND P5, PT, R251, R41, PT ;  /* 0x00000029fb00720c */ /* 0x000fe20003fa4070 */
[----:B------:R-:W-:Y:S01]  /*6970*/  IMAD.MOV R105, RZ, RZ, -R105 ;  /* 0x000000ffff697224 */ /* 0x000fe200078e0a69 */
[----:B------:R-:W-:Y:S01]  /*6980*/  STL [R1+0x2930], R3 ;  /* 0x0029300301007387 */ /* 0x000fe20000100800 */
[--C-:B------:R-:W-:Y:S01]  /*6990*/  @!P4 IMAD.IADD R38, R38, 0x1, -R251.reuse ;  /* 0x000000012626c824 */ /* 0x100fe200078e0afb */
[----:B------:R-:W-:Y:S01]  /*69a0*/  ISETP.GE.AND P4, PT, R177, RZ, PT ;  /* 0x000000ffb100720c */ /* 0x000fe20003f86270 */
[--C-:B------:R-:W-:Y:S01]  /*69b0*/  @!P0 IMAD.IADD R40, R40, 0x1, -R251.reuse ;  /* 0x0000000128288824 */ /* 0x100fe200078e0afb */
[----:B------:R-:W-:Y:S01]  /*69c0*/  ISETP.GE.AND P0, PT, R165, RZ, PT ;  /* 0x000000ffa500720c */ /* 0x000fe20003f06270 */
[--C-:B------:R-:W-:Y:S01]  /*69d0*/  @!P6 IMAD.IADD R39, R39, 0x1, -R251.reuse ;  /* 0x000000012727e824 */ /* 0x100fe200078e0afb */
[C---:B------:R-:W-:Y:S01]  /*69e0*/  ISETP.GT.U32.AND P6, PT, R251.reuse, R42, PT ;  /* 0x0000002afb00720c */ /* 0x040fe20003fc4070 */
[----:B------:R-:W-:Y:S01]  /*69f0*/  IMAD R98, R251, R105, R98 ;  /* 0x00000069fb627224 */ /* 0x000fe200078e0262 */
[----:B------:R-:W-:Y:S01]  /*6a00*/  STL [R1+0x2b70], R24 ;  /* 0x002b701801007387 */ /* 0x000fe20000100800 */
[----:B------:R-:W-:Y:S01]  /*6a10*/  IMAD.MOV R104, RZ, RZ, -R104 ;  /* 0x000000ffff687224 */ /* 0x000fe200078e0a68 */
[----:B------:R-:W-:Y:S01]  /*6a20*/  IADD3 R165, R248, 0xa2, RZ ;  /* 0x000000a2f8a57810 */ /* 0x000fe20007ffe0ff */
[----:B------:R-:W-:Y:S01]  /*6a30*/  @!P5 IMAD.IADD R41, R41, 0x1, -R251 ;  /* 0x000000012929d824 */ /* 0x000fe200078e0afb */
[----:B------:R-:W-:Y:S01]  /*6a40*/  ISETP.GE.AND P5, PT, R163, RZ, PT ;  /* 0x000000ffa300720c */ /* 0x000fe20003fa6270 */
[C---:B------:R-:W-:Y:S01]  /*6a50*/  IMAD R99, R251.reuse, R104, R99 ;  /* 0x00000068fb637224 */ /* 0x040fe200078e0263 */
[----:B------:R-:W-:Y:S01]  /*6a60*/  IABS R104, R2 ;  /* 0x0000000200687213 */ /* 0x000fe20000000000 */
[----:B------:R-:W-:Y:S01]  /*6a70*/  @!P4 IMAD.MOV R37, RZ, RZ, -R37 ;  /* 0x000000ffff25c224 */ /* 0x000fe200078e0a25 */
[C---:B------:R-:W-:Y:S01]  /*6a80*/  ISETP.GT.U32.AND P4, PT, R251.reuse, R40, PT ;  /* 0x00000028fb00720c */ /* 0x040fe20003f84070 */
[----:B------:R-:W-:Y:S01]  /*6a90*/  @!P0 IMAD.MOV R38, RZ, RZ, -R38 ;  /* 0x000000ffff268224 */ /* 0x000fe200078e0a26 */
[----:B------:R-:W-:Y:S01]  /*6aa0*/  STL [R1+0x2934], R158 ;  /* 0x0029349e01007387 */ /* 0x000fe20000100800 */
[----:B------:R-:W-:Y:S01]  /*6ab0*/  @!P6 IMAD.IADD R42, R42, 0x1, -R251 ;  /* 0x000000012a2ae824 */ /* 0x000fe200078e0afb */
[----:B------:R-:W-:Y:S01]  /*6ac0*/  ISETP.GT.U32.AND P6, PT, R251, R41, PT ;  /* 0x00000029fb00720c */ /* 0x000fe20003fc4070 */
[----:B------:R-:W-:Y:S01]  /*6ad0*/  IMAD.HI.U32 R103, R95, R100, RZ ;  /* 0x000000645f677227 */ /* 0x000fe200078e00ff */
[----:B------:R1:W-:Y:S01]  /*6ae0*/  STL [R1+0x2b74], R25 ;  /* 0x002b741901007387 */ /* 0x0003e20000100800 */
[----:B------:R-:W-:-:S02]  /*6af0*/  IADD3 R163, R248, 0xa5, RZ ;  /* 0x000000a5f8a37810 */ /* 0x000fc40007ffe0ff */
[----:B------:R-:W-:Y:S01]  /*6b00*/  @!P5 IMAD.MOV R39, RZ, RZ, -R39 ;  /* 0x000000ffff27d224 */ /* 0x000fe200078e0a27 */
[C---:B------:R-:W-:Y:S01]  /*6b10*/  ISETP.GT.U32.AND P0, PT, R251.reuse, R42, PT ;  /* 0x0000002afb00720c */ /* 0x040fe20003f04070 */
[----:B------:R-:W-:Y:S01]  /*6b20*/  IMAD.MOV R103, RZ, RZ, -R103 ;  /* 0x000000ffff677224 */ /* 0x000fe200078e0a67 */
[----:B------:R-:W-:Y:S01]  /*6b30*/  ISETP.GT.U32.AND P5, PT, R251, R43, PT ;  /* 0x0000002bfb00720c */ /* 0x000fe20003fa4070 */
[--C-:B------:R-:W-:Y:S01]  /*6b40*/  @!P4 IMAD.IADD R40, R40, 0x1, -R251.reuse ;  /* 0x000000012828c824 */ /* 0x100fe200078e0afb */
[----:B------:R-:W-:Y:S01]  /*6b50*/  ISETP.GE.AND P4, PT, R117, RZ, PT ;  /* 0x000000ff7500720c */ /* 0x000fe20003f86270 */
[----:B------:R-:W-:Y:S01]  /*6b60*/  IMAD.HI.U32 R102, R95, R101, RZ ;  /* 0x000000655f667227 */ /* 0x000fe200078e00ff */
[----:B------:R2:W-:Y:S01]  /*6b70*/  STL [R1+0x2b78], R26 ;  /* 0x002b781a01007387 */ /* 0x0005e20000100800 */
[----:B-1----:R-:W-:Y:S02]  /*6b80*/  IADD3 R25, R248, 0xba, RZ ;  /* 0x000000baf8197810 */ /* 0x002fe40007ffe0ff */
[--C-:B------:R-:W-:Y:S01]  /*6b90*/  @!P6 IMAD.IADD R41, R41, 0x1, -R251.reuse ;  /* 0x000000012929e824 */ /* 0x100fe200078e0afb */
[C---:B------:R-:W-:Y:S01]  /*6ba0*/  ISETP.GT.U32.AND P6, PT, R251.reuse, R44, PT ;  /* 0x0000002cfb00720c */ /* 0x040fe20003fc4070 */
[----:B------:R-:W-:Y:S01]  /*6bb0*/  IMAD R100, R251, R103, R100 ;  /* 0x00000067fb647224 */ /* 0x000fe200078e0264 */
[----:B------:R-:W-:Y:S01]  /*6bc0*/  IABS R103, R10 ;  /* 0x0000000a00677213 */ /* 0x000fe20000000000 */
[--C-:B------:R-:W-:Y:S01]  /*6bd0*/  @!P0 IMAD.IADD R42, R42, 0x1, -R251.reuse ;  /* 0x000000012a2a8824 */ /* 0x100fe200078e0afb */
[----:B------:R-:W-:Y:S01]  /*6be0*/  ISETP.GE.AND P0, PT, R115, RZ, PT ;  /* 0x000000ff7300720c */ /* 0x000fe20003f06270 */
[----:B------:R-:W-:Y:S01]  /*6bf0*/  @!P5 IMAD.IADD R43, R43, 0x1, -R251 ;  /* 0x000000012b2bd824 */ /* 0x000fe200078e0afb */
[----:B------:R-:W-:Y:S01]  /*6c00*/  ISETP.GE.AND P5, PT, R113, RZ, PT ;  /* 0x000000ff7100720c */ /* 0x000fe20003fa6270 */
[----:B------:R-:W-:Y:S01]  /*6c10*/  @!P4 IMAD.MOV R40, RZ, RZ, -R40 ;  /* 0x000000ffff28c224 */ /* 0x000fe200078e0a28 */
[----:B------:R-:W-:Y:S01]  /*6c20*/  STL [R1+0x2b7c], R27 ;  /* 0x002b7c1b01007387 */ /* 0x000fe20000100800 */
[----:B------:R-:W-:Y:S01]  /*6c30*/  IMAD.MOV R102, RZ, RZ, -R102 ;  /* 0x000000ffff667224 */ /* 0x000fe200078e0a66 */
[----:B------:R-:W-:Y:S01]  /*6c40*/  ISETP.GT.U32.AND P4, PT, R251, R43, PT ;  /* 0x0000002bfb00720c */ /* 0x000fe20003f84070 */
[----:B------:R-:W-:Y:S01]  /*6c50*/  IMAD.HI.U32 R106, R95, R103, RZ ;  /* 0x000000675f6a7227 */ /* 0x000fe200078e00ff */
[----:B------:R-:W-:Y:S01]  /*6c60*/  STL [R1+0x290c], R156 ;  /* 0x00290c9c01007387 */ /* 0x000fe20000100800 */
[----:B--2---:R-:W-:-:S02]  /*6c70*/  IADD3 R26, R248, 0xb1, RZ ;  /* 0x000000b1f81a7810 */ /* 0x004fc40007ffe0ff */
[----:B------:R-:W-:Y:S01]  /*6c80*/  @!P6 IMAD.IADD R44, R44, 0x1, -R251 ;  /* 0x000000012c2ce824 */ /* 0x000fe200078e0afb */
[----:B------:R-:W-:Y:S01]  /*6c90*/  STL [R1+0x2914], R10 ;  /* 0x0029140a01007387 */ /* 0x000fe20000100800 */
[----:B------:R-:W-:Y:S01]  /*6ca0*/  @!P0 IMAD.MOV R41, RZ, RZ, -R41 ;  /* 0x000000ffff298224 */ /* 0x000fe200078e0a29 */
[C---:B------:R-:W-:Y:S01]  /*6cb0*/  ISETP.GT.U32.AND P0, PT, R251.reuse, R45, PT ;  /* 0x0000002dfb00720c */ /* 0x040fe20003f04070 */
[----:B------:R-:W-:Y:S01]  /*6cc0*/  @!P5 IMAD.MOV R42, RZ, RZ, -R42 ;  /* 0x000000ffff2ad224 */ /* 0x000fe200078e0a2a */
[C---:B------:R-:W-:Y:S01]  /*6cd0*/  ISETP.GT.U32.AND P6, PT, R251.reuse, R44, PT ;  /* 0x0000002cfb00720c */ /* 0x040fe20003fc4070 */
[C---:B------:R-:W-:Y:S01]  /*6ce0*/  IMAD R101, R251.reuse, R102, R101 ;  /* 0x00000066fb657224 */ /* 0x040fe200078e0265 */
[----:B------:R-:W-:Y:S01]  /*6cf0*/  ISETP.GT.U32.AND P5, PT, R251, R46, PT ;  /* 0x0000002efb00720c */ /* 0x000fe20003fa4070 */
[----:B------:R-:W-:Y:S01]  /*6d00*/  @!P4 IMAD.IADD R43, R43, 0x1, -R251 ;  /* 0x000000012b2bc824 */ /* 0x000fe200078e0afb */
[----:B------:R-:W-:Y:S01]  /*6d10*/  ISETP.GT.U32.AND P4, PT, R251, R47, PT ;  /* 0x0000002ffb00720c */ /* 0x000fe20003f84070 */
[----:B------:R-:W-:Y:S01]  /*6d20*/  IMAD.MOV R106, RZ, RZ, -R106 ;  /* 0x000000ffff6a7224 */ /* 0x000fe200078e0a6a */
[----:B------:R-:W-:Y:S01]  /*6d30*/  IABS R102, R156 ;  /* 0x0000009c00667213 */ /* 0x000fe20000000000 */
[----:B------:R-:W-:Y:S01]  /*6d40*/  IMAD.HI.U32 R105, R95, R104, RZ ;  /* 0x000000685f697227 */ /* 0x000fe200078e00ff */
[----:B------:R1:W-:Y:S01]  /*6d50*/  STL [R1+0x2b80], R28 ;  /* 0x002b801c01007387 */ /* 0x0003e20000100800 */
[----:B------:R-:W-:-:S02]  /*6d60*/  IADD3 R24, R248, 0xbd, RZ ;  /* 0x000000bdf8187810 */ /* 0x000fc40007ffe0ff */
[--C-:B------:R-:W-:Y:S01]  /*6d70*/  @!P0 IMAD.IADD R45, R45, 0x1, -R251.reuse ;  /* 0x000000012d2d8824 */ /* 0x100fe200078e0afb */
[----:B------:R-:W-:Y:S01]  /*6d80*/  ISETP.GE.AND P0, PT, R161, RZ, PT ;  /* 0x000000ffa100720c */ /* 0x000fe20003f06270 */
[--C-:B------:R-:W-:Y:S01]  /*6d90*/  @!P6 IMAD.IADD R44, R44, 0x1, -R251.reuse ;  /* 0x000000012c2ce824 */ /* 0x100fe200078e0afb */
[----:B------:R-:W-:Y:S01]  /*6da0*/  ISETP.GE.AND P6, PT, R162, RZ, PT ;  /* 0x000000ffa200720c */ /* 0x000fe20003fc6270 */
[--C-:B------:R-:W-:Y:S01]  /*6db0*/  @!P5 IMAD.IADD R46, R46, 0x1, -R251.reuse ;  /* 0x000000012e2ed824 */ /* 0x100fe200078e0afb */
[----:B------:R-:W-:Y:S01]  /*6dc0*/  ISETP.GT.U32.AND P5, PT, R251, R45, PT ;  /* 0x0000002dfb00720c */ /* 0x000fe20003fa4070 */
[----:B------:R-:W-:Y:S01]  /*6dd0*/  @!P4 IMAD.IADD R47, R47, 0x1, -R251 ;  /* 0x000000012f2fc824 */ /* 0x000fe200078e0afb */
[----:B------:R-:W-:Y:S01]  /*6de0*/  STL [R1+0x2918], R2 ;  /* 0x0029180201007387 */ /* 0x000fe20000100800 */
[----:B------:R-:W-:Y:S01]  /*6df0*/  IMAD.HI.U32 R107, R95, R102, RZ ;  /* 0x000000665f6b7227 */ /* 0x000fe200078e00ff */
[----:B------:R-:W-:Y:S02]  /*6e00*/  IADD3 R162, R248, 0xa6, RZ ;  /* 0x000000a6f8a27810 */ /* 0x000fe40007ffe0ff */
[C---:B------:R-:W-:Y:S01]  /*6e10*/  ISETP.GT.U32.AND P4, PT, R251.reuse, R47, PT ;  /* 0x0000002ffb00720c */ /* 0x040fe20003f84070 */
[----:B------:R-:W-:Y:S01]  /*6e20*/  IMAD.MOV R107, RZ, RZ, -R107 ;  /* 0x000000ffff6b7224 */ /* 0x000fe200078e0a6b */
[----:B------:R-:W-:Y:S01]  /*6e30*/  STL [R1+0x2b84], R29 ;  /* 0x002b841d01007387 */ /* 0x000fe20000100800 */
[----:B------:R-:W-:Y:S01]  /*6e40*/  @!P0 IMAD.MOV R44, RZ, RZ, -R44 ;  /* 0x000000ffff2c8224 */ /* 0x000fe200078e0a2c */
[C---:B------:R-:W-:Y:S01]  /*6e50*/  ISETP.GT.U32.AND P0, PT, R251.reuse, R48, PT ;  /* 0x00000030fb00720c */ /* 0x040fe20003f04070 */
[----:B------:R-:W-:Y:S01]  /*6e60*/  @!P6 IMAD.MOV R43, RZ, RZ, -R43 ;  /* 0x000000ffff2be224 */ /* 0x000fe200078e0a2b */
[----:B------:R-:W-:Y:S01]  /*6e70*/  ISETP.GT.U32.AND P6, PT, R251, R46, PT ;  /* 0x0000002efb00720c */ /* 0x000fe20003fc4070 */
[----:B------:R-:W-:Y:S01]  /*6e80*/  @!P5 IMAD.IADD R45, R45, 0x1, -R251 ;  /* 0x000000012d2dd824 */ /* 0x000fe200078e0afb */
[----:B------:R-:W-:Y:S01]  /*6e90*/  ISETP.GE.AND P5, PT, R120, RZ, PT ;  /* 0x000000ff7800720c */ /* 0x000fe20003fa6270 */
[C---:B------:R-:W-:Y:S01]  /*6ea0*/  IMAD R102, R251.reuse, R107, R102 ;  /* 0x0000006bfb667224 */ /* 0x040fe200078e0266 */
[----:B------:R-:W-:Y:S01]  /*6eb0*/  IABS R107, R17 ;  /* 0x00000011006b7213 */ /* 0x000fe20000000000 */
[----:B------:R-:W-:Y:S01]  /*6ec0*/  IMAD R103, R251, R106, R103 ;  /* 0x0000006afb677224 */ /* 0x000fe200078e0267 */
[----:B------:R-:W-:Y:S01]  /*6ed0*/  IABS R106, R21 ;  /* 0x00000015006a7213 */ /* 0x000fe20000000000 */
[----:B------:R-:W-:Y:S01]  /*6ee0*/  @!P4 IMAD.IADD R47, R47, 0x1, -R251 ;  /* 0x000000012f2fc824 */ /* 0x000fe200078e0afb */
[----:B------:R-:W-:Y:S01]  /*6ef0*/  ISETP.GE.AND P4, PT, R119, RZ, PT ;  /* 0x000000ff7700720c */ /* 0x000fe20003f86270 */
[----:B------:R-:W-:Y:S01]  /*6f00*/  IMAD.MOV R105, RZ, RZ, -R105 ;  /* 0x000000ffff697224 */ /* 0x000fe200078e0a69 */
[----:B------:R-:W-:Y:S01]  /*6f10*/  STL.64 [R1+0x2b88], R30 ;  /* 0x002b881e01007387 */ /* 0x000fe20000100a00 */
[--C-:B------:R-:W-:Y:S01]  /*6f20*/  @!P0 IMAD.IADD R48, R48, 0x1, -R251.reuse ;  /* 0x0000000130308824 */ /* 0x100fe200078e0afb */
[----:B------:R-:W-:Y:S01]  /*6f30*/  ISETP.GE.AND P0, PT, R118, RZ, PT ;  /* 0x000000ff7600720c */ /* 0x000fe20003f06270 */
[----:B------:R-:W-:Y:S01]  /*6f40*/  @!P6 IMAD.IADD R46, R46, 0x1, -R251 ;  /* 0x000000012e2ee824 */ /* 0x000fe200078e0afb */
[C---:B------:R-:W-:Y:S01]  /*6f50*/  ISETP.GT.U32.AND P6, PT, R251.reuse, R49, PT ;  /* 0x00000031fb00720c */ /* 0x040fe20003fc4070 */
[----:B------:R-:W-:Y:S01]  /*6f60*/  @!P5 IMAD.MOV R45, RZ, RZ, -R45 ;  /* 0x000000ffff2dd224 */ /* 0x000fe200078e0a2d */
[C---:B------:R-:W-:Y:S01]  /*6f70*/  ISETP.GT.U32.AND P5, PT, R251.reuse, R50, PT ;  /* 0x00000032fb00720c */ /* 0x040fe20003fa4070 */
[----:B------:R-:W-:Y:S01]  /*6f80*/  IMAD R104, R251, R105, R104 ;  /* 0x00000069fb687224 */ /* 0x000fe200078e0268 */
[----:B------:R-:W-:Y:S01]  /*6f90*/  IABS R105, R167 ;  /* 0x000000a700697213 */ /* 0x000fe20000000000 */
[----:B------:R-:W-:Y:S01]  /*6fa0*/  IMAD.HI.U32 R108, R95, R106, RZ ;  /* 0x0000006a5f6c7227 */ /* 0x000fe200078e00ff */
[----:B------:R-:W-:Y:S01]  /*6fb0*/  STL [R1+0x28fc], R167 ;  /* 0x0028fca701007387 */ /* 0x000fe20000100800 */
[----:B------:R-:W-:-:S02]  /*6fc0*/  IADD3 R161, R248, 0xaa, RZ ;  /* 0x000000aaf8a17810 */ /* 0x000fc40007ffe0ff */
[----:B------:R-:W-:Y:S01]  /*6fd0*/  @!P4 IMAD.MOV R46, RZ, RZ, -R46 ;  /* 0x000000ffff2ec224 */ /* 0x000fe200078e0a2e */
[----:B------:R-:W-:Y:S01]  /*6fe0*/  STL [R1+0x2904], R21 ;  /* 0x0029041501007387 */ /* 0x000fe20000100800 */
[----:B------:R-:W-:Y:S01]  /*6ff0*/  @!P0 IMAD.MOV R47, RZ, RZ, -R47 ;  /* 0x000000ffff2f8224 */ /* 0x000fe200078e0a2f */
[----:B------:R-:W-:Y:S01]  /*7000*/  ISETP.GT.U32.AND P0, PT, R251, R51, PT ;  /* 0x00000033fb00720c */ /* 0x000fe20003f04070 */
[--C-:B------:R-:W-:Y:S01]  /*7010*/  @!P6 IMAD.IADD R49, R49, 0x1, -R251.reuse ;  /* 0x000000013131e824 */ /* 0x100fe200078e0afb */
[----:B------:R-:W-:Y:S01]  /*7020*/  ISETP.GT.U32.AND P6, PT, R251, R48, PT ;  /* 0x00000030fb00720c */ /* 0x000fe20003fc4070 */
[----:B------:R-:W-:Y:S01]  /*7030*/  @!P5 IMAD.IADD R50, R50, 0x1, -R251 ;  /* 0x000000013232d824 */ /* 0x000fe200078e0afb */
[----:B------:R-:W-:Y:S01]  /*7040*/  STL [R1+0x2908], R17 ;  /* 0x0029081101007387 */ /* 0x000fe20000100800 */
[----:B------:R-:W-:Y:S01]  /*7050*/  IMAD.HI.U32 R109, R95, R105, RZ ;  /* 0x000000695f6d7227 */ /* 0x000fe200078e00ff */
[C---:B------:R-:W-:Y:S02]  /*7060*/  ISETP.GT.U32.AND P4, PT, R251.reuse, R49, PT ;  /* 0x00000031fb00720c */ /* 0x040fe40003f84070 */
[----:B------:R-:W-:Y:S01]  /*7070*/  ISETP.GT.U32.AND P5, PT, R251, R50, PT ;  /* 0x00000032fb00720c */ /* 0x000fe20003fa4070 */
[----:B------:R-:W-:Y:S01]  /*7080*/  IMAD.MOV R109, RZ, RZ, -R109 ;  /* 0x000000ffff6d7224 */ /* 0x000fe200078e0a6d */
[----:B------:R-:W-:Y:S01]  /*7090*/  STL.64 [R1+0x2b90], R32 ;  /* 0x002b902001007387 */ /* 0x000fe20000100a00 */
[----:B------:R-:W-:Y:S01]  /*70a0*/  IMAD.MOV R108, RZ, RZ, -R108 ;  /* 0x000000ffff6c7224 */ /* 0x000fe200078e0a6c */
[----:B-1----:R-:W-:Y:S01]  /*70b0*/  IADD3 R28, R248, 0xaf, RZ ;  /* 0x000000aff81c7810 */ /* 0x002fe20007ffe0ff */
[--C-:B------:R-:W-:Y:S01]  /*70c0*/  @!P0 IMAD.IADD R51, R51, 0x1, -R251.reuse ;  /* 0x0000000133338824 */ /* 0x100fe200078e0afb */
[----:B------:R-:W-:Y:S01]  /*70d0*/  STL [R1+0x28f8], R166 ;  /* 0x0028f8a601007387 */ /* 0x000fe20000100800 */
[----:B------:R-:W-:Y:S01]  /*70e0*/  @!P6 IMAD.IADD R48, R48, 0x1, -R251 ;  /* 0x000000013030e824 */ /* 0x000fe200078e0afb */
[----:B------:R-:W-:Y:S01]  /*70f0*/  ISETP.GE.AND P6, PT, R160, RZ, PT ;  /* 0x000000ffa000720c */ /* 0x000fe20003fc6270 */
[C---:B------:R-:W-:Y:S01]  /*7100*/  IMAD R105, R251.reuse, R109, R105 ;  /* 0x0000006dfb697224 */ /* 0x040fe200078e0269 */
[----:B------:R-:W-:Y:S01]  /*7110*/  ISETP.GT.U32.AND P0, PT, R251, R51, PT ;  /* 0x00000033fb00720c */ /* 0x000fe20003f04070 */
[--C-:B------:R-:W-:Y:S01]  /*7120*/  @!P4 IMAD.IADD R49, R49, 0x1, -R251.reuse ;  /* 0x000000013131c824 */ /* 0x100fe200078e0afb */
[----:B------:R-:W-:Y:S01]  /*7130*/  ISETP.GE.AND P4, PT, R123, RZ, PT ;  /* 0x000000ff7b00720c */ /* 0x000fe20003f86270 */
[----:B------:R-:W-:Y:S01]  /*7140*/  @!P5 IMAD.IADD R50, R50, 0x1, -R251 ;  /* 0x000000013232d824 */ /* 0x000fe200078e0afb */
[C---:B------:R-:W-:Y:S01]  /*7150*/  ISETP.GT.U32.AND P5, PT, R251.reuse, R53, PT ;  /* 0x00000035fb00720c */ /* 0x040fe20003fa4070 */
[----:B------:R-:W-:Y:S01]  /*7160*/  IMAD R106, R251, R108, R106 ;  /* 0x0000006cfb6a7224 */ /* 0x000fe200078e026a */
[----:B------:R1:W-:Y:S01]  /*7170*/  STL.64 [R1+0x2b98], R34 ;  /* 0x002b982201007387 */ /* 0x0003e20000100a00 */
[----:B------:R-:W-:Y:S01]  /*7180*/  IMAD.HI.U32 R108, R95, R107, RZ ;  /* 0x0000006b5f6c7227 */ /* 0x000fe200078e00ff */
[----:B------:R-:W-:-:S02]  /*7190*/  IADD3 R160, R248, 0xab, RZ ;  /* 0x000000abf8a07810 */ /* 0x000fc40007ffe0ff */
[----:B------:R-:W-:Y:S01]  /*71a0*/  STL [R1+0x28ec], R164 ;  /* 0x0028eca401007387 */ /* 0x000fe20000100800 */
[----:B------:R-:W-:Y:S01]  /*71b0*/  @!P6 IMAD.MOV R48, RZ, RZ, -R48 ;  /* 0x000000ffff30e224 */ /* 0x000fe200078e0a30 */
[----:B------:R-:W-:Y:S01]  /*71c0*/  ISETP.GT.U32.AND P6, PT, R251, R52, PT ;  /* 0x00000034fb00720c */ /* 0x000fe20003fc4070 */
[----:B------:R-:W-:Y:S01]  /*71d0*/  @!P0 IMAD.IADD R51, R51, 0x1, -R251 ;  /* 0x0000000133338824 */ /* 0x000fe200078e0afb */
[----:B------:R-:W-:Y:S01]  /*71e0*/  ISETP.GT.U32.AND P0, PT, R251, R54, PT ;  /* 0x00000036fb00720c */ /* 0x000fe20003f04070 */
[----:B------:R-:W-:Y:S01]  /*71f0*/  @!P4 IMAD.MOV R49, RZ, RZ, -R49 ;  /* 0x000000ffff31c224 */ /* 0x000fe200078e0a31 */
[----:B------:R-:W-:Y:S01]  /*7200*/  ISETP.GE.AND P4, PT, R122, RZ, PT ;  /* 0x000000ff7a00720c */ /* 0x000fe20003f86270 */
[----:B------:R-:W-:Y:S01]  /*7210*/  @!P5 IMAD.IADD R53, R53, 0x1, -R251 ;  /* 0x000000013535d824 */ /* 0x000fe200078e0afb */
[----:B-1----:R-:W-:Y:S01]  /*7220*/  IADD3 R35, R248, 0xa3, RZ ;  /* 0x000000a3f8237810 */ /* 0x002fe20007ffe0ff */
[----:B------:R-:W-:Y:S01]  /*7230*/  IMAD.MOV R109, RZ, RZ, -R108 ;  /* 0x000000ffff6d7224 */ /* 0x000fe200078e0a6c */
[----:B------:R-:W-:Y:S01]  /*7240*/  IABS R108, R166 ;  /* 0x000000a6006c7213 */ /* 0x000fe20000000000 */
[----:B------:R-:W-:Y:S01]  /*7250*/  STL [R1+0x28f4], R12 ;  /* 0x0028f40c01007387 */ /* 0x000fe20000100800 */
[C---:B------:R-:W-:Y:S01]  /*7260*/  ISETP.GT.U32.AND P5, PT, R251.reuse, R53, PT ;  /* 0x00000035fb00720c */ /* 0x040fe20003fa4070 */
[----:B------:R-:W-:Y:S01]  /*7270*/  IMAD R107, R251, R109, R107 ;  /* 0x0000006dfb6b7224 */ /* 0x000fe200078e026b */
[----:B------:R-:W-:Y:S01]  /*7280*/  IABS R109, R164 ;  /* 0x000000a4006d7213 */ /* 0x000fe20000000000 */
[--C-:B------:R-:W-:Y:S01]  /*7290*/  @!P6 IMAD.IADD R52, R52, 0x1, -R251.reuse ;  /* 0x000000013434e824 */ /* 0x100fe200078e0afb */
[----:B------:R-:W-:Y:S01]  /*72a0*/  ISETP.GE.AND P6, PT, R121, RZ, PT ;  /* 0x000000ff7900720c */ /* 0x000fe20003fc6270 */
[--C-:B------:R-:W-:Y:S01]  /*72b0*/  @!P0 IMAD.IADD R54, R54, 0x1, -R251.reuse ;  /* 0x0000000136368824 */ /* 0x100fe200078e0afb */
[----:B------:R-:W-:Y:S01]  /*72c0*/  IABS R113, R35 ;  /* 0x0000002300717213 */ /* 0x000fe20000000000 */
[----:B------:R-:W-:Y:S01]  /*72d0*/  @!P4 IMAD.MOV R50, RZ, RZ, -R50 ;  /* 0x000000ffff32c224 */ /* 0x000fe200078e0a32 */
[----:B------:R-:W-:Y:S01]  /*72e0*/  ISETP.GT.U32.AND P4, PT, R251, R52, PT ;  /* 0x00000034fb00720c */ /* 0x000fe20003f84070 */
[----:B------:R-:W-:Y:S01]  /*72f0*/  IMAD.HI.U32 R111, R95, R108, RZ ;  /* 0x0000006c5f6f7227 */ /* 0x000fe200078e00ff */
[----:B------:R-:W-:Y:S01]  /*7300*/  ISETP.GT.U32.AND P0, PT, R251, R54, PT ;  /* 0x00000036fb00720c */ /* 0x000fe20003f04070 */
[----:B------:R-:W-:Y:S01]  /*7310*/  STL.64 [R1+0x2ba0], R36 ;  /* 0x002ba02401007387 */ /* 0x000fe20000100a00 */
[----:B------:R-:W-:Y:S01]  /*7320*/  IADD3 R34, R248, 0xa8, RZ ;  /* 0x000000a8f8227810 */ /* 0x000fe20007ffe0ff */
[----:B------:R-:W-:Y:S01]  /*7330*/  @!P5 IMAD.IADD R53, R53, 0x1, -R251 ;  /* 0x000000013535d824 */ /* 0x000fe200078e0afb */
[----:B------:R-:W-:Y:S01]  /*7340*/  ISETP.GE.AND P5, PT, R176, RZ, PT ;  /* 0x000000ffb000720c */ /* 0x000fe20003fa6270 */
[----:B------:R-:W-:Y:S01]  /*7350*/  IMAD.MOV R111, RZ, RZ, -R111 ;  /* 0x000000ffff6f7224 */ /* 0x000fe200078e0a6f */
[----:B------:R1:W-:Y:S01]  /*7360*/  STL.64 [R1+0x2ba8], R38 ;  /* 0x002ba82601007387 */ /* 0x0003e20000100a00 */
[----:B------:R-:W-:Y:S01]  /*7370*/  @!P6 IMAD.MOV R51, RZ, RZ, -R51 ;  /* 0x000000ffff33e224 */ /* 0x000fe200078e0a33 */
[C---:B------:R-:W-:Y:S01]  /*7380*/  ISETP.GT.U32.AND P6, PT, R251.reuse, R55, PT ;  /* 0x00000037fb00720c */ /* 0x040fe20003fc4070 */
[C---:B------:R-:W-:Y:S01]  /*7390*/  IMAD R108, R251.reuse, R111, R108 ;  /* 0x0000006ffb6c7224 */ /* 0x040fe200078e026c */
[----:B------:R-:W-:Y:S01]  /*73a0*/  STL [R1+0x28e0], R20 ;  /* 0x0028e01401007387 */ /* 0x000fe20000100800 */
[--C-:B------:R-:W-:Y:S01]  /*73b0*/  @!P4 IMAD.IADD R52, R52, 0x1, -R251.reuse ;  /* 0x000000013434c824 */ /* 0x100fe200078e0afb */
[----:B------:R-:W-:Y:S01]  /*73c0*/  ISETP.GT.U32.AND P4, PT, R251, R56, PT ;  /* 0x00000038fb00720c */ /* 0x000fe20003f84070 */
[----:B------:R-:W-:Y:S01]  /*73d0*/  @!P0 IMAD.IADD R54, R54, 0x1, -R251 ;  /* 0x0000000136368824 */ /* 0x000fe200078e0afb */
[----:B------:R-:W-:Y:S01]  /*73e0*/  ISETP.GE.AND P0, PT, R130, RZ, PT ;  /* 0x000000ff8200720c */ /* 0x000fe20003f06270 */
[----:B------:R-:W-:Y:S01]  /*73f0*/  IMAD.HI.U32 R111, R95, R110, RZ ;  /* 0x0000006e5f6f7227 */ /* 0x000fe200078e00ff */
[----:B------:R-:W-:Y:S01]  /*7400*/  STL [R1+0x28e4], R165 ;  /* 0x0028e4a501007387 */ /* 0x000fe20000100800 */
[----:B------:R-:W-:-:S02]  /*7410*/  IADD3 R33, R248, 0xad, RZ ;  /* 0x000000adf8217810 */ /* 0x000fc40007ffe0ff */
[----:B------:R-:W-:Y:S01]  /*7420*/  @!P5 IMAD.MOV R52, RZ, RZ, -R52 ;  /* 0x000000ffff34d224 */ /* 0x000fe200078e0a34 */
[----:B------:R-:W-:Y:S01]  /*7430*/  STL [R1+0x28e8], R35 ;  /* 0x0028e82301007387 */ /* 0x000fe20000100800 */
[----:B------:R-:W-:Y:S01]  /*7440*/  @!P6 IMAD.IADD R55, R55, 0x1, -R251 ;  /* 0x000000013737e824 */ /* 0x000fe200078e0afb */
[----:B------:R-:W-:Y:S01]  /*7450*/  ISETP.GE.AND P6, PT, R127, RZ, PT ;  /* 0x000000ff7f00720c */ /* 0x000fe20003fc6270 */
[----:B------:R-:W-:Y:S01]  /*7460*/  IMAD.MOV R111, RZ, RZ, -R111 ;  /* 0x000000ffff6f7224 */ /* 0x000fe200078e0a6f */
[----:B------:R-:W-:Y:S01]  /*7470*/  STL [R1+0x28f0], R9 ;  /* 0x0028f00901007387 */ /* 0x000fe20000100800 */
[----:B------:R-:W-:Y:S01]  /*7480*/  @!P4 IMAD.IADD R56, R56, 0x1, -R251 ;  /* 0x000000013838c824 */ /* 0x000fe200078e0afb */
[C---:B------:R-:W-:Y:S01]  /*7490*/  ISETP.GT.U32.AND P5, PT, R251.reuse, R55, PT ;  /* 0x00000037fb00720c */ /* 0x040fe20003fa4070 */
[----:B------:R-:W-:Y:S01]  /*74a0*/  @!P0 IMAD.MOV R53, RZ, RZ, -R53 ;  /* 0x000000ffff358224 */ /* 0x000fe200078e0a35 */
[----:B------:R-:W-:Y:S01]  /*74b0*/  ISETP.GT.U32.AND P0, PT, R251, R57, PT ;  /* 0x00000039fb00720c */ /* 0x000fe20003f04070 */
[----:B------:R-:W-:Y:S01]  /*74c0*/  IMAD.HI.U32 R112, R95, R109, RZ ;  /* 0x0000006d5f707227 */ /* 0x000fe200078e00ff */
[C---:B------:R-:W-:Y:S01]  /*74d0*/  ISETP.GT.U32.AND P4, PT, R251.reuse, R56, PT ;  /* 0x00000038fb00720c */ /* 0x040fe20003f84070 */
[----:B------:R2:W-:Y:S01]  /*74e0*/  STL.64 [R1+0x2bb0], R40 ;  /* 0x002bb02801007387 */ /* 0x0005e20000100a00 */
[----:B-1----:R-:W-:Y:S01]  /*74f0*/  IADD3 R39, R248, 0xac, RZ ;  /* 0x000000acf8277810 */ /* 0x002fe20007ffe0ff */
[----:B------:R-:W-:Y:S01]  /*7500*/  IMAD R110, R251, R111, R110 ;  /* 0x0000006ffb6e7224 */ /* 0x000fe200078e026e */
[----:B------:R-:W-:Y:S01]  /*7510*/  IABS R111, R20 ;  /* 0x00000014006f7213 */ /* 0x000fe20000000000 */
[----:B------:R-:W-:Y:S01]  /*7520*/  @!P6 IMAD.MOV R54, RZ, RZ, -R54 ;  /* 0x000000ffff36e224 */ /* 0x000fe200078e0a36 */
[----:B------:R-:W-:Y:S01]  /*7530*/  ISETP.GE.AND P6, PT, R124, RZ, PT ;  /* 0x000000ff7c00720c */ /* 0x000fe20003fc6270 */
[----:B------:R-:W-:Y:S01]  /*7540*/  IMAD.MOV R112, RZ, RZ, -R112 ;  /* 0x000000ffff707224 */ /* 0x000fe200078e0a70 */
[----:B------:R-:W-:Y:S01]  /*7550*/  IABS R124, R0 ;  /* 0x00000000007c7213 */ /* 0x000fe20000000000 */
[--C-:B------:R-:W-:Y:S01]  /*7560*/  @!P5 IMAD.IADD R55, R55, 0x1, -R251.reuse ;  /* 0x000000013737d824 */ /* 0x100fe200078e0afb */
[----:B------:R-:W-:Y:S01]  /*7570*/  ISETP.GT.U32.AND P5, PT, R251, R58, PT ;  /* 0x0000003afb00720c */ /* 0x000fe20003fa4070 */
[--C-:B------:R-:W-:Y:S01]  /*7580*/  @!P0 IMAD.IADD R57, R57, 0x1, -R251.reuse ;  /* 0x0000000139398824 */ /* 0x100fe200078e0afb */
[----:B------:R-:W-:Y:S01]  /*7590*/  STL.64 [R1+0x2bb8], R42 ;  /* 0x002bb82a01007387 */ /* 0x000fe20000100a00 */
[----:B------:R-:W-:Y:S01]  /*75a0*/  @!P4 IMAD.IADD R56, R56, 0x1, -R251 ;  /* 0x000000013838c824 */ /* 0x000fe200078e0afb */
[C---:B------:R-:W-:Y:S01]  /*75b0*/  ISETP.GT.U32.AND P4, PT, R251.reuse, R59, PT ;  /* 0x0000003bfb00720c */ /* 0x040fe20003f84070 */
[C---:B------:R-:W-:Y:S01]  /*75c0*/  IMAD R109, R251.reuse, R112, R109 ;  /* 0x00000070fb6d7224 */ /* 0x040fe200078e026d */
[----:B------:R-:W-:Y:S01]  /*75d0*/  ISETP.GT.U32.AND P0, PT, R251, R57, PT ;  /* 0x00000039fb00720c */ /* 0x000fe20003f04070 */
[----:B------:R-:W-:Y:S01]  /*75e0*/  IMAD.HI.U32 R117, R95, R111, RZ ;  /* 0x0000006f5f757227 */ /* 0x000fe200078e00ff */
[----:B------:R-:W-:Y:S01]  /*75f0*/  IABS R112, R165 ;  /* 0x000000a500707213 */ /* 0x000fe20000000000 */
[----:B------:R-:W-:Y:S01]  /*7600*/  STL [R1+0x28cc], R163 ;  /* 0x0028cca301007387 */ /* 0x000fe20000100800 */
[----:B--2---:R-:W-:Y:S01]  /*7610*/  IADD3 R40, R248, 0xa7, RZ ;  /* 0x000000a7f8287810 */ /* 0x004fe20007ffe0ff */
[----:B------:R-:W-:Y:S01]  /*7620*/  @!P6 IMAD.MOV R55, RZ, RZ, -R55 ;  /* 0x000000ffff37e224 */ /* 0x000fe200078e0a37 */
[----:B------:R-:W-:Y:S01]  /*7630*/  ISETP.GE.AND P6, PT, R126, RZ, PT ;  /* 0x000000ff7e00720c */ /* 0x000fe20003fc6270 */
[----:B------:R-:W-:Y:S01]  /*7640*/  @!P5 IMAD.IADD R58, R58, 0x1, -R251 ;  /* 0x000000013a3ad824 */ /* 0x000fe200078e0afb */
[----:B------:R-:W-:Y:S01]  /*7650*/  ISETP.GE.AND P5, PT, R125, RZ, PT ;  /* 0x000000ff7d00720c */ /* 0x000fe20003fa6270 */
[----:B------:R-:W-:Y:S01]  /*7660*/  IMAD.MOV R117, RZ, RZ, -R117 ;  /* 0x000000ffff757224 */ /* 0x000fe200078e0a75 */
[----:B------:R-:W-:Y:S01]  /*7670*/  STL [R1+0x28d0], R162 ;  /* 0x0028d0a201007387 */ /* 0x000fe20000100800 */
[--C-:B------:R-:W-:Y:S01]  /*7680*/  @!P4 IMAD.IADD R59, R59, 0x1, -R251.reuse ;  /* 0x000000013b3bc824 */ /* 0x100fe200078e0afb */
[----:B------:R-:W-:Y:S01]  /*7690*/  ISETP.GT.U32.AND P4, PT, R251, R58, PT ;  /* 0x0000003afb00720c */ /* 0x000fe20003f84070 */
[----:B------:R-:W-:Y:S01]  /*76a0*/  @!P0 IMAD.IADD R57, R57, 0x1, -R251 ;  /* 0x0000000139398824 */ /* 0x000fe200078e0afb */
[C---:B------:R-:W-:Y:S01]  /*76b0*/  ISETP.GT.U32.AND P0, PT, R251.reuse, R60, PT ;  /* 0x0000003cfb00720c */ /* 0x040fe20003f04070 */
[----:B------:R-:W-:Y:S01]  /*76c0*/  IMAD R111, R251, R117, R111 ;  /* 0x00000075fb6f7224 */ /* 0x000fe200078e026f */
[----:B------:R-:W-:Y:S01]  /*76d0*/  IABS R117, R40 ;  /* 0x0000002800757213 */ /* 0x000fe20000000000 */
[----:B------:R-:W-:Y:S01]  /*76e0*/  IMAD.HI.U32 R115, R95, R113, RZ ;  /* 0x000000715f737227 */ /* 0x000fe200078e00ff */
[----:B------:R-:W-:Y:S01]  /*76f0*/  STL [R1+0x28d8], R40 ;  /* 0x0028d82801007387 */ /* 0x000fe20000100800 */
[----:B------:R-:W-:-:S02]  /*7700*/  IADD3 R32, R248, 0xb3, RZ ;  /* 0x000000b3f8207810 */ /* 0x000fc40007ffe0ff */
[----:B------:R-:W-:Y:S01]  /*7710*/  @!P6 IMAD.MOV R56, RZ, RZ, -R56 ;  /* 0x000000ffff38e224 */ /* 0x000fe200078e0a38 */
[C---:B------:R-:W-:Y:S01]  /*7720*/  ISETP.GT.U32.AND P6, PT, R251.reuse, R59, PT ;  /* 0x0000003bfb00720c */ /* 0x040fe20003fc4070 */
[----:B------:R-:W-:Y:S01]  /*7730*/  @!P5 IMAD.MOV R57, RZ, RZ, -R57 ;  /* 0x000000ffff39d224 */ /* 0x000fe200078e0a39 */
[----:B------:R-:W-:Y:S01]  /*7740*/  ISETP.GT.U32.AND P5, PT, R251, R61, PT ;  /* 0x0000003dfb00720c */ /* 0x000fe20003fa4070 */
[--C-:B------:R-:W-:Y:S01]  /*7750*/  @!P4 IMAD.IADD R58, R58, 0x1, -R251.reuse ;  /* 0x000000013a3ac824 */ /* 0x100fe200078e0afb */
[----:B------:R-:W-:Y:S01]  /*7760*/  ISETP.GE.AND P4, PT, R129, RZ, PT ;  /* 0x000000ff8100720c */ /* 0x000fe20003f86270 */
[----:B------:R-:W-:Y:S01]  /*7770*/  @!P0 IMAD.IADD R60, R60, 0x1, -R251 ;  /* 0x000000013c3c8824 */ /* 0x000fe200078e0afb */
[----:B------:R-:W-:Y:S01]  /*7780*/  ISETP.GE.AND P0, PT, R128, RZ, PT ;  /* 0x000000ff8000720c */ /* 0x000fe20003f06270 */
[----:B------:R-:W-:Y:S01]  /*7790*/  IMAD.MOV R115, RZ, RZ, -R115 ;  /* 0x000000ffff737224 */ /* 0x000fe200078e0a73 */
[----:B------:R-:W-:Y:S01]  /*77a0*/  STL.64 [R1+0x2bc0], R44 ;  /* 0x002bc02c01007387 */ /* 0x000fe20000100a00 */
[----:B------:R-:W-:Y:S01]  /*77b0*/  IMAD.HI.U32 R116, R95, R112, RZ ;  /* 0x000000705f747227 */ /* 0x000fe200078e00ff */
[----:B------:R-:W-:-:S02]  /*77c0*/  IABS R184, R23 ;  /* 0x0000001700b87213 */ /* 0x000fc40000000000 */
[----:B------:R1:W-:Y:S01]  /*77d0*/  STL.64 [R1+0x2bc8], R46 ;  /* 0x002bc82e01007387 */ /* 0x0003e20000100a00 */
[--C-:B------:R-:W-:Y:S01]  /*77e0*/  @!P6 IMAD.IADD R59, R59, 0x1, -R251.reuse ;  /* 0x000000013b3be824 */ /* 0x100fe200078e0afb */
[----:B------:R-:W-:Y:S01]  /*77f0*/  ISETP.GT.U32.AND P6, PT, R251, R62, PT ;  /* 0x0000003efb00720c */ /* 0x000fe20003fc4070 */
[----:B------:R-:W-:Y:S01]  /*7800*/  @!P5 IMAD.IADD R61, R61, 0x1, -R251 ;  /* 0x000000013d3dd824 */ /* 0x000fe200078e0afb */
[C---:B------:R-:W-:Y:S01]  /*7810*/  ISETP.GT.U32.AND P5, PT, R251.reuse, R60, PT ;  /* 0x0000003cfb00720c */ /* 0x040fe20003fa4070 */
[----:B------:R-:W-:Y:S01]  /*7820*/  @!P4 IMAD.MOV R58, RZ, RZ, -R58 ;  /* 0x000000ffff3ac224 */ /* 0x000fe200078e0a3a */
[----:B------:R-:W-:Y:S01]  /*7830*/  STL [R1+0x28c0], R34 ;  /* 0x0028c02201007387 */ /* 0x000fe20000100800 */
[----:B------:R-:W-:Y:S01]  /*7840*/  @!P0 IMAD.MOV R59, RZ, RZ, -R59 ;  /* 0x000000ffff3b8224 */ /* 0x000fe200078e0a3b */
[C---:B------:R-:W-:Y:S01]  /*7850*/  ISETP.GT.U32.AND P4, PT, R251.reuse, R61, PT ;  /* 0x0000003dfb00720c */ /* 0x040fe20003f84070 */
[C---:B------:R-:W-:Y:S01]  /*7860*/  IMAD R113, R251.reuse, R115, R113 ;  /* 0x00000073fb717224 */ /* 0x040fe200078e0271 */
[----:B------:R-:W-:Y:S01]  /*7870*/  ISETP.GT.U32.AND P0, PT, R251, R63, PT ;  /* 0x0000003ffb00720c */ /* 0x000fe20003f04070 */
[----:B------:R-:W-:Y:S01]  /*7880*/  IMAD.MOV R116, RZ, RZ, -R116 ;  /* 0x000000ffff747224 */ /* 0x000fe200078e0a74 */
[----:B------:R-:W-:Y:S01]  /*7890*/  STL [R1+0x28c4], R14 ;  /* 0x0028c40e01007387 */ /* 0x000fe20000100800 */
[----:B------:R-:W-:Y:S01]  /*78a0*/  IMAD.HI.U32 R115, R95, R114, RZ ;  /* 0x000000725f737227 */ /* 0x000fe200078e00ff */
[----:B-1----:R-:W-:-:S02]  /*78b0*/  IADD3 R47, R248, 0xb9, RZ ;  /* 0x000000b9f82f7810 */ /* 0x002fc40007ffe0ff */
[----:B------:R-:W-:Y:S01]  /*78c0*/  STL [R1+0x28c8], R161 ;  /* 0x0028c8a101007387 */ /* 0x000fe20000100800 */
[--C-:B------:R-:W-:Y:S01]  /*78d0*/  @!P6 IMAD.IADD R62, R62, 0x1, -R251.reuse ;  /* 0x000000013e3ee824 */ /* 0x100fe200078e0afb */
[----:B------:R-:W-:Y:S01]  /*78e0*/  IADD3 R46, R248, 0xbc, RZ ;  /* 0x000000bcf82e7810 */ /* 0x000fe20007ffe0ff */
[--C-:B------:R-:W-:Y:S01]  /*78f0*/  @!P5 IMAD.IADD R60, R60, 0x1, -R251.reuse ;  /* 0x000000013c3cd824 */ /* 0x100fe200078e0afb */
[----:B------:R-:W-:Y:S01]  /*7900*/  ISETP.GE.AND P5, PT, R175, RZ, PT ;  /* 0x000000ffaf00720c */ /* 0x000fe20003fa6270 */
[--C-:B------:R-:W-:Y:S01]  /*7910*/  @!P4 IMAD.IADD R61, R61, 0x1, -R251.reuse ;  /* 0x000000013d3dc824 */ /* 0x100fe200078e0afb */
[----:B------:R-:W-:Y:S01]  /*7920*/  ISETP.GT.U32.AND P6, PT, R251, R62, PT ;  /* 0x0000003efb00720c */ /* 0x000fe20003fc4070 */
[----:B------:R-:W-:Y:S01]  /*7930*/  @!P0 IMAD.IADD R63, R63, 0x1, -R251 ;  /* 0x000000013f3f8824 */ /* 0x000fe200078e0afb */
[C---:B------:R-:W-:Y:S01]  /*7940*/  ISETP.GT.U32.AND P4, PT, R251.reuse, R64, PT ;  /* 0x00000040fb00720c */ /* 0x040fe20003f84070 */
[C---:B------:R-:W-:Y:S01]  /*7950*/  IMAD R112, R251.reuse, R116, R112 ;  /* 0x00000074fb707224 */ /* 0x040fe200078e0270 */
[----:B------:R-:W-:Y:S01]  /*7960*/  IABS R116, R162 ;  /* 0x000000a200747213 */ /* 0x000fe20000000000 */
[----:B------:R-:W-:Y:S01]  /*7970*/  IMAD.MOV R115, RZ, RZ, -R115 ;  /* 0x000000ffff737224 */ /* 0x000fe200078e0a73 */
[----:B------:R-:W-:Y:S01]  /*7980*/  ISETP.GT.U32.AND P0, PT, R251, R63, PT ;  /* 0x0000003ffb00720c */ /* 0x000fe20003f04070 */
[----:B------:R-:W-:Y:S01]  /*7990*/  IMAD.HI.U32 R118, R95, R117, RZ ;  /* 0x000000755f767227 */ /* 0x000fe200078e00ff */
[----:B------:R1:W-:Y:S01]  /*79a0*/  STL.64 [R1+0x2bd0], R48 ;  /* 0x002bd03001007387 */ /* 0x0003e20000100a00 */
[----:B------:R-:W-:-:S02]  /*79b0*/  IADD3 R45, R248, 0xc7, RZ ;  /* 0x000000c7f82d7810 */ /* 0x000fc40007ffe0ff */
[----:B------:R-:W-:Y:S01]  /*79c0*/  @!P5 IMAD.MOV R60, RZ, RZ, -R60 ;  /* 0x000000ffff3cd224 */ /* 0x000fe200078e0a3c */
[----:B------:R-:W-:Y:S01]  /*79d0*/  ISETP.GE.AND P5, PT, R131, RZ, PT ;  /* 0x000000ff8300720c */ /* 0x000fe20003fa6270 */
[--C-:B------:R-:W-:Y:S01]  /*79e0*/  @!P6 IMAD.IADD R62, R62, 0x1, -R251.reuse ;  /* 0x000000013e3ee824 */ /* 0x100fe200078e0afb */
[----:B------:R-:W-:Y:S01]  /*79f0*/  ISETP.GE.AND P6, PT, R174, RZ, PT ;  /* 0x000000ffae00720c */ /* 0x000fe20003fc6270 */
[--C-:B------:R-:W-:Y:S01]  /*7a00*/  @!P4 IMAD.IADD R64, R64, 0x1, -R251.reuse ;  /* 0x000000014040c824 */ /* 0x100fe200078e0afb */
[----:B------:R-:W-:Y:S01]  /*7a10*/  STL.64 [R1+0x2bd8], R50 ;  /* 0x002bd83201007387 */ /* 0x000fe20000100a00 */
[----:B------:R-:W-:Y:S01]  /*7a20*/  IMAD R114, R251, R115, R114 ;  /* 0x00000073fb727224 */ /* 0x000fe200078e0272 */
[----:B------:R-:W-:Y:S01]  /*7a30*/  IABS R115, R163 ;  /* 0x000000a300737213 */ /* 0x000fe20000000000 */
[----:B------:R-:W-:Y:S01]  /*7a40*/  @!P0 IMAD.IADD R63, R63, 0x1, -R251 ;  /* 0x000000013f3f8824 */ /* 0x000fe200078e0afb */
[----:B------:R-:W-:Y:S01]  /*7a50*/  ISETP.GT.U32.AND P4, PT, R251, R64, PT ;  /* 0x00000040fb00720c */ /* 0x000fe20003f84070 */
[----:B------:R-:W-:Y:S01]  /*7a60*/  IMAD.HI.U32 R119, R95, R116, RZ ;  /* 0x000000745f777227 */ /* 0x000fe200078e00ff */
[----:B------:R-:W-:Y:S01]  /*7a70*/  ISETP.GE.AND P0, PT, R136, RZ, PT ;  /* 0x000000ff8800720c */ /* 0x000fe20003f06270 */
[----:B------:R-:W-:Y:S01]  /*7a80*/  STL [R1+0x28a8], R160 ;  /* 0x0028a8a001007387 */ /* 0x000fe20000100800 */
[C---:B-1----:R-:W-:Y:S01]  /*7a90*/  IADD3 R49, R248.reuse, 0xb4, RZ ;  /* 0x000000b4f8317810 */ /* 0x042fe20007ffe0ff */
[----:B------:R-:W-:Y:S01]  /*7aa0*/  @!P5 IMAD.MOV R62, RZ, RZ, -R62 ;  /* 0x000000ffff3ed224 */ /* 0x000fe200078e0a3e */
[C---:B------:R-:W-:Y:S01]  /*7ab0*/  ISETP.GT.U32.AND P5, PT, R251.reuse, R66, PT ;  /* 0x00000042fb00720c */ /* 0x040fe20003fa4070 */
[----:B------:R-:W-:Y:S01]  /*7ac0*/  @!P6 IMAD.MOV R61, RZ, RZ, -R61 ;  /* 0x000000ffff3de224 */ /* 0x000fe200078e0a3d */
[----:B------:R-:W-:Y:S01]  /*7ad0*/  ISETP.GT.U32.AND P6, PT, R251, R65, PT ;  /* 0x00000041fb00720c */ /* 0x000fe20003fc4070 */
[----:B------:R-:W-:Y:S01]  /*7ae0*/  IMAD.HI.U32 R120, R95, R115, RZ ;  /* 0x000000735f787227 */ /* 0x000fe200078e00ff */
[----:B------:R-:W-:Y:S01]  /*7af0*/  STL [R1+0x28b0], R39 ;  /* 0x0028b02701007387 */ /* 0x000fe20000100800 */
[----:B------:R-:W-:-:S02]  /*7b00*/  IADD3 R48, R248, 0xb8, RZ ;  /* 0x000000b8f8307810 */ /* 0x000fc40007ffe0ff */
[----:B------:R-:W-:Y:S01]  /*7b10*/  @!P4 IMAD.IADD R64, R64, 0x1, -R251 ;  /* 0x000000014040c824 */ /* 0x000fe200078e0afb */
[----:B------:R-:W-:Y:S01]  /*7b20*/  ISETP.GE.AND P4, PT, R132, RZ, PT ;  /* 0x000000ff8400720c */ /* 0x000fe20003f86270 */
[----:B------:R-:W-:Y:S01]  /*7b30*/  @!P0 IMAD.MOV R63, RZ, RZ, -R63 ;  /* 0x000000ffff3f8224 */ /* 0x000fe200078e0a3f */
[----:B------:R-:W-:Y:S01]  /*7b40*/  ISETP.GT.U32.AND P0, PT, R251, R67, PT ;  /* 0x00000043fb00720c */ /* 0x000fe20003f04070 */
[----:B------:R-:W-:Y:S01]  /*7b50*/  IMAD.MOV R119, RZ, RZ, -R119 ;  /* 0x000000ffff777224 */ /* 0x000fe200078e0a77 */
[----:B------:R-:W-:Y:S01]  /*7b60*/  STL [R1+0x28b4], R33 ;  /* 0x0028b42101007387 */ /* 0x000fe20000100800 */
[--C-:B------:R-:W-:Y:S01]  /*7b70*/  @!P5 IMAD.IADD R66, R66, 0x1, -R251.reuse ;  /* 0x000000014242d824 */ /* 0x100fe200078e0afb */
[----:B------:R-:W-:Y:S01]  /*7b80*/  IADD3 R38, R248, 0xc8, RZ ;  /* 0x000000c8f8267810 */ /* 0x000fe20007ffe0ff */
[--C-:B------:R-:W-:Y:S01]  /*7b90*/  @!P6 IMAD.IADD R65, R65, 0x1, -R251.reuse ;  /* 0x000000014141e824 */ /* 0x100fe200078e0afb */
[----:B------:R-:W-:Y:S01]  /*7ba0*/  STL [R1+0x28bc], R0 ;  /* 0x0028bc0001007387 */ /* 0x000fe20000100800 */
[----:B------:R-:W-:Y:S01]  /*7bb0*/  IMAD.MOV R120, RZ, RZ, -R120 ;  /* 0x000000ffff787224 */ /* 0x000fe200078e0a78 */
[C---:B------:R-:W-:Y:S01]  /*7bc0*/  ISETP.GT.U32.AND P5, PT, R251.reuse, R66, PT ;  /* 0x00000042fb00720c */ /* 0x040fe20003fa4070 */
[C---:B------:R-:W-:Y:S01]  /*7bd0*/  IMAD R116, R251.reuse, R119, R116 ;  /* 0x00000077fb747224 */ /* 0x040fe200078e0274 */
[----:B------:R-:W-:Y:S01]  /*7be0*/  ISETP.GT.U32.AND P6, PT, R251, R65, PT ;  /* 0x00000041fb00720c */ /* 0x000fe20003fc4070 */
[----:B------:R-:W-:Y:S01]  /*7bf0*/  @!P4 IMAD.MOV R64, RZ, RZ, -R64 ;  /* 0x000000ffff40c224 */ /* 0x000fe200078e0a40 */
[----:B------:R-:W-:Y:S01]  /*7c00*/  ISETP.GE.AND P4, PT, R135, RZ, PT ;  /* 0x000000ff8700720c */ /* 0x000fe20003f86270 */
[----:B------:R-:W-:Y:S01]  /*7c10*/  @!P0 IMAD.IADD R67, R67, 0x1, -R251 ;  /* 0x0000000143438824 */ /* 0x000fe200078e0afb */
[----:B------:R-:W-:Y:S01]  /*7c20*/  ISETP.GE.AND P0, PT, R133, RZ, PT ;  /* 0x000000ff8500720c */ /* 0x000fe20003f06270 */
[----:B------:R-:W-:Y:S01]  /*7c30*/  IMAD.MOV R118, RZ, RZ, -R118 ;  /* 0x000000ffff767224 */ /* 0x000fe200078e0a76 */
[----:B------:R-:W-:Y:S01]  /*7c40*/  IABS R119, R14 ;  /* 0x0000000e00777213 */ /* 0x000fe20000000000 */
[C---:B------:R-:W-:Y:S01]  /*7c50*/  IMAD R115, R251.reuse, R120, R115 ;  /* 0x00000078fb737224 */ /* 0x040fe200078e0273 */
[----:B------:R-:W-:Y:S01]  /*7c60*/  IABS R120, R161 ;  /* 0x000000a100787213 */ /* 0x000fe20000000000 */
[----:B------:R-:W-:Y:S01]  /*7c70*/  IMAD R117, R251, R118, R117 ;  /* 0x00000076fb757224 */ /* 0x000fe200078e0275 */
[----:B------:R-:W-:Y:S01]  /*7c80*/  IABS R118, R34 ;  /* 0x0000002200767213 */ /* 0x000fe20000000000 */
[--C-:B------:R-:W-:Y:S01]  /*7c90*/  @!P5 IMAD.IADD R66, R66, 0x1, -R251.reuse ;  /* 0x000000014242d824 */ /* 0x100fe200078e0afb */
[----:B------:R-:W-:Y:S01]  /*7ca0*/  ISETP.GE.AND P5, PT, R134, RZ, PT ;  /* 0x000000ff8600720c */ /* 0x000fe20003fa6270 */
[----:B------:R-:W-:Y:S01]  /*7cb0*/  @!P6 IMAD.IADD R65, R65, 0x1, -R251 ;  /* 0x000000014141e824 */ /* 0x000fe200078e0afb */
[----:B------:R-:W-:Y:S01]  /*7cc0*/  ISETP.GT.U32.AND P6, PT, R251, R68, PT ;  /* 0x00000044fb00720c */ /* 0x000fe20003fc4070 */
[----:B------:R-:W-:Y:S01]  /*7cd0*/  IMAD.HI.U32 R123, R95, R118, RZ ;  /* 0x000000765f7b7227 */ /* 0x000fe200078e00ff */
[----:B------:R1:W-:Y:S01]  /*7ce0*/  STL.64 [R1+0x2be0], R52 ;  /* 0x002be03401007387 */ /* 0x0003e20000100a00 */
[----:B------:R-:W-:-:S02]  /*7cf0*/  IADD3 R44, R248, 0xca, RZ ;  /* 0x000000caf82c7810 */ /* 0x000fc40007ffe0ff */
[----:B------:R-:W-:Y:S01]  /*7d00*/  @!P4 IMAD.MOV R65, RZ, RZ, -R65 ;  /* 0x000000ffff41c224 */ /* 0x000fe200078e0a41 */
[----:B------:R-:W-:Y:S01]  /*7d10*/  ISETP.GT.U32.AND P4, PT, R251, R67, PT ;  /* 0x00000043fb00720c */ /* 0x000fe20003f84070 */
[----:B------:R-:W-:Y:S01]  /*7d20*/  IMAD.HI.U32 R122, R95, R119, RZ ;  /* 0x000000775f7a7227 */ /* 0x000fe200078e00ff */
[----:B------:R2:W-:Y:S01]  /*7d30*/  STL.64 [R1+0x2be8], R54 ;  /* 0x002be83601007387 */ /* 0x0005e20000100a00 */
[----:B------:R-:W-:Y:S02]  /*7d40*/  IADD3 R31, R248, 0xcb, RZ ;  /* 0x000000cbf81f7810 */ /* 0x000fe40007ffe0ff */
[----:B------:R-:W-:Y:S01]  /*7d50*/  @!P5 IMAD.MOV R66, RZ, RZ, -R66 ;  /* 0x000000ffff42d224 */ /* 0x000fe200078e0a42 */
[C---:B------:R-:W-:Y:S01]  /*7d60*/  ISETP.GT.U32.AND P5, PT, R251.reuse, R69, PT ;  /* 0x00000045fb00720c */ /* 0x040fe20003fa4070 */
[----:B------:R-:W-:Y:S01]  /*7d70*/  @!P6 IMAD.IADD R68, R68, 0x1, -R251 ;  /* 0x000000014444e824 */ /* 0x000fe200078e0afb */
[----:B------:R3:W-:Y:S01]  /*7d80*/  STL.64 [R1+0x2bf0], R56 ;  /* 0x002bf03801007387 */ /* 0x0007e20000100a00 */
[----:B------:R-:W-:Y:S01]  /*7d90*/  IMAD.MOV R123, RZ, RZ, -R123 ;  /* 0x000000ffff7b7224 */ /* 0x000fe200078e0a7b */
[C---:B-1----:R-:W-:Y:S01]  /*7da0*/  IADD3 R53, R248.reuse, 0xc6, RZ ;  /* 0x000000c6f8357810 */ /* 0x042fe20007ffe0ff */
[----:B------:R-:W-:Y:S01]  /*7db0*/  IMAD.MOV R122, RZ, RZ, -R122 ;  /* 0x000000ffff7a7224 */ /* 0x000fe200078e0a7a */
[----:B------:R-:W-:Y:S01]  /*7dc0*/  ISETP.GT.U32.AND P6, PT, R251, R68, PT ;  /* 0x00000044fb00720c */ /* 0x000fe20003fc4070 */
[--C-:B------:R-:W-:Y:S01]  /*7dd0*/  @!P4 IMAD.IADD R67, R67, 0x1, -R251.reuse ;  /* 0x000000014343c824 */ /* 0x100fe200078e0afb */
[----:B------:R-:W-:Y:S01]  /*7de0*/  ISETP.GT.U32.AND P4, PT, R251, R70, PT ;  /* 0x00000046fb00720c */ /* 0x000fe20003f84070 */
[----:B------:R-:W-:Y:S01]  /*7df0*/  IMAD.HI.U32 R121, R95, R120, RZ ;  /* 0x000000785f797227 */ /* 0x000fe200078e00ff */
[C---:B--2---:R-:W-:Y:S01]  /*7e00*/  IADD3 R55, R248.reuse, 0xbf, RZ ;  /* 0x000000bff8377810 */ /* 0x044fe20007ffe0ff */
[----:B------:R1:W-:Y:S01]  /*7e10*/  STL [R1+0x2894], R28 ;  /* 0x0028941c01007387 */ /* 0x0003e20000100800 */
[C---:B------:R-:W-:Y:S01]  /*7e20*/  IADD3 R54, R248.reuse, 0xc5, RZ ;  /* 0x000000c5f8367810 */ /* 0x040fe20007ffe0ff */
[----:B------:R-:W-:Y:S01]  /*7e30*/  @!P5 IMAD.IADD R69, R69, 0x1, -R251 ;  /* 0x000000014545d824 */ /* 0x000fe200078e0afb */
[----:B------:R-:W-:Y:S01]  /*7e40*/  ISETP.GE.AND P5, PT, R139, RZ, PT ;  /* 0x000000ff8b00720c */ /* 0x000fe20003fa6270 */
[----:B------:R-:W-:Y:S01]  /*7e50*/  @!P0 IMAD.MOV R67, RZ, RZ, -R67 ;  /* 0x000000ffff438224 */ /* 0x000fe200078e0a43 */
[----:B---3--:R-:W-:Y:S01]  /*7e60*/  IADD3 R57, R248, 0xb2, RZ ;  /* 0x000000b2f8397810 */ /* 0x008fe20007ffe0ff */
[C---:B------:R-:W-:Y:S01]  /*7e70*/  IMAD R118, R251.reuse, R123, R118 ;  /* 0x0000007bfb767224 */ /* 0x040fe200078e0276 */
[----:B------:R-:W-:Y:S01]  /*7e80*/  IABS R123, R33 ;  /* 0x00000021007b7213 */ /* 0x000fe20000000000 */
[--C-:B------:R-:W-:Y:S01]  /*7e90*/  @!P6 IMAD.IADD R68, R68, 0x1, -R251.reuse ;  /* 0x000000014444e824 */ /* 0x100fe200078e0afb */
[C---:B------:R-:W-:Y:S01]  /*7ea0*/  ISETP.GT.U32.AND P6, PT, R251.reuse, R71, PT ;  /* 0x00000047fb00720c */ /* 0x040fe20003fc4070 */
[----:B------:R-:W-:Y:S01]  /*7eb0*/  @!P4 IMAD.IADD R70, R70, 0x1, -R251 ;  /* 0x000000014646c824 */ /* 0x000fe200078e0afb */
[C---:B------:R-:W-:Y:S01]  /*7ec0*/  ISETP.GT.U32.AND P4, PT, R251.reuse, R69, PT ;  /* 0x00000045fb00720c */ /* 0x040fe20003f84070 */
[C---:B------:R-:W-:Y:S01]  /*7ed0*/  IMAD R119, R251.reuse, R122, R119 ;  /* 0x0000007afb777224 */ /* 0x040fe200078e0277 */
[C---:B------:R-:W-:Y:S01]  /*7ee0*/  IADD3 R56, R248.reuse, 0xb7, RZ ;  /* 0x000000b7f8387810 */ /* 0x040fe20007ffe0ff */
[----:B------:R-:W-:Y:S01]  /*7ef0*/  IMAD.MOV R121, RZ, RZ, -R121 ;  /* 0x000000ffff797224 */ /* 0x000fe200078e0a79 */
[C---:B------:R-:W-:Y:S01]  /*7f00*/  ISETP.GT.U32.AND P0, PT, R251.reuse, R70, PT ;  /* 0x00000046fb00720c */ /* 0x040fe20003f04070 */
[----:B------:R-:W-:Y:S01]  /*7f10*/  @!P5 IMAD.MOV R68, RZ, RZ, -R68 ;  /* 0x000000ffff44d224 */ /* 0x000fe200078e0a44 */
[C---:B------:R-:W-:Y:S01]  /*7f20*/  ISETP.GT.U32.AND P5, PT, R251.reuse, R72, PT ;  /* 0x00000048fb00720c */ /* 0x040fe20003fa4070 */
[----:B------:R-:W-:Y:S01]  /*7f30*/  IMAD R120, R251, R121, R120 ;  /* 0x00000079fb787224 */ /* 0x000fe200078e0278 */
[----:B------:R-:W-:Y:S01]  /*7f40*/  IABS R121, R160 ;  /* 0x000000a000797213 */ /* 0x000fe20000000000 */
[----:B------:R-:W-:Y:S01]  /*7f50*/  IMAD.HI.U32 R126, R95, R123, RZ ;  /* 0x0000007b5f7e7227 */ /* 0x000fe200078e00ff */
[----:B------:R-:W-:Y:S01]  /*7f60*/  IABS R133, R56 ;  /* 0x0000003800857213 */ /* 0x000fe20000000000 */
[----:B------:R2:W-:Y:S01]  /*7f70*/  STL [R1+0x289c], R16 ;  /* 0x00289c1001007387 */ /* 0x0005e20000100800 */
[C---:B------:R-:W-:Y:S01]  /*7f80*/  IADD3 R52, R248.reuse, 0xcd, RZ ;  /* 0x000000cdf8347810 */ /* 0x040fe20007ffe0ff */
[--C-:B------:R-:W-:Y:S01]  /*7f90*/  @!P6 IMAD.IADD R71, R71, 0x1, -R251.reuse ;  /* 0x000000014747e824 */ /* 0x100fe200078e0afb */
[----:B------:R-:W-:Y:S01]  /*7fa0*/  IADD3 R50, R248, 0xce, RZ ;  /* 0x000000cef8327810 */ /* 0x000fe20007ffe0ff */
[--C-:B------:R-:W-:Y:S01]  /*7fb0*/  @!P4 IMAD.IADD R69, R69, 0x1, -R251.reuse ;  /* 0x000000014545c824 */ /* 0x100fe200078e0afb */
[C---:B------:R-:W-:Y:S01]  /*7fc0*/  ISETP.GT.U32.AND P4, PT, R251.reuse, R73, PT ;  /* 0x00000049fb00720c */ /* 0x040fe20003f84070 */
[--C-:B------:R-:W-:Y:S01]  /*7fd0*/  @!P0 IMAD.IADD R70, R70, 0x1, -R251.reuse ;  /* 0x0000000146468824 */ /* 0x100fe200078e0afb */
[----:B------:R-:W-:Y:S01]  /*7fe0*/  ISETP.GT.U32.AND P6, PT, R251, R71, PT ;  /* 0x00000047fb00720c */ /* 0x000fe20003fc4070 */
[----:B------:R-:W-:Y:S01]  /*7ff0*/  @!P5 IMAD.IADD R72, R72, 0x1, -R251 ;  /* 0x000000014848d824 */ /* 0x000fe200078e0afb */
[----:B------:R-:W-:Y:S01]  /*8000*/  ISETP.GE.AND P0, PT, R138, RZ, PT ;  /* 0x000000ff8a00720c */ /* 0x000fe20003f06270 */
[----:B------:R-:W-:Y:S01]  /*8010*/  IMAD.HI.U32 R122, R95, R121, RZ ;  /* 0x000000795f7a7227 */ /* 0x000fe200078e00ff */
[----:B------:R-:W-:Y:S01]  /*8020*/  ISETP.GE.AND P5, PT, R137, RZ, PT ;  /* 0x000000ff8900720c */ /* 0x000fe20003fa6270 */
[----:B------:R3:W-:Y:S01]  /*8030*/  STL [R1+0x28a4], R26 ;  /* 0x0028a41a01007387 */ /* 0x0007e20000100800 */
[C---:B------:R-:W-:Y:S01]  /*8040*/  IADD3 R30, R248.reuse, 0xcf, RZ ;  /* 0x000000cff81e7810 */ /* 0x040fe20007ffe0ff */
[----:B------:R-:W-:Y:S01]  /*8050*/  IMAD.MOV R122, RZ, RZ, -R122 ;  /* 0x000000ffff7a7224 */ /* 0x000fe200078e0a7a */
[C---:B------:R-:W-:Y:S01]  /*8060*/  IADD3 R27, R248.reuse, 0xd0, RZ ;  /* 0x000000d0f81b7810 */ /* 0x040fe20007ffe0ff */
[----:B------:R-:W-:Y:S01]  /*8070*/  IMAD.HI.U32 R125, R95, R124, RZ ;  /* 0x0000007c5f7d7227 */ /* 0x000fe200078e00ff */
[----:B------:R-:W-:Y:S01]  /*8080*/  STL.64 [R1+0x2bf8], R58 ;  /* 0x002bf83a01007387 */ /* 0x000fe20000100a00 */
[----:B------:R-:W-:-:S02]  /*8090*/  IADD3 R29, R248, 0xd1, RZ ;  /* 0x000000d1f81d7810 */ /* 0x000fc40007ffe0ff */
[--C-:B------:R-:W-:Y:S01]  /*80a0*/  @!P6 IMAD.IADD R71, R71, 0x1, -R251.reuse ;  /* 0x000000014747e824 */ /* 0x100fe200078e0afb */
[----:B------:R-:W-:Y:S01]  /*80b0*/  ISETP.GT.U32.AND P6, PT, R251, R74, PT ;  /* 0x0000004afb00720c */ /* 0x000fe20003fc4070 */
[----:B------:R-:W-:Y:S01]  /*80c0*/  @!P4 IMAD.IADD R73, R73, 0x1, -R251 ;  /* 0x000000014949c824 */ /* 0x000fe200078e0afb */
[----:B------:R-:W-:Y:S01]  /*80d0*/  ISETP.GE.AND P4, PT, R173, RZ, PT ;  /* 0x000000ffad00720c */ /* 0x000fe20003f86270 */
[----:B------:R-:W-:Y:S01]  /*80e0*/  @!P0 IMAD.MOV R69, RZ, RZ, -R69 ;  /* 0x000000ffff458224 */ /* 0x000fe200078e0a45 */
[C---:B------:R-:W-:Y:S01]  /*80f0*/  ISETP.GT.U32.AND P0, PT, R251.reuse, R72, PT ;  /* 0x00000048fb00720c */ /* 0x040fe20003f04070 */
[----:B------:R-:W-:Y:S01]  /*8100*/  @!P5 IMAD.MOV R70, RZ, RZ, -R70 ;  /* 0x000000ffff46d224 */ /* 0x000fe200078e0a46 */
[----:B------:R-:W-:Y:S01]  /*8110*/  STL [R1+0x2888], R57 ;  /* 0x0028883901007387 */ /* 0x000fe20000100800 */
[C---:B------:R-:W-:Y:S01]  /*8120*/  IMAD R121, R251.reuse, R122, R121 ;  /* 0x0000007afb797224 */ /* 0x040fe200078e0279 */
[----:B------:R-:W-:Y:S01]  /*8130*/  IABS R122, R39 ;  /* 0x00000027007a7213 */ /* 0x000fe20000000000 */
[----:B------:R-:W-:Y:S01]  /*8140*/  IMAD.MOV R126, RZ, RZ, -R126 ;  /* 0x000000ffff7e7224 */ /* 0x000fe200078e0a7e */
[----:B------:R-:W-:Y:S01]  /*8150*/  STL.64 [R1+0x2c00], R60 ;  /* 0x002c003c01007387 */ /* 0x000fe20000100a00 */
[----:B------:R-:W-:Y:S01]  /*8160*/  IMAD.MOV R125, RZ, RZ, -R125 ;  /* 0x000000ffff7d7224 */ /* 0x000fe200078e0a7d */
[----:B------:R-:W-:Y:S01]  /*8170*/  IADD3 R43, R248, 0xd4, RZ ;  /* 0x000000d4f82b7810 */ /* 0x000fe20007ffe0ff */
[----:B------:R-:W-:Y:S01]  /*8180*/  @!P6 IMAD.IADD R74, R74, 0x1, -R251 ;  /* 0x000000014a4ae824 */ /* 0x000fe200078e0afb */
[C---:B------:R-:W-:Y:S01]  /*8190*/  ISETP.GT.U32.AND P6, PT, R251.reuse, R73, PT ;  /* 0x00000049fb00720c */ /* 0x040fe20003fc4070 */
[----:B------:R-:W-:Y:S01]  /*81a0*/  @!P4 IMAD.MOV R71, RZ, RZ, -R71 ;  /* 0x000000ffff47c224 */ /* 0x000fe200078e0a47 */
[C---:B------:R-:W-:Y:S01]  /*81b0*/  ISETP.GT.U32.AND P4, PT, R251.reuse, R75, PT ;  /* 0x0000004bfb00720c */ /* 0x040fe20003f84070 */
[----:B------:R-:W-:Y:S01]  /*81c0*/  @!P0 IMAD.IADD R72, R72, 0x1, -R251 ;  /* 0x0000000148488824 */ /* 0x000fe200078e0afb */
[----:B------:R-:W-:Y:S01]  /*81d0*/  ISETP.GT.U32.AND P5, PT, R251, R74, PT ;  /* 0x0000004afb00720c */ /* 0x000fe20003fa4070 */
[----:B------:R-:W-:Y:S01]  /*81e0*/  IMAD.HI.U32 R127, R95, R122, RZ ;  /* 0x0000007a5f7f7227 */ /* 0x000fe200078e00ff */
[C---:B------:R-:W-:Y:S01]  /*81f0*/  ISETP.GT.U32.AND P0, PT, R251.reuse, R76, PT ;  /* 0x0000004cfb00720c */ /* 0x040fe20003f04070 */
[----:B------:R4:W-:Y:S01]  /*8200*/  STL [R1+0x288c], R32 ;  /* 0x00288c2001007387 */ /* 0x0009e20000100800 */
[C---:B------:R-:W-:Y:S01]  /*8210*/  IADD3 R41, R248.reuse, 0xd5, RZ ;  /* 0x000000d5f8297810 */ /* 0x040fe20007ffe0ff */
[----:B------:R-:W-:Y:S01]  /*8220*/  IMAD.MOV R127, RZ, RZ, -R127 ;  /* 0x000000ffff7f7224 */ /* 0x000fe200078e0a7f */
[----:B------:R-:W-:Y:S01]  /*8230*/  IADD3 R37, R248, 0xd8, RZ ;  /* 0x000000d8f8257810 */ /* 0x000fe20007ffe0ff */
[----:B------:R-:W-:Y:S01]  /*8240*/  IMAD R123, R251, R126, R123 ;  /* 0x0000007efb7b7224 */ /* 0x000fe200078e027b */
[----:B------:R-:W-:Y:S01]  /*8250*/  IABS R126, R16 ;  /* 0x00000010007e7213 */ /* 0x000fe20000000000 */
[--C-:B------:R-:W-:Y:S01]  /*8260*/  @!P6 IMAD.IADD R73, R73, 0x1, -R251.reuse ;  /* 0x000000014949e824 */ /* 0x100fe200078e0afb */
[----:B------:R-:W-:Y:S01]  /*8270*/  ISETP.GE.AND P6, PT, R142, RZ, PT ;  /* 0x000000ff8e00720c */ /* 0x000fe20003fc6270 */
[--C-:B------:R-:W-:Y:S01]  /*8280*/  @!P4 IMAD.IADD R75, R75, 0x1, -R251.reuse ;  /* 0x000000014b4bc824 */ /* 0x100fe200078e0afb */
[----:B------:R-:W-:Y:S01]  /*8290*/  ISETP.GE.AND P4, PT, R140, RZ, PT ;  /* 0x000000ff8c00720c */ /* 0x000fe20003f86270 */
[--C-:B------:R-:W-:Y:S01]  /*82a0*/  @!P5 IMAD.IADD R74, R74, 0x1, -R251.reuse ;  /* 0x000000014a4ad824 */ /* 0x100fe200078e0afb */
[----:B------:R-:W-:Y:S01]  /*82b0*/  ISETP.GE.AND P5, PT, R141, RZ, PT ;  /* 0x000000ff8d00720c */ /* 0x000fe20003fa6270 */
[----:B------:R-:W-:Y:S01]  /*82c0*/  @!P0 IMAD.IADD R76, R76, 0x1, -R251 ;  /* 0x000000014c4c8824 */ /* 0x000fe200078e0afb */
[C---:B------:R-:W-:Y:S01]  /*82d0*/  ISETP.GT.U32.AND P0, PT, R251.reuse, R75, PT ;  /* 0x0000004bfb00720c */ /* 0x040fe20003f04070 */
[C---:B------:R-:W-:Y:S01]  /*82e0*/  IMAD R122, R251.reuse, R127, R122 ;  /* 0x0000007ffb7a7224 */ /* 0x040fe200078e027a */
[----:B------:R-:W-:Y:S01]  /*82f0*/  IABS R127, R26 ;  /* 0x0000001a007f7213 */ /* 0x000fe20000000000 */
[----:B------:R-:W-:Y:S01]  /*8300*/  IMAD R124, R251, R125, R124 ;  /* 0x0000007dfb7c7224 */ /* 0x000fe200078e027c */
[----:B------:R-:W-:Y:S01]  /*8310*/  IABS R125, R28 ;  /* 0x0000001c007d7213 */ /* 0x000fe20000000000 */
[----:B------:R-:W-:Y:S01]  /*8320*/  IMAD.HI.U32 R129, R95, R126, RZ ;  /* 0x0000007e5f817227 */ /* 0x000fe200078e00ff */
[----:B------:R1:W-:Y:S01]  /*8330*/  STL [R1+0x2890], R49 ;  /* 0x0028903101007387 */ /* 0x0003e20000100800 */
[----:B------:R-:W-:-:S02]  /*8340*/  IABS R185, R45 ;  /* 0x0000002d00b97213 */ /* 0x000fc40000000000 */
[----:B------:R-:W-:Y:S01]  /*8350*/  @!P6 IMAD.MOV R72, RZ, RZ, -R72 ;  /* 0x000000ffff48e224 */ /* 0x000fe200078e0a48 */
[C---:B------:R-:W-:Y:S01]  /*8360*/  ISETP.GT.U32.AND P6, PT, R251.reuse, R76, PT ;  /* 0x0000004cfb00720c */ /* 0x040fe20003fc4070 */
[----:B------:R-:W-:Y:S01]  /*8370*/  @!P5 IMAD.MOV R73, RZ, RZ, -R73 ;  /* 0x000000ffff49d224 */ /* 0x000fe200078e0a49 */
[C---:B------:R-:W-:Y:S01]  /*8380*/  ISETP.GT.U32.AND P5, PT, R251.reuse, R77, PT ;  /* 0x0000004dfb00720c */ /* 0x040fe20003fa4070 */
[----:B------:R-:W-:Y:S01]  /*8390*/  @!P4 IMAD.MOV R74, RZ, RZ, -R74 ;  /* 0x000000ffff4ac224 */ /* 0x000fe200078e0a4a */
[----:B------:R-:W-:Y:S01]  /*83a0*/  ISETP.GT.U32.AND P4, PT, R251, R78, PT ;  /* 0x0000004efb00720c */ /* 0x000fe20003f84070 */
[----:B------:R-:W-:Y:S01]  /*83b0*/  @!P0 IMAD.IADD R75, R75, 0x1, -R251 ;  /* 0x000000014b4b8824 */ /* 0x000fe200078e0afb */
[----:B------:R-:W-:Y:S01]  /*83c0*/  ISETP.GT.U32.AND P0, PT, R251, R79, PT ;  /* 0x0000004ffb00720c */ /* 0x000fe20003f04070 */
[----:B------:R-:W-:Y:S01]  /*83d0*/  IMAD.HI.U32 R130, R95, R125, RZ ;  /* 0x0000007d5f827227 */ /* 0x000fe200078e00ff */
[----:B------:R-:W-:Y:S01]  /*83e0*/  STL.64 [R1+0x2c08], R62 ;  /* 0x002c083e01007387 */ /* 0x000fe20000100a00 */
[----:B------:R-:W-:-:S02]  /*83f0*/  IADD3 R42, R248, 0xdc, RZ ;  /* 0x000000dcf82a7810 */ /* 0x000fc40007ffe0ff */
[----:B------:R-:W-:Y:S01]  /*8400*/  IMAD.MOV R130, RZ, RZ, -R130 ;  /* 0x000000ffff827224 */ /* 0x000fe200078e0a82 */
[----:B------:R1:W-:Y:S01]  /*8410*/  STL [R1+0x2878], R15 ;  /* 0x0028780f01007387 */ /* 0x0003e20000100800 */
[--C-:B------:R-:W-:Y:S01]  /*8420*/  @!P6 IMAD.IADD R76, R76, 0x1, -R251.reuse ;  /* 0x000000014c4ce824 */ /* 0x100fe200078e0afb */
[----:B------:R-:W-:Y:S01]  /*8430*/  ISETP.GE.AND P6, PT, R172, RZ, PT ;  /* 0x000000ffac00720c */ /* 0x000fe20003fc6270 */
[--C-:B------:R-:W-:Y:S01]  /*8440*/  @!P5 IMAD.IADD R77, R77, 0x1, -R251.reuse ;  /* 0x000000014d4dd824 */ /* 0x100fe200078e0afb */
[----:B------:R-:W-:Y:S01]  /*8450*/  ISETP.GE.AND P5, PT, R145, RZ, PT ;  /* 0x000000ff9100720c */ /* 0x000fe20003fa6270 */
[--C-:B------:R-:W-:Y:S01]  /*8460*/  @!P4 IMAD.IADD R78, R78, 0x1, -R251.reuse ;  /* 0x000000014e4ec824 */ /* 0x100fe200078e0afb */
[----:B------:R-:W-:Y:S01]  /*8470*/  IABS R145, R5 ;  /* 0x0000000500917213 */ /* 0x000fe20000000000 */
[----:B------:R-:W-:Y:S01]  /*8480*/  @!P0 IMAD.IADD R79, R79, 0x1, -R251 ;  /* 0x000000014f4f8824 */ /* 0x000fe200078e0afb */
[C---:B------:R-:W-:Y:S01]  /*8490*/  ISETP.GT.U32.AND P4, PT, R251.reuse, R77, PT ;  /* 0x0000004dfb00720c */ /* 0x040fe20003f84070 */
[C---:B------:R-:W-:Y:S01]  /*84a0*/  IMAD R125, R251.reuse, R130, R125 ;  /* 0x00000082fb7d7224 */ /* 0x040fe200078e027d */
[----:B------:R-:W-:Y:S01]  /*84b0*/  IABS R130, R49 ;  /* 0x0000003100827213 */ /* 0x000fe20000000000 */
[----:B------:R-:W-:Y:S01]  /*84c0*/  IMAD.MOV R129, RZ, RZ, -R129 ;  /* 0x000000ffff817224 */ /* 0x000fe200078e0a81 */
[----:B------:R-:W-:Y:S01]  /*84d0*/  ISETP.GT.U32.AND P0, PT, R251, R79, PT ;  /* 0x0000004ffb00720c */ /* 0x000fe20003f04070 */
[----:B------:R-:W-:Y:S01]  /*84e0*/  IMAD.HI.U32 R128, R95, R127, RZ ;  /* 0x0000007f5f807227 */ /* 0x000fe200078e00ff */
[----:B------:R1:W-:Y:S01]  /*84f0*/  STL [R1+0x2880], R8 ;  /* 0x0028800801007387 */ /* 0x0003e20000100800 */
[----:B------:R-:W-:-:S02]  /*8500*/  IADD3 R36, R248, 0xde, RZ ;  /* 0x000000def8247810 */ /* 0x000fc40007ffe0ff */
[----:B------:R-:W-:Y:S01]  /*8510*/  @!P6 IMAD.MOV R75, RZ, RZ, -R75 ;  /* 0x000000ffff4be224 */ /* 0x000fe200078e0a4b */
[----:B------:R-:W-:Y:S01]  /*8520*/  ISETP.GT.U32.AND P6, PT, R251, R78, PT ;  /* 0x0000004efb00720c */ /* 0x000fe20003fc4070 */
[----:B------:R-:W-:Y:S01]  /*8530*/  @!P5 IMAD.MOV R76, RZ, RZ, -R76 ;  /* 0x000000ffff4cd224 */ /* 0x000fe200078e0a4c */
[----:B------:R-:W-:Y:S01]  /*8540*/  ISETP.GE.AND P5, PT, R146, RZ, PT ;  /* 0x000000ff9200720c */ /* 0x000fe20003fa6270 */
[--C-:B------:R-:W-:Y:S01]  /*8550*/  @!P4 IMAD.IADD R77, R77, 0x1, -R251.reuse ;  /* 0x000000014d4dc824 */ /* 0x100fe200078e0afb */
[C---:B------:R-:W-:Y:S01]  /*8560*/  ISETP.GT.U32.AND P4, PT, R251.reuse, R80, PT ;  /* 0x00000050fb00720c */ /* 0x040fe20003f84070 */
[----:B------:R-:W-:Y:S01]  /*8570*/  IMAD R126, R251, R129, R126 ;  /* 0x00000081fb7e7224 */ /* 0x000fe200078e027e */
[----:B------:R-:W-:Y:S01]  /*8580*/  IABS R129, R32 ;  /* 0x0000002000817213 */ /* 0x000fe20000000000 */
[----:B------:R-:W-:Y:S01]  /*8590*/  @!P0 IMAD.IADD R79, R79, 0x1, -R251 ;  /* 0x000000014f4f8824 */ /* 0x000fe200078e0afb */
[----:B------:R-:W-:Y:S01]  /*85a0*/  ISETP.GE.AND P0, PT, R171, RZ, PT ;  /* 0x000000ffab00720c */ /* 0x000fe20003f06270 */
[----:B------:R-:W-:Y:S01]  /*85b0*/  IMAD.MOV R128, RZ, RZ, -R128 ;  /* 0x000000ffff807224 */ /* 0x000fe200078e0a80 */
[----:B------:R-:W-:Y:S01]  /*85c0*/  IABS R146, R55 ;  /* 0x0000003700927213 */ /* 0x000fe20000000000 */
[----:B------:R-:W-:Y:S01]  /*85d0*/  IMAD.HI.U32 R132, R95, R129, RZ ;  /* 0x000000815f847227 */ /* 0x000fe200078e00ff */
[----:B------:R-:W-:Y:S01]  /*85e0*/  STL [R1+0x2884], R56 ;  /* 0x0028843801007387 */ /* 0x000fe20000100800 */
[----:B------:R-:W-:-:S02]  /*85f0*/  IADD3 R51, R248, 0xe0, RZ ;  /* 0x000000e0f8337810 */ /* 0x000fc40007ffe0ff */
[--C-:B------:R-:W-:Y:S01]  /*8600*/  @!P6 IMAD.IADD R78, R78, 0x1, -R251.reuse ;  /* 0x000000014e4ee824 */ /* 0x100fe200078e0afb */
[----:B------:R-:W-:Y:S01]  /*8610*/  ISETP.GT.U32.AND P6, PT, R251, R81, PT ;  /* 0x00000051fb00720c */ /* 0x000fe20003fc4070 */
[----:B------:R-:W-:Y:S01]  /*8620*/  @!P4 IMAD.IADD R80, R80, 0x1, -R251 ;  /* 0x000000015050c824 */ /* 0x000fe200078e0afb */
[----:B------:R-:W-:Y:S01]  /*8630*/  ISETP.GE.AND P4, PT, R149, RZ, PT ;  /* 0x000000ff9500720c */ /* 0x000fe20003f86270 */
[----:B------:R-:W-:Y:S01]  /*8640*/  @!P5 IMAD.MOV R77, RZ, RZ, -R77 ;  /* 0x000000ffff4dd224 */ /* 0x000fe200078e0a4d */
[----:B------:R-:W-:Y:S01]  /*8650*/  STL.64 [R1+0x2c10], R64 ;  /* 0x002c104001007387 */ /* 0x000fe20000100a00 */
[----:B------:R-:W-:Y:S01]  /*8660*/  @!P0 IMAD.MOV R78, RZ, RZ, -R78 ;  /* 0x000000ffff4e8224 */ /* 0x000fe200078e0a4e */
[C---:B------:R-:W-:Y:S01]  /*8670*/  ISETP.GT.U32.AND P5, PT, R251.reuse, R80, PT ;  /* 0x00000050fb00720c */ /* 0x040fe20003fa4070 */
[C---:B------:R-:W-:Y:S01]  /*8680*/  IMAD R127, R251.reuse, R128, R127 ;  /* 0x00000080fb7f7224 */ /* 0x040fe200078e027f */
[----:B------:R-:W-:Y:S01]  /*8690*/  ISETP.GT.U32.AND P0, PT, R251, R82, PT ;  /* 0x00000052fb00720c */ /* 0x000fe20003f04070 */
[----:B------:R-:W-:Y:S01]  /*86a0*/  IMAD.MOV R132, RZ, RZ, -R132 ;  /* 0x000000ffff847224 */ /* 0x000fe200078e0a84 */
[----:B------:R-:W-:Y:S01]  /*86b0*/  IABS R128, R57 ;  /* 0x0000003900807213 */ /* 0x000fe20000000000 */
[----:B------:R-:W-:Y:S01]  /*86c0*/  IMAD.HI.U32 R134, R95, R133, RZ ;  /* 0x000000855f867227 */ /* 0x000fe200078e00ff */
[----:B------:R-:W-:Y:S01]  /*86d0*/  STL.64 [R1+0x2c18], R66 ;  /* 0x002c184201007387 */ /* 0x000fe20000100a00 */
[----:B------:R-:W-:-:S02]  /*86e0*/  IABS R149, R19 ;  /* 0x0000001300957213 */ /* 0x000fc40000000000 */
[----:B------:R-:W-:Y:S01]  /*86f0*/  @!P6 IMAD.IADD R81, R81, 0x1, -R251 ;  /* 0x000000015151e824 */ /* 0x000fe200078e0afb */
[----:B------:R1:W-:Y:S01]  /*8700*/  STL [R1+0x286c], R48 ;  /* 0x00286c3001007387 */ /* 0x0003e20000100800 */
[----:B------:R-:W-:Y:S01]  /*8710*/  @!P4 IMAD.MOV R79, RZ, RZ, -R79 ;  /* 0x000000ffff4fc224 */ /* 0x000fe200078e0a4f */
[C---:B------:R-:W-:Y:S01]  /*8720*/  ISETP.GT.U32.AND P4, PT, R251.reuse, R83, PT ;  /* 0x00000053fb00720c */ /* 0x040fe20003f84070 */
[--C-:B------:R-:W-:Y:S01]  /*8730*/  @!P5 IMAD.IADD R80, R80, 0x1, -R251.reuse ;  /* 0x000000015050d824 */ /* 0x100fe200078e0afb */
[C---:B------:R-:W-:Y:S01]  /*8740*/  ISETP.GT.U32.AND P6, PT, R251.reuse, R81, PT ;  /* 0x00000051fb00720c */ /* 0x040fe20003fc4070 */
[----:B------:R-:W-:Y:S01]  /*8750*/  @!P0 IMAD.IADD R82, R82, 0x1, -R251 ;  /* 0x0000000152528824 */ /* 0x000fe200078e0afb */
[----:B------:R-:W-:Y:S01]  /*8760*/  ISETP.GT.U32.AND P5, PT, R251, R84, PT ;  /* 0x00000054fb00720c */ /* 0x000fe20003fa4070 */
[----:B------:R-:W-:Y:S01]  /*8770*/  IMAD.HI.U32 R131, R95, R128, RZ ;  /* 0x000000805f837227 */ /* 0x000fe200078e00ff */
[----:B------:R-:W-:Y:S01]  /*8780*/  ISETP.GE.AND P0, PT, R170, RZ, PT ;  /* 0x000000ffaa00720c */ /* 0x000fe20003f06270 */
[----:B------:R1:W-:Y:S01]  /*8790*/  STL [R1+0x2870], R47 ;  /* 0x0028702f01007387 */ /* 0x0003e20000100800 */
[----:B------:R-:W-:Y:S01]  /*87a0*/  IABS R196, R44 ;  /* 0x0000002c00c47213 */ /* 0x000fe20000000000 */
[----:B------:R-:W-:Y:S01]  /*87b0*/  IMAD.MOV R131, RZ, RZ, -R131 ;  /* 0x000000ffff837224 */ /* 0x000fe200078e0a83 */
[----:B------:R-:W-:Y:S01]  /*87c0*/  IABS R195, R31 ;  /* 0x0000001f00c37213 */ /* 0x000fe20000000000 */
[----:B------:R-:W-:Y:S01]  /*87d0*/  IMAD R129, R251, R132, R129 ;  /* 0x00000084fb817224 */ /* 0x000fe200078e0281 */
[----:B------:R-:W-:Y:S01]  /*87e0*/  IABS R132, R8 ;  /* 0x0000000800847213 */ /* 0x000fe20000000000 */
[--C-:B------:R-:W-:Y:S01]  /*87f0*/  @!P4 IMAD.IADD R83, R83, 0x1, -R251.reuse ;  /* 0x000000015353c824 */ /* 0x100fe200078e0afb */
[----:B------:R-:W-:Y:S01]  /*8800*/  ISETP.GT.U32.AND P4, PT, R251, R82, PT ;  /* 0x00000052fb00720c */ /* 0x000fe20003f84070 */
        /* <DEDUP_REMOVED lines=9> */
[----:B------:R1:W-:Y:S01]  /*88a0*/  STL [R1+0x2874], R25 ;  /* 0x0028741901007387 */ /* 0x0003e20000100800 */
[----:B------:R-:W-:-:S02]  /*88b0*/  IABS R181, R29 ;  /* 0x0000001d00b57213 */ /* 0x000fc40000000000 */
[--C-:B------:R-:W-:Y:S01]  /*88c0*/  @!P4 IMAD.IADD R82, R82, 0x1, -R251.reuse ;  /* 0x000000015252c824 */ /* 0x100fe200078e0afb */
[----:B------:R-:W-:Y:S01]  /*88d0*/  ISETP.GE.AND P4, PT, R169, RZ, PT ;  /* 0x000000ffa900720c */ /* 0x000fe20003f86270 */
[----:B------:R-:W-:Y:S01]  /*88e0*/  @!P6 IMAD.MOV R80, RZ, RZ, -R80 ;  /* 0x000000ffff50e224 */ /* 0x000fe200078e0a50 */
[----:B------:R-:W-:Y:S01]  /*88f0*/  ISETP.GT.U32.AND P6, PT, R251, R84, PT ;  /* 0x00000054fb00720c */ /* 0x000fe20003fc4070 */
[--C-:B------:R-:W-:Y:S01]  /*8900*/  @!P5 IMAD.IADD R83, R83, 0x1, -R251.reuse ;  /* 0x000000015353d824 */ /* 0x100fe200078e0afb */
[----:B------:R-:W-:Y:S01]  /*8910*/  ISETP.GT.U32.AND P5, PT, R251, R86, PT ;  /* 0x00000056fb00720c */ /* 0x000fe20003fa4070 */
[----:B------:R-:W-:Y:S01]  /*8920*/  @!P0 IMAD.IADD R85, R85, 0x1, -R251 ;  /* 0x0000000155558824 */ /* 0x000fe200078e0afb */
[----:B------:R-:W-:Y:S01]  /*8930*/  ISETP.GE.AND P0, PT, R151, RZ, PT ;  /* 0x000000ff9700720c */ /* 0x000fe20003f06270 */
[----:B------:R-:W-:Y:S01]  /*8940*/  IMAD.MOV R131, RZ, RZ, -R131 ;  /* 0x000000ffff837224 */ /* 0x000fe200078e0a83 */
[----:B------:R-:W-:Y:S01]  /*8950*/  STL.64 [R1+0x2c20], R68 ;  /* 0x002c204401007387 */ /* 0x000fe20000100a00 */
[----:B------:R-:W-:Y:S01]  /*8960*/  IMAD.MOV R134, RZ, RZ, -R134 ;  /* 0x000000ffff867224 */ /* 0x000fe200078e0a86 */
[----:B------:R-:W-:Y:S01]  /*8970*/  IABS R151, R54 ;  /* 0x0000003600977213 */ /* 0x000fe20000000000 */
[C---:B------:R-:W-:Y:S01]  /*8980*/  IMAD R130, R251.reuse, R131, R130 ;  /* 0x00000083fb827224 */ /* 0x040fe200078e0282 */
[----:B------:R-:W-:Y:S01]  /*8990*/  IABS R131, R15 ;  /* 0x0000000f00837213 */ /* 0x000fe20000000000 */
[----:B------:R-:W-:Y:S01]  /*89a0*/  @!P4 IMAD.MOV R82, RZ, RZ, -R82 ;  /* 0x000000ffff52c224 */ /* 0x000fe200078e0a52 */
[C---:B------:R-:W-:Y:S01]  /*89b0*/  ISETP.GT.U32.AND P4, PT, R251.reuse, R85, PT ;  /* 0x00000055fb00720c */ /* 0x040fe20003f84070 */
[--C-:B------:R-:W-:Y:S01]  /*89c0*/  @!P6 IMAD.IADD R84, R84, 0x1, -R251.reuse ;  /* 0x000000015454e824 */ /* 0x100fe200078e0afb */
[----:B------:R-:W-:Y:S01]  /*89d0*/  ISETP.GE.AND P6, PT, R168, RZ, PT ;  /* 0x000000ffa800720c */ /* 0x000fe20003fc6270 */
[--C-:B------:R-:W-:Y:S01]  /*89e0*/  @!P5 IMAD.IADD R86, R86, 0x1, -R251.reuse ;  /* 0x000000015656d824 */ /* 0x100fe200078e0afb */
[----:B------:R-:W-:Y:S01]  /*89f0*/  STL.64 [R1+0x2c28], R70 ;  /* 0x002c284601007387 */ /* 0x000fe20000100a00 */
[----:B------:R-:W-:Y:S01]  /*8a00*/  @!P0 IMAD.MOV R84, RZ, RZ, -R84 ;  /* 0x000000ffff548224 */ /* 0x000fe200078e0a54 */
[----:B------:R-:W-:Y:S01]  /*8a10*/  ISETP.GT.U32.AND P0, PT, R251, R88, PT ;  /* 0x00000058fb00720c */ /* 0x000fe20003f04070 */
[----:B------:R-:W-:Y:S01]  /*8a20*/  IMAD.HI.U32 R136, R95, R131, RZ ;  /* 0x000000835f887227 */ /* 0x000fe200078e00ff */
[----:B------:R-:W-:Y:S01]  /*8a30*/  ISETP.GT.U32.AND P5, PT, R251, R86, PT ;  /* 0x00000056fb00720c */ /* 0x000fe20003fa4070 */
[----:B------:R1:W-:Y:S01]  /*8a40*/  STL [R1+0x285c], R6 ;  /* 0x00285c0601007387 */ /* 0x0003e20000100800 */
[----:B------:R-:W-:Y:S01]  /*8a50*/  IABS R169, R50 ;  /* 0x0000003200a97213 */ /* 0x000fe20000000000 */
[----:B------:R-:W-:Y:S01]  /*8a60*/  IMAD.MOV R136, RZ, RZ, -R136 ;  /* 0x000000ffff887224 */ /* 0x000fe200078e0a88 */
[----:B------:R-:W-:Y:S01]  /*8a70*/  IABS R180, R43 ;  /* 0x0000002b00b47213 */ /* 0x000fe20000000000 */
[----:B------:R-:W-:Y:S01]  /*8a80*/  @!P4 IMAD.IADD R85, R85, 0x1, -R251 ;  /* 0x000000015555c824 */ /* 0x000fe200078e0afb */
[----:B------:R-:W-:Y:S01]  /*8a90*/  ISETP.GE.AND P4, PT, R143, RZ, PT ;  /* 0x000000ff8f00720c */ /* 0x000fe20003f86270 */
[----:B------:R-:W-:Y:S01]  /*8aa0*/  @!P6 IMAD.MOV R83, RZ, RZ, -R83 ;  /* 0x000000ffff53e224 */ /* 0x000fe200078e0a53 */
[C---:B------:R-:W-:Y:S01]  /*8ab0*/  ISETP.GT.U32.AND P6, PT, R251.reuse, R87, PT ;  /* 0x00000057fb00720c */ /* 0x040fe20003fc4070 */
[C---:B------:R-:W-:Y:S01]  /*8ac0*/  IMAD R131, R251.reuse, R136, R131 ;  /* 0x00000088fb837224 */ /* 0x040fe200078e0283 */
[----:B------:R-:W-:Y:S01]  /*8ad0*/  IABS R136, R25 ;  /* 0x0000001900887213 */ /* 0x000fe20000000000 */
[--C-:B------:R-:W-:Y:S01]  /*8ae0*/  @!P0 IMAD.IADD R88, R88, 0x1, -R251.reuse ;  /* 0x0000000158588824 */ /* 0x100fe200078e0afb */
[----:B------:R1:W-:Y:S01]  /*8af0*/  STL [R1+0x2860], R46 ;  /* 0x0028602e01007387 */ /* 0x0003e20000100800 */
[----:B------:R-:W-:Y:S01]  /*8b00*/  @!P5 IMAD.IADD R86, R86, 0x1, -R251 ;  /* 0x000000015656d824 */ /* 0x000fe200078e0afb */
[C---:B------:R-:W-:Y:S01]  /*8b10*/  ISETP.GT.U32.AND P5, PT, R251.reuse, R89, PT ;  /* 0x00000059fb00720c */ /* 0x040fe20003fa4070 */
[----:B------:R-:W-:Y:S01]  /*8b20*/  IMAD R133, R251, R134, R133 ;  /* 0x00000086fb857224 */ /* 0x000fe200078e0285 */
[----:B------:R-:W-:Y:S01]  /*8b30*/  IABS R134, R48 ;  /* 0x0000003000867213 */ /* 0x000fe20000000000 */
[----:B------:R-:W-:Y:S01]  /*8b40*/  IMAD.HI.U32 R135, R95, R132, RZ ;  /* 0x000000845f877227 */ /* 0x000fe200078e00ff */
[----:B------:R1:W-:Y:S01]  /*8b50*/  STL [R1+0x2868], R24 ;  /* 0x0028681801007387 */ /* 0x0003e20000100800 */
[----:B------:R-:W-:-:S02]  /*8b60*/  IABS R193, R41 ;  /* 0x0000002900c17213 */ /* 0x000fc40000000000 */
[----:B------:R-:W-:Y:S01]  /*8b70*/  @!P6 IMAD.IADD R87, R87, 0x1, -R251 ;  /* 0x000000015757e824 */ /* 0x000fe200078e0afb */
[----:B------:R-:W-:Y:S01]  /*8b80*/  ISETP.GE.AND P6, PT, R153, RZ, PT ;  /* 0x000000ff9900720c */ /* 0x000fe20003fc6270 */
[----:B------:R-:W-:Y:S01]  /*8b90*/  @!P4 IMAD.MOV R85, RZ, RZ, -R85 ;  /* 0x000000ffff55c224 */ /* 0x000fe200078e0a55 */
[----:B------:R-:W-:Y:S01]  /*8ba0*/  ISETP.GT.U32.AND P4, PT, R251, R88, PT ;  /* 0x00000058fb00720c */ /* 0x000fe20003f84070 */
[----:B------:R-:W-:Y:S01]  /*8bb0*/  IMAD.HI.U32 R139, R95, R134, RZ ;  /* 0x000000865f8b7227 */ /* 0x000fe200078e00ff */
[----:B------:R-:W-:Y:S01]  /*8bc0*/  ISETP.GT.U32.AND P0, PT, R251, R87, PT ;  /* 0x00000057fb00720c */ /* 0x000fe20003f04070 */
[----:B------:R-:W-:Y:S01]  /*8bd0*/  STL.64 [R1+0x2c30], R72 ;  /* 0x002c304801007387 */ /* 0x000fe20000100a00 */
[----:B------:R-:W-:Y:S01]  /*8be0*/  IABS R153, R53 ;  /* 0x0000003500997213 */ /* 0x000fe20000000000 */
[----:B------:R-:W-:Y:S01]  /*8bf0*/  @!P5 IMAD.IADD R89, R89, 0x1, -R251 ;  /* 0x000000015959d824 */ /* 0x000fe200078e0afb */
[----:B------:R-:W-:Y:S01]  /*8c00*/  IABS R177, R37 ;  /* 0x0000002500b17213 */ /* 0x000fe20000000000 */
[----:B------:R-:W-:Y:S01]  /*8c10*/  IMAD.MOV R135, RZ, RZ, -R135 ;  /* 0x000000ffff877224 */ /* 0x000fe200078e0a87 */
[----:B------:R1:W-:Y:S01]  /*8c20*/  STL [R1+0x2850], R5 ;  /* 0x0028500501007387 */ /* 0x0003e20000100800 */
[----:B------:R-:W-:Y:S01]  /*8c30*/  IMAD.MOV R139, RZ, RZ, -R139 ;  /* 0x000000ffff8b7224 */ /* 0x000fe200078e0a8b */
[C---:B------:R-:W-:Y:S01]  /*8c40*/  ISETP.GT.U32.AND P5, PT, R251.reuse, R89, PT ;  /* 0x00000059fb00720c */ /* 0x040fe20003fa4070 */
[----:B------:R-:W-:Y:S01]  /*8c50*/  @!P6 IMAD.MOV R86, RZ, RZ, -R86 ;  /* 0x000000ffff56e224 */ /* 0x000fe200078e0a56 */
[C---:B------:R-:W-:Y:S01]  /*8c60*/  ISETP.GT.U32.AND P6, PT, R251.reuse, R90, PT ;  /* 0x0000005afb00720c */ /* 0x040fe20003fc4070 */
[--C-:B------:R-:W-:Y:S01]  /*8c70*/  @!P4 IMAD.IADD R88, R88, 0x1, -R251.reuse ;  /* 0x000000015858c824 */ /* 0x100fe200078e0afb */
[----:B------:R-:W-:Y:S01]  /*8c80*/  ISETP.GT.U32.AND P4, PT, R251, R91, PT ;  /* 0x0000005bfb00720c */ /* 0x000fe20003f84070 */
[----:B------:R-:W-:Y:S01]  /*8c90*/  @!P0 IMAD.IADD R87, R87, 0x1, -R251 ;  /* 0x0000000157578824 */ /* 0x000fe200078e0afb */
[----:B------:R-:W-:Y:S01]  /*8ca0*/  ISETP.GE.AND P0, PT, R159, RZ, PT ;  /* 0x000000ff9f00720c */ /* 0x000fe20003f06270 */
[C---:B------:R-:W-:Y:S01]  /*8cb0*/  IMAD R132, R251.reuse, R135, R132 ;  /* 0x00000087fb847224 */ /* 0x040fe200078e0284 */
[----:B------:R-:W-:Y:S01]  /*8cc0*/  IABS R135, R47 ;  /* 0x0000002f00877213 */ /* 0x000fe20000000000 */
[----:B------:R-:W-:Y:S01]  /*8cd0*/  IMAD R134, R251, R139, R134 ;  /* 0x0000008bfb867224 */ /* 0x000fe200078e0286 */
[----:B------:R-:W-:Y:S01]  /*8ce0*/  IABS R139, R24 ;  /* 0x00000018008b7213 */ /* 0x000fe20000000000 */
[----:B------:R-:W-:Y:S01]  /*8cf0*/  IMAD.HI.U32 R137, R95, R136, RZ ;  /* 0x000000885f897227 */ /* 0x000fe200078e00ff */
[----:B------:R-:W-:Y:S01]  /*8d00*/  STL [R1+0x2854], R55 ;  /* 0x0028543701007387 */ /* 0x000fe20000100800 */
[----:B------:R-:W-:-:S02]  /*8d10*/  IABS R178, R42 ;  /* 0x0000002a00b27213 */ /* 0x000fc40000000000 */
[--C-:B------:R-:W-:Y:S01]  /*8d20*/  @!P5 IMAD.IADD R89, R89, 0x1, -R251.reuse ;  /* 0x000000015959d824 */ /* 0x100fe200078e0afb */
[----:B------:R-:W-:Y:S01]  /*8d30*/  ISETP.GE.AND P5, PT, R144, RZ, PT ;  /* 0x000000ff9000720c */ /* 0x000fe20003fa6270 */
[----:B------:R-:W-:Y:S01]  /*8d40*/  @!P6 IMAD.IADD R90, R90, 0x1, -R251 ;  /* 0x000000015a5ae824 */ /* 0x000fe200078e0afb */
[----:B------:R-:W-:Y:S01]  /*8d50*/  ISETP.GE.AND P6, PT, R157, RZ, PT ;  /* 0x000000ff9d00720c */ /* 0x000fe20003fc6270 */
[----:B------:R-:W-:Y:S01]  /*8d60*/  @!P0 IMAD.MOV R87, RZ, RZ, -R87 ;  /* 0x000000ffff578224 */ /* 0x000fe200078e0a57 */
[----:B------:R-:W-:Y:S01]  /*8d70*/  STL.64 [R1+0x2c38], R74 ;  /* 0x002c384a01007387 */ /* 0x000fe20000100a00 */
[----:B------:R-:W-:Y:S01]  /*8d80*/  @!P4 IMAD.IADD R91, R91, 0x1, -R251 ;  /* 0x000000015b5bc824 */ /* 0x000fe200078e0afb */
[----:B------:R-:W-:Y:S01]  /*8d90*/  ISETP.GT.U32.AND P0, PT, R251, R90, PT ;  /* 0x0000005afb00720c */ /* 0x000fe20003f04070 */
[----:B------:R-:W-:Y:S01]  /*8da0*/  IMAD.MOV R137, RZ, RZ, -R137 ;  /* 0x000000ffff897224 */ /* 0x000fe200078e0a89 */
[----:B------:R1:W-:Y:S01]  /*8db0*/  STL [R1+0x2858], R23 ;  /* 0x0028581701007387 */ /* 0x0003e20000100800 */
[----:B------:R-:W-:Y:S01]  /*8dc0*/  IMAD.HI.U32 R138, R95, R135, RZ ;  /* 0x000000875f8a7227 */ /* 0x000fe200078e00ff */
[----:B------:R-:W-:-:S02]  /*8dd0*/  ISETP.GT.U32.AND P4, PT, R251, R91, PT ;  /* 0x0000005bfb00720c */ /* 0x000fc40003f84070 */
[----:B------:R-:W-:Y:S01]  /*8de0*/  STL.64 [R1+0x2c40], R76 ;  /* 0x002c404c01007387 */ /* 0x000fe20000100a00 */
[----:B------:R-:W-:Y:S01]  /*8df0*/  @!P5 IMAD.MOV R88, RZ, RZ, -R88 ;  /* 0x000000ffff58d224 */ /* 0x000fe200078e0a58 */
[----:B------:R-:W-:Y:S01]  /*8e00*/  ISETP.GT.U32.AND P5, PT, R251, R92, PT ;  /* 0x0000005cfb00720c */ /* 0x000fe20003fa4070 */
[----:B------:R-:W-:Y:S01]  /*8e10*/  @!P6 IMAD.MOV R89, RZ, RZ, -R89 ;  /* 0x000000ffff59e224 */ /* 0x000fe200078e0a59 */
[----:B------:R-:W-:Y:S01]  /*8e20*/  ISETP.GE.AND P6, PT, R11, RZ, PT ;  /* 0x000000ff0b00720c */ /* 0x000fe20003fc6270 */
[----:B------:R-:W-:Y:S01]  /*8e30*/  IMAD R136, R251, R137, R136 ;  /* 0x00000089fb887224 */ /* 0x000fe200078e0288 */
[----:B------:R-:W-:Y:S01]  /*8e40*/  IABS R137, R6 ;  /* 0x0000000600897213 */ /* 0x000fe20000000000 */
[--C-:B------:R-:W-:Y:S01]  /*8e50*/  @!P0 IMAD.IADD R90, R90, 0x1, -R251.reuse ;  /* 0x000000015a5a8824 */ /* 0x100fe200078e0afb */
[----:B------:R-:W-:Y:S01]  /*8e60*/  ISETP.GE.AND P0, PT, R152, RZ, PT ;  /* 0x000000ff9800720c */ /* 0x000fe20003f06270 */
[----:B------:R-:W-:Y:S01]  /*8e70*/  IMAD.MOV R138, RZ, RZ, -R138 ;  /* 0x000000ffff8a7224 */ /* 0x000fe200078e0a8a */
[----:B------:R-:W-:Y:S01]  /*8e80*/  STL.64 [R1+0x2c48], R78 ;  /* 0x002c484e01007387 */ /* 0x000fe20000100a00 */
[----:B------:R-:W-:Y:S01]  /*8e90*/  @!P4 IMAD.IADD R91, R91, 0x1, -R251 ;  /* 0x000000015b5bc824 */ /* 0x000fe200078e0afb */
[----:B------:R-:W-:Y:S01]  /*8ea0*/  ISETP.GT.U32.AND P4, PT, R251, R93, PT ;  /* 0x0000005dfb00720c */ /* 0x000fe20003f84070 */
[----:B------:R-:W-:Y:S01]  /*8eb0*/  IMAD.HI.U32 R142, R95, R137, RZ ;  /* 0x000000895f8e7227 */ /* 0x000fe200078e00ff */
[----:B------:R1:W-:Y:S01]  /*8ec0*/  STL [R1+0x2838], R22 ;  /* 0x0028381601007387 */ /* 0x0003e20000100800 */
[----:B------:R-:W-:-:S02]  /*8ed0*/  IADD3 R11, R248, 0xc9, RZ ;  /* 0x000000c9f80b7810 */ /* 0x000fc40007ffe0ff */
[----:B------:R-:W-:Y:S01]  /*8ee0*/  @!P5 IMAD.IADD R92, R92, 0x1, -R251 ;  /* 0x000000015c5cd824 */ /* 0x000fe200078e0afb */
[----:B------:R-:W-:Y:S01]  /*8ef0*/  STL [R1+0x2844], R19 ;  /* 0x0028441301007387 */ /* 0x000fe20000100800 */
[----:B------:R-:W-:Y:S01]  /*8f00*/  @!P6 IMAD.MOV R90, RZ, RZ, -R90 ;  /* 0x000000ffff5ae224 */ /* 0x000fe200078e0a5a */
[C---:B------:R-:W-:Y:S01]  /*8f10*/  ISETP.GT.U32.AND P6, PT, R251.reuse, R96, PT ;  /* 0x00000060fb00720c */ /* 0x040fe20003fc4070 */
[----:B------:R-:W-:Y:S01]  /*8f20*/  @!P0 IMAD.MOV R91, RZ, RZ, -R91 ;  /* 0x000000ffff5b8224 */ /* 0x000fe200078e0a5b */
[----:B------:R-:W-:Y:S01]  /*8f30*/  ISETP.GT.U32.AND P5, PT, R251, R92, PT ;  /* 0x0000005cfb00720c */ /* 0x000fe20003fa4070 */
[----:B------:R-:W-:Y:S01]  /*8f40*/  IMAD.MOV R142, RZ, RZ, -R142 ;  /* 0x000000ffff8e7224 */ /* 0x000fe200078e0a8e */
[----:B------:R-:W-:Y:S01]  /*8f50*/  ISETP.GE.AND P0, PT, R148, RZ, PT ;  /* 0x000000ff9400720c */ /* 0x000fe20003f06270 */
[----:B------:R-:W-:Y:S01]  /*8f60*/  @!P4 IMAD.IADD R93, R93, 0x1, -R251 ;  /* 0x000000015d5dc824 */ /* 0x000fe200078e0afb */
[----:B------:R-:W-:Y:S01]  /*8f70*/  STL [R1+0x2848], R18 ;  /* 0x0028481201007387 */ /* 0x000fe20000100800 */
[C---:B------:R-:W-:Y:S01]  /*8f80*/  IMAD R135, R251.reuse, R138, R135 ;  /* 0x0000008afb877224 */ /* 0x040fe200078e0287 */
[----:B------:R-:W-:Y:S01]  /*8f90*/  IABS R138, R46 ;  /* 0x0000002e008a7213 */ /* 0x000fe20000000000 */
[C---:B------:R-:W-:Y:S01]  /*8fa0*/  IMAD R137, R251.reuse, R142, R137 ;  /* 0x0000008efb897224 */ /* 0x040fe200078e0289 */
[----:B------:R-:W-:Y:S01]  /*8fb0*/  ISETP.GT.U32.AND P4, PT, R251, R93, PT ;  /* 0x0000005dfb00720c */ /* 0x000fe20003f84070 */
[----:B------:R-:W-:Y:S01]  /*8fc0*/  IMAD.HI.U32 R140, R95, R139, RZ ;  /* 0x0000008b5f8c7227 */ /* 0x000fe200078e00ff */
[----:B------:R-:W-:Y:S01]  /*8fd0*/  STL.64 [R1+0x2c50], R80 ;  /* 0x002c505001007387 */ /* 0x000fe20000100a00 */
[----:B------:R-:W-:-:S02]  /*8fe0*/  IABS R152, R11 ;  /* 0x0000000b00987213 */ /* 0x000fc40000000000 */
[--C-:B------:R-:W-:Y:S01]  /*8ff0*/  @!P5 IMAD.IADD R92, R92, 0x1, -R251.reuse ;  /* 0x000000015c5cd824 */ /* 0x100fe200078e0afb */
[----:B------:R-:W-:Y:S01]  /*9000*/  ISETP.GT.U32.AND P5, PT, R251, R97, PT ;  /* 0x00000061fb00720c */ /* 0x000fe20003fa4070 */
[--C-:B------:R-:W-:Y:S01]  /*9010*/  @!P6 IMAD.IADD R96, R96, 0x1, -R251.reuse ;  /* 0x000000016060e824 */ /* 0x100fe200078e0afb */
[----:B------:R-:W-:Y:S01]  /*9020*/  STL [R1+0x2834], R13 ;  /* 0x0028340d01007387 */ /* 0x000fe20000100800 */
[----:B------:R-:W-:Y:S01]  /*9030*/  @!P0 IMAD.MOV R92, RZ, RZ, -R92 ;  /* 0x000000ffff5c8224 */ /* 0x000fe200078e0a5c */
[----:B------:R-:W-:Y:S01]  /*9040*/  ISETP.GE.AND P0, PT, R155, RZ, PT ;  /* 0x000000ff9b00720c */ /* 0x000fe20003f06270 */
[----:B------:R-:W-:Y:S01]  /*9050*/  IMAD.HI.U32 R141, R95, R138, RZ ;  /* 0x0000008a5f8d7227 */ /* 0x000fe200078e00ff */
[----:B------:R-:W-:Y:S01]  /*9060*/  ISETP.GT.U32.AND P6, PT, R251, R96, PT ;  /* 0x00000060fb00720c */ /* 0x000fe20003fc4070 */
[----:B------:R-:W-:Y:S01]  /*9070*/  STL [R1+0x2840], R54 ;  /* 0x0028403601007387 */ /* 0x000fe20000100800 */
[----:B------:R-:W-:Y:S01]  /*9080*/  IABS R157, R52 ;  /* 0x00000034009d7213 */ /* 0x000fe20000000000 */
[----:B------:R-:W-:Y:S01]  /*9090*/  @!P4 IMAD.IADD R93, R93, 0x1, -R251 ;  /* 0x000000015d5dc824 */ /* 0x000fe200078e0afb */
[----:B------:R-:W-:Y:S01]  /*90a0*/  ISETP.GE.AND P4, PT, R7, RZ, PT ;  /* 0x000000ff0700720c */ /* 0x000fe20003f86270 */
[----:B------:R-:W-:Y:S01]  /*90b0*/  IMAD.MOV R141, RZ, RZ, -R141 ;  /* 0x000000ffff8d7224 */ /* 0x000fe200078e0a8d */
[----:B------:R-:W-:Y:S01]  /*90c0*/  STL.64 [R1+0x2c58], R82 ;  /* 0x002c585201007387 */ /* 0x000fe20000100a00 */
[----:B------:R-:W-:Y:S01]  /*90d0*/  @!P5 IMAD.IADD R97, R97, 0x1, -R251 ;  /* 0x000000016161d824 */ /* 0x000fe200078e0afb */
[----:B------:R-:W-:Y:S01]  /*90e0*/  IADD3 R7, R248, 0xcc, RZ ;  /* 0x000000ccf8077810 */ /* 0x000fe20007ffe0ff */
[----:B------:R-:W-:Y:S01]  /*90f0*/  IMAD.MOV R140, RZ, RZ, -R140 ;  /* 0x000000ffff8c7224 */ /* 0x000fe200078e0a8c */
[----:B------:R-:W-:Y:S01]  /*9100*/  STL [R1+0x282c], R53 ;  /* 0x00282c3501007387 */ /* 0x000fe20000100800 */
[----:B------:R-:W-:Y:S01]  /*9110*/  @!P0 IMAD.MOV R93, RZ, RZ, -R93 ;  /* 0x000000ffff5d8224 */ /* 0x000fe200078e0a5d */
[C---:B------:R-:W-:Y:S01]  /*9120*/  ISETP.GT.U32.AND P5, PT, R251.reuse, R97, PT ;  /* 0x00000061fb00720c */ /* 0x040fe20003fa4070 */
[----:B------:R-:W-:Y:S01]  /*9130*/  @!P6 IMAD.IADD R96, R96, 0x1, -R251 ;  /* 0x000000016060e824 */ /* 0x000fe200078e0afb */
[C---:B------:R-:W-:Y:S01]  /*9140*/  ISETP.GT.U32.AND P6, PT, R251.reuse, R98, PT ;  /* 0x00000062fb00720c */ /* 0x040fe20003fc4070 */
[C---:B------:R-:W-:Y:S01]  /*9150*/  IMAD R138, R251.reuse, R141, R138 ;  /* 0x0000008dfb8a7224 */ /* 0x040fe200078e028a */
[----:B------:R-:W-:Y:S01]  /*9160*/  ISETP.GE.AND P0, PT, R154, RZ, PT ;  /* 0x000000ff9a00720c */ /* 0x000fe20003f06270 */
[----:B------:R-:W-:Y:S01]  /*9170*/  @!P4 IMAD.MOV R96, RZ, RZ, -R96 ;  /* 0x000000ffff60c224 */ /* 0x000fe200078e0a60 */
[----:B------:R-:W-:Y:S01]  /*9180*/  ISETP.GE.AND P4, PT, R150, RZ, PT ;  /* 0x000000ff9600720c */ /* 0x000fe20003f86270 */
[----:B------:R-:W-:Y:S01]  /*9190*/  IMAD R139, R251, R140, R139 ;  /* 0x0000008cfb8b7224 */ /* 0x000fe200078e028b */
[----:B------:R-:W-:Y:S01]  /*91a0*/  STL.64 [R1+0x2c60], R84 ;  /* 0x002c605401007387 */ /* 0x000fe20000100a00 */
[----:B------:R-:W-:Y:S01]  /*91b0*/  IMAD.HI.U32 R140, R95, R145, RZ ;  /* 0x000000915f8c7227 */ /* 0x000fe200078e00ff */
[----:B------:R-:W-:-:S02]  /*91c0*/  IABS R154, R7 ;  /* 0x00000007009a7213 */ /* 0x000fc40000000000 */
[----:B------:R-:W-:Y:S01]  /*91d0*/  STL [R1+0x2820], R45 ;  /* 0x0028202d01007387 */ /* 0x000fe20000100800 */
[--C-:B------:R-:W-:Y:S01]  /*91e0*/  @!P5 IMAD.IADD R97, R97, 0x1, -R251.reuse ;  /* 0x000000016161d824 */ /* 0x100fe200078e0afb */
[C---:B------:R-:W-:Y:S01]  /*91f0*/  ISETP.GT.U32.AND P5, PT, R251.reuse, R99, PT ;  /* 0x00000063fb00720c */ /* 0x040fe20003fa4070 */
[----:B------:R-:W-:Y:S01]  /*9200*/  @!P6 IMAD.IADD R98, R98, 0x1, -R251 ;  /* 0x000000016262e824 */ /* 0x000fe200078e0afb */
[----:B------:R-:W-:Y:S01]  /*9210*/  STL [R1+0x2828], R38 ;  /* 0x0028282601007387 */ /* 0x000fe20000100800 */
[----:B------:R-:W-:Y:S01]  /*9220*/  @!P0 IMAD.MOV R97, RZ, RZ, -R97 ;  /* 0x000000ffff618224 */ /* 0x000fe200078e0a61 */
[C---:B------:R-:W-:Y:S01]  /*9230*/  ISETP.GT.U32.AND P0, PT, R251.reuse, R100, PT ;  /* 0x00000064fb00720c */ /* 0x040fe20003f04070 */
[----:B------:R-:W-:Y:S01]  /*9240*/  IMAD.MOV R140, RZ, RZ, -R140 ;  /* 0x000000ffff8c7224 */ /* 0x000fe200078e0a8c */
[----:B------:R-:W-:Y:S01]  /*9250*/  ISETP.GT.U32.AND P6, PT, R251, R98, PT ;  /* 0x00000062fb00720c */ /* 0x000fe20003fc4070 */
[----:B------:R-:W-:Y:S01]  /*9260*/  IMAD.HI.U32 R141, R95, R146, RZ ;  /* 0x000000925f8d7227 */ /* 0x000fe200078e00ff */
[----:B------:R-:W-:Y:S01]  /*9270*/  STL.64 [R1+0x2c68], R86 ;  /* 0x002c685601007387 */ /* 0x000fe20000100a00 */
[----:B------:R-:W-:-:S02]  /*9280*/  IABS R155, R30 ;  /* 0x0000001e009b7213 */ /* 0x000fc40000000000 */
[----:B------:R-:W-:Y:S01]  /*9290*/  IMAD R145, R251, R140, R145 ;  /* 0x0000008cfb917224 */ /* 0x000fe200078e0291 */
[----:B------:R-:W-:Y:S01]  /*92a0*/  STL.64 [R1+0x2c70], R88 ;  /* 0x002c705801007387 */ /* 0x000fe20000100a00 */
[----:B------:R-:W-:Y:S01]  /*92b0*/  @!P5 IMAD.IADD R99, R99, 0x1, -R251 ;  /* 0x000000016363d824 */ /* 0x000fe200078e0afb */
[----:B------:R-:W-:Y:S01]  /*92c0*/  IABS R192, R51 ;  /* 0x0000003300c07213 */ /* 0x000fe20000000000 */
[----:B------:R-:W-:Y:S01]  /*92d0*/  IMAD.MOV R141, RZ, RZ, -R141 ;  /* 0x000000ffff8d7224 */ /* 0x000fe200078e0a8d */
[----:B------:R-:W-:Y:S01]  /*92e0*/  STL [R1+0x2810], R11 ;  /* 0x0028100b01007387 */ /* 0x000fe20000100800 */
[--C-:B------:R-:W-:Y:S01]  /*92f0*/  @!P0 IMAD.IADD R100, R100, 0x1, -R251.reuse ;  /* 0x0000000164648824 */ /* 0x100fe200078e0afb */
[C---:B------:R-:W-:Y:S01]  /*9300*/  ISETP.GT.U32.AND P5, PT, R251.reuse, R99, PT ;  /* 0x00000063fb00720c */ /* 0x040fe20003fa4070 */
[----:B------:R-:W-:Y:S01]  /*9310*/  @!P6 IMAD.IADD R98, R98, 0x1, -R251 ;  /* 0x000000016262e824 */ /* 0x000fe200078e0afb */
[C---:B------:R-:W-:Y:S01]  /*9320*/  ISETP.GT.U32.AND P6, PT, R251.reuse, R101, PT ;  /* 0x00000065fb00720c */ /* 0x040fe20003fc4070 */
[C---:B------:R-:W-:Y:S01]  /*9330*/  IMAD R146, R251.reuse, R141, R146 ;  /* 0x0000008dfb927224 */ /* 0x040fe200078e0292 */
[----:B------:R-:W-:Y:S01]  /*9340*/  ISETP.GT.U32.AND P0, PT, R251, R100, PT ;  /* 0x00000064fb00720c */ /* 0x000fe20003f04070 */
[----:B------:R-:W-:Y:S01]  /*9350*/  @!P4 IMAD.MOV R98, RZ, RZ, -R98 ;  /* 0x000000ffff62c224 */ /* 0x000fe200078e0a62 */
[----:B------:R-:W-:Y:S01]  /*9360*/  STL [R1+0x2818], R44 ;  /* 0x0028182c01007387 */ /* 0x000fe20000100800 */
[----:B------:R-:W-:-:S03]  /*9370*/  IMAD.HI.U32 R140, R95, R184, RZ ;  /* 0x000000b85f8c7227 */ /* 0x000fc600078e00ff */
[----:B------:R-:W-:Y:S01]  /*9380*/  STL [R1+0x281c], R31 ;  /* 0x00281c1f01007387 */ /* 0x000fe20000100800 */
[----:B------:R-:W-:-:S03]  /*9390*/  IMAD.HI.U32 R141, R95, R147, RZ ;  /* 0x000000935f8d7227 */ /* 0x000fc600078e00ff */
[----:B------:R-:W-:Y:S01]  /*93a0*/  STL.64 [R1+0x2c78], R90 ;  /* 0x002c785a01007387 */ /* 0x000fe20000100a00 */
[--C-:B------:R-:W-:Y:S01]  /*93b0*/  @!P5 IMAD.IADD R99, R99, 0x1, -R251.reuse ;  /* 0x000000016363d824 */ /* 0x100fe200078e0afb */
[----:B------:R-:W-:Y:S01]  /*93c0*/  ISETP.GE.AND P5, PT, R4, RZ, PT ;  /* 0x000000ff0400720c */ /* 0x000fe20003fa6270 */
[--C-:B------:R-:W-:Y:S01]  /*93d0*/  @!P6 IMAD.IADD R101, R101, 0x1, -R251.reuse ;  /* 0x000000016565e824 */ /* 0x100fe200078e0afb */
[----:B------:R-:W-:Y:S01]  /*93e0*/  ISETP.GE.AND P6, PT, R3, RZ, PT ;  /* 0x000000ff0300720c */ /* 0x000fe20003fc6270 */
[----:B------:R-:W-:Y:S01]  /*93f0*/  @!P0 IMAD.IADD R100, R100, 0x1, -R251 ;  /* 0x0000000164648824 */ /* 0x000fe200078e0afb */
[C---:B------:R-:W-:Y:S01]  /*9400*/  ISETP.GT.U32.AND P0, PT, R251.reuse, R102, PT ;  /* 0x00000066fb00720c */ /* 0x040fe20003f04070 */
[----:B------:R-:W-:Y:S01]  /*9410*/  IMAD.MOV R140, RZ, RZ, -R140 ;  /* 0x000000ffff8c7224 */ /* 0x000fe200078e0a8c */
[C---:B------:R-:W-:Y:S01]  /*9420*/  ISETP.GT.U32.AND P4, PT, R251.reuse, R101, PT ;  /* 0x00000065fb00720c */ /* 0x040fe20003f84070 */
[----:B------:R-:W-:Y:S01]  /*9430*/  IMAD.MOV R141, RZ, RZ, -R141 ;  /* 0x000000ffff8d7224 */ /* 0x000fe200078e0a8d */
[----:B------:R-:W-:Y:S01]  /*9440*/  STL [R1+0x27f8], R7 ;  /* 0x0027f80701007387 */ /* 0x000fe20000100800 */
[C---:B------:R-:W-:Y:S01]  /*9450*/  IMAD R184, R251.reuse, R140, R184 ;  /* 0x0000008cfbb87224 */ /* 0x040fe200078e02b8 */
[----:B------:R-:W-:Y:S01]  /*9460*/  IADD3 R4, R248, 0xd2, RZ ;  /* 0x000000d2f8047810 */ /* 0x000fe20007ffe0ff */
[C---:B------:R-:W-:Y:S01]  /*9470*/  IMAD R147, R251.reuse, R141, R147 ;  /* 0x0000008dfb937224 */ /* 0x040fe200078e0293 */
[----:B------:R-:W-:Y:S01]  /*9480*/  IABS R141, R13 ;  /* 0x0000000d008d7213 */ /* 0x000fe20000000000 */
[----:B------:R-:W-:Y:S01]  /*9490*/  @!P5 IMAD.MOV R99, RZ, RZ, -R99 ;  /* 0x000000ffff63d224 */ /* 0x000fe200078e0a63 */
[----:B------:R-:W-:Y:S01]  /*94a0*/  ISETP.GE.AND P5, PT, R158, RZ, PT ;  /* 0x000000ff9e00720c */ /* 0x000fe20003fa6270 */
[----:B------:R-:W-:Y:S01]  /*94b0*/  @!P6 IMAD.MOV R100, RZ, RZ, -R100 ;  /* 0x000000ffff64e224 */ /* 0x000fe200078e0a64 */
[C---:B------:R-:W-:Y:S01]  /*94c0*/  ISETP.GT.U32.AND P6, PT, R251.reuse, R103, PT ;  /* 0x00000067fb00720c */ /* 0x040fe20003fc4070 */
[--C-:B------:R-:W-:Y:S01]  /*94d0*/  @!P0 IMAD.IADD R102, R102, 0x1, -R251.reuse ;  /* 0x0000000166668824 */ /* 0x100fe200078e0afb */
[----:B------:R-:W-:Y:S01]  /*94e0*/  ISETP.GT.U32.AND P0, PT, R251, R104, PT ;  /* 0x00000068fb00720c */ /* 0x000fe20003f04070 */
[----:B------:R-:W-:Y:S01]  /*94f0*/  @!P4 IMAD.IADD R101, R101, 0x1, -R251 ;  /* 0x000000016565c824 */ /* 0x000fe200078e0afb */
[----:B------:R-:W-:Y:S01]  /*9500*/  ISETP.GE.AND P4, PT, R156, RZ, PT ;  /* 0x000000ff9c00720c */ /* 0x000fe20003f86270 */
[----:B------:R-:W-:Y:S01]  /*9510*/  IMAD.HI.U32 R140, R95, R149, RZ ;  /* 0x000000955f8c7227 */ /* 0x000fe200078e00ff */
[----:B------:R-:W-:Y:S01]  /*9520*/  STL [R1+0x2804], R52 ;  /* 0x0028043401007387 */ /* 0x000fe20000100800 */
[----:B------:R-:W-:-:S02]  /*9530*/  IADD3 R3, R248, 0xd3, RZ ;  /* 0x000000d3f8037810 */ /* 0x000fc40007ffe0ff */
[----:B------:R-:W-:Y:S01]  /*9540*/  IMAD.MOV R140, RZ, RZ, -R140 ;  /* 0x000000ffff8c7224 */ /* 0x000fe200078e0a8c */
[----:B------:R-:W-:Y:S01]  /*9550*/  STL [R1+0x280c], R50 ;  /* 0x00280c3201007387 */ /* 0x000fe20000100800 */
[----:B------:R-:W-:Y:S01]  /*9560*/  @!P5 IMAD.MOV R101, RZ, RZ, -R101 ;  /* 0x000000ffff65d224 */ /* 0x000fe200078e0a65 */
[----:B------:R-:W-:Y:S01]  /*9570*/  ISETP.GT.U32.AND P5, PT, R251, R102, PT ;  /* 0x00000066fb00720c */ /* 0x000fe20003fa4070 */
[--C-:B------:R-:W-:Y:S01]  /*9580*/  @!P6 IMAD.IADD R103, R103, 0x1, -R251.reuse ;  /* 0x000000016767e824 */ /* 0x100fe200078e0afb */
[----:B------:R-:W-:Y:S01]  /*9590*/  STL.64 [R1+0x2c80], R92 ;  /* 0x002c805c01007387 */ /* 0x000fe20000100a00 */
[----:B------:R-:W-:Y:S01]  /*95a0*/  @!P0 IMAD.IADD R104, R104, 0x1, -R251 ;  /* 0x0000000168688824 */ /* 0x000fe200078e0afb */
[----:B------:R-:W-:Y:S01]  /*95b0*/  IABS R156, R27 ;  /* 0x0000001b009c7213 */ /* 0x000fe20000000000 */
[C---:B------:R-:W-:Y:S01]  /*95c0*/  IMAD R149, R251.reuse, R140, R149 ;  /* 0x0000008cfb957224 */ /* 0x040fe200078e0295 */
[----:B------:R-:W-:Y:S01]  /*95d0*/  ISETP.GT.U32.AND P6, PT, R251, R103, PT ;  /* 0x00000067fb00720c */ /* 0x000fe20003fc4070 */
[----:B------:R-:W-:Y:S01]  /*95e0*/  IMAD.HI.U32 R143, R95, R141, RZ ;  /* 0x0000008d5f8f7227 */ /* 0x000fe200078e00ff */
[C---:B------:R-:W-:Y:S01]  /*95f0*/  ISETP.GT.U32.AND P0, PT, R251.reuse, R104, PT ;  /* 0x00000068fb00720c */ /* 0x040fe20003f04070 */
[----:B------:R-:W-:Y:S01]  /*9600*/  STL [R1+0x2814], R30 ;  /* 0x0028141e01007387 */ /* 0x000fe20000100800 */
[----:B------:R-:W-:Y:S01]  /*9610*/  IABS R140, R18 ;  /* 0x00000012008c7213 */ /* 0x000fe20000000000 */
[----:B------:R-:W-:Y:S01]  /*9620*/  IMAD.MOV R143, RZ, RZ, -R143 ;  /* 0x000000ffff8f7224 */ /* 0x000fe200078e0a8f */
[----:B------:R-:W-:Y:S01]  /*9630*/  IABS R158, R3 ;  /* 0x00000003009e7213 */ /* 0x000fe20000000000 */
[----:B------:R-:W-:Y:S01]  /*9640*/  @!P5 IMAD.IADD R102, R102, 0x1, -R251 ;  /* 0x000000016666d824 */ /* 0x000fe200078e0afb */
[----:B------:R-:W-:Y:S01]  /*9650*/  ISETP.GT.U32.AND P5, PT, R251, R105, PT ;  /* 0x00000069fb00720c */ /* 0x000fe20003fa4070 */
[----:B------:R-:W-:Y:S01]  /*9660*/  IMAD.HI.U32 R142, R95, R140, RZ ;  /* 0x0000008c5f8e7227 */ /* 0x000fe200078e00ff */
[----:B------:R-:W-:Y:S01]  /*9670*/  STL.64 [R1+0x2c88], R96 ;  /* 0x002c886001007387 */ /* 0x000fe20000100a00 */
[----:B------:R-:W-:-:S02]  /*9680*/  IABS R183, R4 ;  /* 0x0000000400b77213 */ /* 0x000fc40000000000 */
[--C-:B------:R-:W-:Y:S01]  /*9690*/  @!P6 IMAD.IADD R103, R103, 0x1, -R251.reuse ;  /* 0x000000016767e824 */ /* 0x100fe200078e0afb */
[----:B------:R-:W-:Y:S01]  /*96a0*/  ISETP.GT.U32.AND P6, PT, R251, R106, PT ;  /* 0x0000006afb00720c */ /* 0x000fe20003fc4070 */
[--C-:B------:R-:W-:Y:S01]  /*96b0*/  @!P0 IMAD.IADD R104, R104, 0x1, -R251.reuse ;  /* 0x0000000168688824 */ /* 0x100fe200078e0afb */
[----:B------:R-:W-:Y:S01]  /*96c0*/  ISETP.GE.AND P0, PT, R10, RZ, PT ;  /* 0x000000ff0a00720c */ /* 0x000fe20003f06270 */
[----:B------:R-:W-:Y:S01]  /*96d0*/  @!P4 IMAD.MOV R102, RZ, RZ, -R102 ;  /* 0x000000ffff66c224 */ /* 0x000fe200078e0a66 */
[----:B------:R-:W-:Y:S01]  /*96e0*/  STL [R1+0x27e4], R27 ;  /* 0x0027e41b01007387 */ /* 0x000fe20000100800 */
[----:B------:R-:W-:Y:S01]  /*96f0*/  IMAD.MOV R142, RZ, RZ, -R142 ;  /* 0x000000ffff8e7224 */ /* 0x000fe200078e0a8e */
[----:B------:R-:W-:Y:S01]  /*9700*/  IADD3 R10, R248, 0xd6, RZ ;  /* 0x000000d6f80a7810 */ /* 0x000fe20007ffe0ff */
[----:B------:R-:W-:Y:S01]  /*9710*/  @!P5 IMAD.IADD R105, R105, 0x1, -R251 ;  /* 0x000000016969d824 */ /* 0x000fe200078e0afb */
[----:B------:R-:W-:Y:S01]  /*9720*/  ISETP.GE.AND P5, PT, R2, RZ, PT ;  /* 0x000000ff0200720c */ /* 0x000fe20003fa6270 */
[C---:B------:R-:W-:Y:S01]  /*9730*/  IMAD R140, R251.reuse, R142, R140 ;  /* 0x0000008efb8c7224 */ /* 0x040fe200078e028c */
[----:B------:R-:W-:Y:S01]  /*9740*/  STL [R1+0x27ec], R29 ;  /* 0x0027ec1d01007387 */ /* 0x000fe20000100800 */
[C---:B------:R-:W-:Y:S01]  /*9750*/  IMAD R141, R251.reuse, R143, R141 ;  /* 0x0000008ffb8d7224 */ /* 0x040fe200078e028d */
[----:B------:R-:W-:Y:S01]  /*9760*/  IADD3 R2, R248, 0xd7, RZ ;  /* 0x000000d7f8027810 */ /* 0x000fe20007ffe0ff */
[----:B------:R-:W-:Y:S01]  /*9770*/  @!P6 IMAD.IADD R106, R106, 0x1, -R251 ;  /* 0x000000016a6ae824 */ /* 0x000fe200078e0afb */
[C---:B------:R-:W-:Y:S01]  /*9780*/  ISETP.GT.U32.AND P6, PT, R251.reuse, R105, PT ;  /* 0x00000069fb00720c */ /* 0x040fe20003fc4070 */
[----:B------:R-:W-:Y:S01]  /*9790*/  @!P0 IMAD.MOV R103, RZ, RZ, -R103 ;  /* 0x000000ffff678224 */ /* 0x000fe200078e0a67 */
[C---:B------:R-:W-:Y:S01]  /*97a0*/  ISETP.GT.U32.AND P0, PT, R251.reuse, R107, PT ;  /* 0x0000006bfb00720c */ /* 0x040fe20003f04070 */
[----:B------:R-:W-:Y:S01]  /*97b0*/  STL [R1+0x27f4], R4 ;  /* 0x0027f40401007387 */ /* 0x000fe20000100800 */
[----:B------:R-:W-:Y:S01]  /*97c0*/  ISETP.GT.U32.AND P4, PT, R251, R106, PT ;  /* 0x0000006afb00720c */ /* 0x000fe20003f84070 */
[----:B------:R-:W-:Y:S01]  /*97d0*/  IMAD.HI.U32 R142, R95, R151, RZ ;  /* 0x000000975f8e7227 */ /* 0x000fe200078e00ff */
[----:B------:R-:W-:Y:S01]  /*97e0*/  IABS R191, R10 ;  /* 0x0000000a00bf7213 */ /* 0x000fe20000000000 */
[----:B------:R-:W-:Y:S01]  /*97f0*/  STL [R1+0x27fc], R3 ;  /* 0x0027fc0301007387 */ /* 0x000fe20000100800 */
[----:B------:R-:W-:Y:S01]  /*9800*/  IABS R179, R2 ;  /* 0x0000000200b37213 */ /* 0x000fe20000000000 */
[----:B------:R-:W-:Y:S01]  /*9810*/  @!P5 IMAD.MOV R104, RZ, RZ, -R104 ;  /* 0x000000ffff68d224 */ /* 0x000fe200078e0a68 */
[----:B------:R-:W-:Y:S01]  /*9820*/  ISETP.GE.AND P5, PT, R167, RZ, PT ;  /* 0x000000ffa700720c */ /* 0x000fe20003fa6270 */
[----:B------:R-:W-:Y:S01]  /*9830*/  STL.64 [R1+0x2c90], R98 ;  /* 0x002c906201007387 */ /* 0x000fe20000100a00 */
[----:B------:R-:W-:-:S03]  /*9840*/  IMAD.HI.U32 R143, R95, R153, RZ ;  /* 0x000000995f8f7227 */ /* 0x000fc600078e00ff */
[----:B------:R-:W-:Y:S01]  /*9850*/  STL [R1+0x2800], R43 ;  /* 0x0028002b01007387 */ /* 0x000fe20000100800 */
[--C-:B------:R-:W-:Y:S01]  /*9860*/  @!P6 IMAD.IADD R105, R105, 0x1, -R251.reuse ;  /* 0x000000016969e824 */ /* 0x100fe200078e0afb */
[----:B------:R-:W-:Y:S01]  /*9870*/  ISETP.GT.U32.AND P6, PT, R251, R108, PT ;  /* 0x0000006cfb00720c */ /* 0x000fe20003fc4070 */
[--C-:B------:R-:W-:Y:S01]  /*9880*/  @!P0 IMAD.IADD R107, R107, 0x1, -R251.reuse ;  /* 0x000000016b6b8824 */ /* 0x100fe200078e0afb */
[----:B------:R-:W-:Y:S01]  /*9890*/  ISETP.GE.AND P0, PT, R21, RZ, PT ;  /* 0x000000ff1500720c */ /* 0x000fe20003f06270 */
[----:B------:R-:W-:Y:S01]  /*98a0*/  @!P4 IMAD.IADD R106, R106, 0x1, -R251 ;  /* 0x000000016a6ac824 */ /* 0x000fe200078e0afb */
[C---:B------:R-:W-:Y:S01]  /*98b0*/  ISETP.GT.U32.AND P4, PT, R251.reuse, R109, PT ;  /* 0x0000006dfb00720c */ /* 0x040fe20003f84070 */
[----:B------:R-:W-:Y:S01]  /*98c0*/  STL.64 [R1+0x2c98], R100 ;  /* 0x002c986401007387 */ /* 0x000fe20000100a00 */
[----:B------:R-:W-:Y:S01]  /*98d0*/  @!P5 IMAD.MOV R105, RZ, RZ, -R105 ;  /* 0x000000ffff69d224 */ /* 0x000fe200078e0a69 */
[----:B------:R-:W-:Y:S01]  /*98e0*/  ISETP.GT.U32.AND P5, PT, R251, R107, PT ;  /* 0x0000006bfb00720c */ /* 0x000fe20003fa4070 */
[----:B------:R-:W-:Y:S01]  /*98f0*/  IMAD.MOV R142, RZ, RZ, -R142 ;  /* 0x000000ffff8e7224 */ /* 0x000fe200078e0a8e */
[----:B------:R-:W-:Y:S01]  /*9900*/  STL [R1+0x27d0], R41 ;  /* 0x0027d02901007387 */ /* 0x000fe20000100800 */
[----:B------:R-:W-:Y:S01]  /*9910*/  IADD3 R21, R248, 0xd9, RZ ;  /* 0x000000d9f8157810 */ /* 0x000fe20007ffe0ff */
[----:B------:R-:W-:-:S02]  /*9920*/  IMAD.MOV R143, RZ, RZ, -R143 ;  /* 0x000000ffff8f7224 */ /* 0x000fc400078e0a8f */
[--C-:B------:R-:W-:Y:S01]  /*9930*/  @!P6 IMAD.IADD R108, R108, 0x1, -R251.reuse ;  /* 0x000000016c6ce824 */ /* 0x100fe200078e0afb */
[----:B------:R-:W-:Y:S01]  /*9940*/  STL [R1+0x27d4], R10 ;  /* 0x0027d40a01007387 */ /* 0x000fe20000100800 */
[----:B------:R-:W-:Y:S01]  /*9950*/  @!P0 IMAD.MOV R106, RZ, RZ, -R106 ;  /* 0x000000ffff6a8224 */ /* 0x000fe200078e0a6a */
[----:B------:R-:W-:Y:S01]  /*9960*/  ISETP.GT.U32.AND P0, PT, R251, R110, PT ;  /* 0x0000006efb00720c */ /* 0x000fe20003f04070 */
[--C-:B------:R-:W-:Y:S01]  /*9970*/  @!P4 IMAD.IADD R109, R109, 0x1, -R251.reuse ;  /* 0x000000016d6dc824 */ /* 0x100fe200078e0afb */
[----:B------:R-:W-:Y:S01]  /*9980*/  ISETP.GT.U32.AND P6, PT, R251, R108, PT ;  /* 0x0000006cfb00720c */ /* 0x000fe20003fc4070 */
[----:B------:R-:W-:Y:S01]  /*9990*/  STL.64 [R1+0x2ca0], R102 ;  /* 0x002ca06601007387 */ /* 0x000fe20000100a00 */
[----:B------:R-:W-:Y:S01]  /*99a0*/  @!P5 IMAD.IADD R107, R107, 0x1, -R251 ;  /* 0x000000016b6bd824 */ /* 0x000fe200078e0afb */
[C---:B------:R-:W-:Y:S01]  /*99b0*/  ISETP.GT.U32.AND P5, PT, R251.reuse, R111, PT ;  /* 0x0000006ffb00720c */ /* 0x040fe20003fa4070 */
[C---:B------:R-:W-:Y:S01]  /*99c0*/  IMAD R151, R251.reuse, R142, R151 ;  /* 0x0000008efb977224 */ /* 0x040fe200078e0297 */
[----:B------:R-:W-:Y:S01]  /*99d0*/  ISETP.GT.U32.AND P4, PT, R251, R109, PT ;  /* 0x0000006dfb00720c */ /* 0x000fe20003f84070 */
[----:B------:R-:W-:Y:S01]  /*99e0*/  STL [R1+0x27dc], R2 ;  /* 0x0027dc0201007387 */ /* 0x000fe20000100800 */
[----:B------:R-:W-:Y:S01]  /*99f0*/  IMAD.HI.U32 R144, R95, R185, RZ ;  /* 0x000000b95f907227 */ /* 0x000fe200078e00ff */
[----:B------:R-:W-:-:S02]  /*9a00*/  IABS R142, R38 ;  /* 0x00000026008e7213 */ /* 0x000fc40000000000 */
[----:B------:R-:W-:Y:S01]  /*9a10*/  STL.64 [R1+0x2ca8], R104 ;  /* 0x002ca86801007387 */ /* 0x000fe20000100a00 */
[--C-:B------:R-:W-:Y:S01]  /*9a20*/  @!P0 IMAD.IADD R110, R110, 0x1, -R251.reuse ;  /* 0x000000016e6e8824 */ /* 0x100fe200078e0afb */
[----:B------:R-:W-:Y:S01]  /*9a30*/  ISETP.GE.AND P0, PT, R164, RZ, PT ;  /* 0x000000ffa400720c */ /* 0x000fe20003f06270 */
[--C-:B------:R-:W-:Y:S01]  /*9a40*/  @!P6 IMAD.IADD R108, R108, 0x1, -R251.reuse ;  /* 0x000000016c6ce824 */ /* 0x100fe200078e0afb */
[----:B------:R-:W-:Y:S01]  /*9a50*/  ISETP.GE.AND P6, PT, R17, RZ, PT ;  /* 0x000000ff1100720c */ /* 0x000fe20003fc6270 */
[----:B------:R-:W-:Y:S01]  /*9a60*/  STL [R1+0x27c4], R37 ;  /* 0x0027c42501007387 */ /* 0x000fe20000100800 */
[--C-:B------:R-:W-:Y:S01]  /*9a70*/  @!P5 IMAD.IADD R111, R111, 0x1, -R251.reuse ;  /* 0x000000016f6fd824 */ /* 0x100fe200078e0afb */
[----:B------:R-:W-:Y:S01]  /*9a80*/  ISETP.GT.U32.AND P5, PT, R251, R110, PT ;  /* 0x0000006efb00720c */ /* 0x000fe20003fa4070 */
[----:B------:R-:W-:Y:S01]  /*9a90*/  @!P4 IMAD.IADD R109, R109, 0x1, -R251 ;  /* 0x000000016d6dc824 */ /* 0x000fe200078e0afb */
[----:B------:R-:W-:Y:S01]  /*9aa0*/  ISETP.GE.AND P4, PT, R166, RZ, PT ;  /* 0x000000ffa600720c */ /* 0x000fe20003f86270 */
[----:B------:R-:W-:Y:S01]  /*9ab0*/  STL [R1+0x27c8], R21 ;  /* 0x0027c81501007387 */ /* 0x000fe20000100800 */
[----:B------:R-:W-:Y:S01]  /*9ac0*/  IADD3 R17, R248, 0xda, RZ ;  /* 0x000000daf8117810 */ /* 0x000fe20007ffe0ff */
[C---:B------:R-:W-:Y:S01]  /*9ad0*/  IMAD R153, R251.reuse, R143, R153 ;  /* 0x0000008ffb997224 */ /* 0x040fe200078e0299 */
[----:B------:R-:W-:Y:S01]  /*9ae0*/  IABS R182, R21 ;  /* 0x0000001500b67213 */ /* 0x000fe20000000000 */
[----:B------:R-:W-:Y:S01]  /*9af0*/  IMAD.MOV R144, RZ, RZ, -R144 ;  /* 0x000000ffff907224 */ /* 0x000fe200078e0a90 */
[----:B------:R-:W-:Y:S01]  /*9b00*/  IABS R176, R17 ;  /* 0x0000001100b07213 */ /* 0x000fe20000000000 */
[----:B------:R-:W-:Y:S01]  /*9b10*/  @!P0 IMAD.MOV R109, RZ, RZ, -R109 ;  /* 0x000000ffff6d8224 */ /* 0x000fe200078e0a6d */
[C---:B------:R-:W-:Y:S01]  /*9b20*/  ISETP.GT.U32.AND P0, PT, R251.reuse, R112, PT ;  /* 0x00000070fb00720c */ /* 0x040fe20003f04070 */
[----:B------:R-:W-:Y:S01]  /*9b30*/  @!P6 IMAD.MOV R107, RZ, RZ, -R107 ;  /* 0x000000ffff6be224 */ /* 0x000fe200078e0a6b */
[C---:B------:R-:W-:Y:S01]  /*9b40*/  ISETP.GT.U32.AND P6, PT, R251.reuse, R111, PT ;  /* 0x0000006ffb00720c */ /* 0x040fe20003fc4070 */
[----:B------:R-:W-:Y:S01]  /*9b50*/  @!P5 IMAD.IADD R110, R110, 0x1, -R251 ;  /* 0x000000016e6ed824 */ /* 0x000fe200078e0afb */
[C---:B------:R-:W-:Y:S01]  /*9b60*/  ISETP.GT.U32.AND P5, PT, R251.reuse, R113, PT ;  /* 0x00000071fb00720c */ /* 0x040fe20003fa4070 */
[----:B------:R-:W-:Y:S01]  /*9b70*/  @!P4 IMAD.MOV R108, RZ, RZ, -R108 ;  /* 0x000000ffff6cc224 */ /* 0x000fe200078e0a6c */
[----:B------:R-:W-:Y:S01]  /*9b80*/  ISETP.GE.AND P4, PT, R12, RZ, PT ;  /* 0x000000ff0c00720c */ /* 0x000fe20003f86270 */
[----:B------:R-:W-:Y:S01]  /*9b90*/  STL [R1+0x27cc], R17 ;  /* 0x0027cc1101007387 */ /* 0x000fe20000100800 */
[----:B------:R-:W-:Y:S01]  /*9ba0*/  IADD3 R12, R248, 0xdb, RZ ;  /* 0x000000dbf80c7810 */ /* 0x000fe20007ffe0ff */
[----:B------:R-:W-:Y:S01]  /*9bb0*/  IMAD R185, R251, R144, R185 ;  /* 0x00000090fbb97224 */ /* 0x000fe200078e02b9 */
[----:B------:R-:W-:Y:S01]  /*9bc0*/  IABS R166, R36 ;  /* 0x0000002400a67213 */ /* 0x000fe20000000000 */
[----:B------:R-:W-:Y:S01]  /*9bd0*/  STL.64 [R1+0x2cb0], R106 ;  /* 0x002cb06a01007387 */ /* 0x000fe20000100a00 */
[----:B------:R-:W-:Y:S01]  /*9be0*/  IMAD.HI.U32 R143, R95, R142, RZ ;  /* 0x0000008e5f8f7227 */ /* 0x000fe200078e00ff */
[----:B------:R-:W-:-:S02]  /*9bf0*/  IABS R164, R12 ;  /* 0x0000000c00a47213 */ /* 0x000fc40000000000 */
[----:B------:R-:W-:Y:S01]  /*9c00*/  STL.64 [R1+0x2cb8], R108 ;  /* 0x002cb86c01007387 */ /* 0x000fe20000100a00 */
[--C-:B------:R-:W-:Y:S01]  /*9c10*/  @!P6 IMAD.IADD R111, R111, 0x1, -R251.reuse ;  /* 0x000000016f6fe824 */ /* 0x100fe200078e0afb */
[----:B------:R-:W-:Y:S01]  /*9c20*/  ISETP.GT.U32.AND P6, PT, R251, R114, PT ;  /* 0x00000072fb00720c */ /* 0x000fe20003fc4070 */
[--C-:B------:R-:W-:Y:S01]  /*9c30*/  @!P0 IMAD.IADD R112, R112, 0x1, -R251.reuse ;  /* 0x0000000170708824 */ /* 0x100fe200078e0afb */
[----:B------:R-:W-:Y:S01]  /*9c40*/  ISETP.GE.AND P0, PT, R20, RZ, PT ;  /* 0x000000ff1400720c */ /* 0x000fe20003f06270 */
[----:B------:R-:W-:Y:S01]  /*9c50*/  @!P5 IMAD.IADD R113, R113, 0x1, -R251 ;  /* 0x000000017171d824 */ /* 0x000fe200078e0afb */
[----:B------:R-:W-:Y:S01]  /*9c60*/  IADD3 R20, R248, 0xdd, RZ ;  /* 0x000000ddf8147810 */ /* 0x000fe20007ffe0ff */
[----:B------:R-:W-:Y:S01]  /*9c70*/  @!P4 IMAD.MOV R110, RZ, RZ, -R110 ;  /* 0x000000ffff6ec224 */ /* 0x000fe200078e0a6e */
[C---:B------:R-:W-:Y:S01]  /*9c80*/  ISETP.GT.U32.AND P5, PT, R251.reuse, R112, PT ;  /* 0x00000070fb00720c */ /* 0x040fe20003fa4070 */
[----:B------:R-:W-:Y:S01]  /*9c90*/  STL [R1+0x27c0], R12 ;  /* 0x0027c00c01007387 */ /* 0x000fe20000100800 */
[----:B------:R-:W-:Y:S01]  /*9ca0*/  ISETP.GT.U32.AND P4, PT, R251, R113, PT ;  /* 0x00000071fb00720c */ /* 0x000fe20003f84070 */
[----:B------:R-:W-:Y:S01]  /*9cb0*/  IMAD.MOV R143, RZ, RZ, -R143 ;  /* 0x000000ffff8f7224 */ /* 0x000fe200078e0a8f */
[----:B------:R-:W-:Y:S01]  /*9cc0*/  IABS R175, R20 ;  /* 0x0000001400af7213 */ /* 0x000fe20000000000 */
[----:B------:R-:W-:-:S04]  /*9cd0*/  IMAD.HI.U32 R148, R95, R152, RZ ;  /* 0x000000985f947227 */ /* 0x000fc800078e00ff */
[----:B------:R-:W-:Y:S02]  /*9ce0*/  @!P6 IMAD.IADD R114, R114, 0x1, -R251 ;  /* 0x000000017272e824 */ /* 0x000fe400078e0afb */
[----:B------:R-:W-:Y:S01]  /*9cf0*/  @!P0 IMAD.MOV R111, RZ, RZ, -R111 ;  /* 0x000000ffff6f8224 */ /* 0x000fe200078e0a6f */
[C---:B------:R-:W-:Y:S01]  /*9d00*/  ISETP.GT.U32.AND P0, PT, R251.reuse, R115, PT ;  /* 0x00000073fb00720c */ /* 0x040fe20003f04070 */
[--C-:B------:R-:W-:Y:S01]  /*9d10*/  @!P5 IMAD.IADD R112, R112, 0x1, -R251.reuse ;  /* 0x000000017070d824 */ /* 0x100fe200078e0afb */
[----:B------:R-:W-:Y:S01]  /*9d20*/  ISETP.GT.U32.AND P6, PT, R251, R114, PT ;  /* 0x00000072fb00720c */ /* 0x000fe20003fc4070 */
[----:B------:R-:W-:Y:S01]  /*9d30*/  @!P4 IMAD.IADD R113, R113, 0x1, -R251 ;  /* 0x000000017171c824 */ /* 0x000fe200078e0afb */
[----:B------:R-:W-:Y:S01]  /*9d40*/  ISETP.GT.U32.AND P5, PT, R251, R116, PT ;  /* 0x00000074fb00720c */ /* 0x000fe20003fa4070 */
[----:B------:R-:W-:Y:S01]  /*9d50*/  STL.64 [R1+0x2cc0], R110 ;  /* 0x002cc06e01007387 */ /* 0x000fe20000100a00 */
[----:B------:R-:W-:Y:S01]  /*9d60*/  ISETP.GE.AND P4, PT, R165, RZ, PT ;  /* 0x000000ffa500720c */ /* 0x000fe20003f86270 */
[----:B------:R-:W-:-:S02]  /*9d70*/  IMAD R142, R251, R143, R142 ;  /* 0x0000008ffb8e7224 */ /* 0x000fc400078e028e */
[----:B------:R-:W-:Y:S01]  /*9d80*/  STL [R1+0x27b4], R42 ;  /* 0x0027b42a01007387 */ /* 0x000fe20000100800 */
[----:B------:R-:W-:Y:S02]  /*9d90*/  IMAD.MOV R148, RZ, RZ, -R148 ;  /* 0x000000ffff947224 */ /* 0x000fe400078e0a94 */
[----:B------:R-:W-:Y:S01]  /*9da0*/  IMAD.HI.U32 R144, R95, R196, RZ ;  /* 0x000000c45f907227 */ /* 0x000fe200078e00ff */
[----:B------:R-:W-:Y:S03]  /*9db0*/  STL [R1+0x27bc], R20 ;  /* 0x0027bc1401007387 */ /* 0x000fe60000100800 */
[--C-:B------:R-:W-:Y:S01]  /*9dc0*/  @!P6 IMAD.IADD R114, R114, 0x1, -R251.reuse ;  /* 0x000000017272e824 */ /* 0x100fe200078e0afb */
[----:B------:R-:W-:Y:S01]  /*9dd0*/  ISETP.GT.U32.AND P6, PT, R251, R117, PT ;  /* 0x00000075fb00720c */ /* 0x000fe20003fc4070 */
[--C-:B------:R-:W-:Y:S01]  /*9de0*/  @!P5 IMAD.IADD R116, R116, 0x1, -R251.reuse ;  /* 0x000000017474d824 */ /* 0x100fe200078e0afb */
[----:B------:R-:W-:Y:S01]  /*9df0*/  ISETP.GE.AND P5, PT, R9, RZ, PT ;  /* 0x000000ff0900720c */ /* 0x000fe20003fa6270 */
[----:B------:R-:W-:Y:S01]  /*9e00*/  @!P0 IMAD.IADD R115, R115, 0x1, -R251 ;  /* 0x0000000173738824 */ /* 0x000fe200078e0afb */
[----:B------:R-:W-:Y:S01]  /*9e10*/  ISETP.GE.AND P0, PT, R35, RZ, PT ;  /* 0x000000ff2300720c */ /* 0x000fe20003f06270 */
[----:B------:R-:W-:Y:S01]  /*9e20*/  @!P4 IMAD.MOV R112, RZ, RZ, -R112 ;  /* 0x000000ffff70c224 */ /* 0x000fe200078e0a70 */
[C---:B------:R-:W-:Y:S01]  /*9e30*/  IADD3 R9, R248.reuse, 0xdf, RZ ;  /* 0x000000dff8097810 */ /* 0x040fe20007ffe0ff */
[C---:B------:R-:W-:Y:S01]  /*9e40*/  IMAD R152, R251.reuse, R148, R152 ;  /* 0x00000094fb987224 */ /* 0x040fe200078e0298 */
[----:B------:R-:W-:Y:S01]  /*9e50*/  ISETP.GT.U32.AND P4, PT, R251, R115, PT ;  /* 0x00000073fb00720c */ /* 0x000fe20003f84070 */
[----:B------:R-:W-:Y:S01]  /*9e60*/  IMAD.MOV R144, RZ, RZ, -R144 ;  /* 0x000000ffff907224 */ /* 0x000fe200078e0a90 */
[----:B------:R-:W-:Y:S01]  /*9e70*/  IADD3 R35, R248, 0xe1, RZ ;  /* 0x000000e1f8237810 */ /* 0x000fe20007ffe0ff */
[----:B------:R-:W-:Y:S01]  /*9e80*/  IMAD.HI.U32 R143, R95, R195, RZ ;  /* 0x000000c35f8f7227 */ /* 0x000fe200078e00ff */
[----:B------:R-:W-:-:S02]  /*9e90*/  IABS R165, R9 ;  /* 0x0000000900a57213 */ /* 0x000fc40000000000 */
[----:B------:R-:W-:Y:S01]  /*9ea0*/  IABS R168, R35 ;  /* 0x0000002300a87213 */ /* 0x000fe20000000000 */
[----:B------:R-:W-:Y:S01]  /*9eb0*/  @!P6 IMAD.IADD R117, R117, 0x1, -R251 ;  /* 0x000000017575e824 */ /* 0x000fe200078e0afb */
[C---:B------:R-:W-:Y:S01]  /*9ec0*/  ISETP.GT.U32.AND P6, PT, R251.reuse, R116, PT ;  /* 0x00000074fb00720c */ /* 0x040fe20003fc4070 */
[----:B------:R-:W-:Y:S02]  /*9ed0*/  @!P0 IMAD.MOV R113, RZ, RZ, -R113 ;  /* 0x000000ffff718224 */ /* 0x000fe400078e0a71 */
[----:B------:R-:W-:Y:S01]  /*9ee0*/  @!P5 IMAD.MOV R114, RZ, RZ, -R114 ;  /* 0x000000ffff72d224 */ /* 0x000fe200078e0a72 */
        /* <DEDUP_REMOVED lines=8> */
[--C-:B------:R-:W-:Y:S01]  /*9f70*/  @!P6 IMAD.IADD R116, R116, 0x1, -R251.reuse ;  /* 0x000000017474e824 */ /* 0x100fe200078e0afb */
[----:B------:R-:W-:Y:S01]  /*9f80*/  ISETP.GT.U32.AND P6, PT, R251, R119, PT ;  /* 0x00000077fb00720c */ /* 0x000fe20003fc4070 */
[----:B------:R-:W-:Y:S01]  /*9f90*/  STL [R1+0x27a8], R9 ;  /* 0x0027a80901007387 */ /* 0x000fe20000100800 */
[--C-:B------:R-:W-:Y:S01]  /*9fa0*/  @!P0 IMAD.IADD R117, R117, 0x1, -R251.reuse ;  /* 0x0000000175758824 */ /* 0x100fe200078e0afb */
[----:B------:R-:W-:Y:S01]  /*9fb0*/  ISETP.GE.AND P0, PT, R162, RZ, PT ;  /* 0x000000ffa200720c */ /* 0x000fe20003f06270 */
[----:B------:R-:W-:Y:S01]  /*9fc0*/  @!P5 IMAD.IADD R118, R118, 0x1, -R251 ;  /* 0x000000017676d824 */ /* 0x000fe200078e0afb */
[----:B------:R-:W-:Y:S01]  /*9fd0*/  ISETP.GE.AND P5, PT, R40, RZ, PT ;  /* 0x000000ff2800720c */ /* 0x000fe20003fa6270 */
[----:B------:R-:W-:Y:S01]  /*9fe0*/  @!P4 IMAD.MOV R115, RZ, RZ, -R115 ;  /* 0x000000ffff73c224 */ /* 0x000fe200078e0a73 */
[----:B------:R-:W-:Y:S01]  /*9ff0*/  STL [R1+0x27ac], R51 ;  /* 0x0027ac3301007387 */ /* 0x000fe20000100800 */
[----:B------:R-:W-:Y:S01]  /*a000*/  IADD3 R40, R248, 0xe4, RZ ;  /* 0x000000e4f8287810 */ /* 0x000fe20007ffe0ff */
[C---:B------:R-:W-:Y:S01]  /*a010*/  IMAD R195, R251.reuse, R143, R195 ;  /* 0x0000008ffbc37224 */ /* 0x040fe200078e02c3 */
[----:B------:R-:W-:Y:S01]  /*a020*/  ISETP.GT.U32.AND P4, PT, R251, R118, PT ;  /* 0x00000076fb00720c */ /* 0x000fe20003f84070 */
[----:B------:R-:W-:Y:S01]  /*a030*/  STL [R1+0x27b8], R35 ;  /* 0x0027b82301007387 */ /* 0x000fe20000100800 */
[----:B------:R-:W-:Y:S01]  /*a040*/  IMAD.HI.U32 R150, R95, R154, RZ ;  /* 0x0000009a5f967227 */ /* 0x000fe200078e00ff */
[----:B------:R-:W-:-:S02]  /*a050*/  IABS R174, R40 ;  /* 0x0000002800ae7213 */ /* 0x000fc40000000000 */
[----:B------:R-:W-:Y:S01]  /*a060*/  STL.64 [R1+0x2cd0], R114 ;  /* 0x002cd07201007387 */ /* 0x000fe20000100a00 */
[----:B------:R-:W-:Y:S02]  /*a070*/  @!P6 IMAD.IADD R119, R119, 0x1, -R251 ;  /* 0x000000017777e824 */ /* 0x000fe400078e0afb */
[----:B------:R-:W-:Y:S01]  /*a080*/  @!P0 IMAD.MOV R116, RZ, RZ, -R116 ;  /* 0x000000ffff748224 */ /* 0x000fe200078e0a74 */
[C---:B------:R-:W-:Y:S01]  /*a090*/  ISETP.GT.U32.AND P0, PT, R251.reuse, R120, PT ;  /* 0x00000078fb00720c */ /* 0x040fe20003f04070 */
[----:B------:R-:W-:Y:S01]  /*a0a0*/  @!P5 IMAD.MOV R117, RZ, RZ, -R117 ;  /* 0x000000ffff75d224 */ /* 0x000fe200078e0a75 */
[C---:B------:R-:W-:Y:S01]  /*a0b0*/  ISETP.GT.U32.AND P6, PT, R251.reuse, R119, PT ;  /* 0x00000077fb00720c */ /* 0x040fe20003fc4070 */
[----:B------:R-:W-:Y:S01]  /*a0c0*/  IMAD.MOV R150, RZ, RZ, -R150 ;  /* 0x000000ffff967224 */ /* 0x000fe200078e0a96 */
[C---:B------:R-:W-:Y:S01]  /*a0d0*/  ISETP.GT.U32.AND P5, PT, R251.reuse, R121, PT ;  /* 0x00000079fb00720c */ /* 0x040fe20003fa4070 */
[----:B------:R-:W-:Y:S01]  /*a0e0*/  @!P4 IMAD.IADD R118, R118, 0x1, -R251 ;  /* 0x000000017676c824 */ /* 0x000fe200078e0afb */
[C---:B------:R-:W-:Y:S01]  /*a0f0*/  ISETP.GT.U32.AND P4, PT, R251.reuse, R122, PT ;  /* 0x0000007afb00720c */ /* 0x040fe20003f84070 */
[----:B------:R-:W-:Y:S01]  /*a100*/  STL.64 [R1+0x2cd8], R116 ;  /* 0x002cd87401007387 */ /* 0x000fe20000100a00 */
[----:B------:R-:W-:-:S02]  /*a110*/  IMAD R154, R251, R150, R154 ;  /* 0x00000096fb9a7224 */ /* 0x000fc400078e029a */
[----:B------:R-:W-:-:S04]  /*a120*/  IMAD.HI.U32 R148, R95, R157, RZ ;  /* 0x0000009d5f947227 */ /* 0x000fc800078e00ff */
[--C-:B------:R-:W-:Y:S01]  /*a130*/  @!P0 IMAD.IADD R120, R120, 0x1, -R251.reuse ;  /* 0x0000000178788824 */ /* 0x100fe200078e0afb */
[----:B------:R-:W-:Y:S01]  /*a140*/  ISETP.GE.AND P0, PT, R14, RZ, PT ;  /* 0x000000ff0e00720c */ /* 0x000fe20003f06270 */
[--C-:B------:R-:W-:Y:S01]  /*a150*/  @!P6 IMAD.IADD R119, R119, 0x1, -R251.reuse ;  /* 0x000000017777e824 */ /* 0x100fe200078e0afb */
[----:B------:R-:W-:Y:S01]  /*a160*/  ISETP.GE.AND P6, PT, R34, RZ, PT ;  /* 0x000000ff2200720c */ /* 0x000fe20003fc6270 */
[--C-:B------:R-:W-:Y:S01]  /*a170*/  @!P5 IMAD.IADD R121, R121, 0x1, -R251.reuse ;  /* 0x000000017979d824 */ /* 0x100fe200078e0afb */
[----:B------:R-:W-:Y:S01]  /*a180*/  ISETP.GT.U32.AND P5, PT, R251, R120, PT ;  /* 0x00000078fb00720c */ /* 0x000fe20003fa4070 */
[----:B------:R-:W-:Y:S01]  /*a190*/  @!P4 IMAD.IADD R122, R122, 0x1, -R251 ;  /* 0x000000017a7ac824 */ /* 0x000fe200078e0afb */
[C---:B------:R-:W-:Y:S01]  /*a1a0*/  IADD3 R14, R248.reuse, 0xe2, RZ ;  /* 0x000000e2f80e7810 */ /* 0x040fe20007ffe0ff */
[----:B------:R-:W-:Y:S01]  /*a1b0*/  IMAD.MOV R148, RZ, RZ, -R148 ;  /* 0x000000ffff947224 */ /* 0x000fe200078e0a94 */
[----:B------:R-:W-:Y:S01]  /*a1c0*/  IADD3 R34, R248, 0xe3, RZ ;  /* 0x000000e3f8227810 */ /* 0x000fe20007ffe0ff */
[----:B------:R-:W-:Y:S01]  /*a1d0*/  IMAD.HI.U32 R144, R95, R169, RZ ;  /* 0x000000a95f907227 */ /* 0x000fe200078e00ff */
[----:B------:R-:W-:-:S02]  /*a1e0*/  ISETP.GT.U32.AND P4, PT, R251, R122, PT ;  /* 0x0000007afb00720c */ /* 0x000fc40003f84070 */
[----:B------:R-:W-:Y:S01]  /*a1f0*/  IABS R190, R34 ;  /* 0x0000002200be7213 */ /* 0x000fe20000000000 */
[----:B------:R-:W-:Y:S01]  /*a200*/  @!P0 IMAD.MOV R119, RZ, RZ, -R119 ;  /* 0x000000ffff778224 */ /* 0x000fe200078e0a77 */
[C---:B------:R-:W-:Y:S01]  /*a210*/  ISETP.GT.U32.AND P0, PT, R251.reuse, R123, PT ;  /* 0x0000007bfb00720c */ /* 0x040fe20003f04070 */
[----:B------:R-:W-:Y:S01]  /*a220*/  @!P6 IMAD.MOV R118, RZ, RZ, -R118 ;  /* 0x000000ffff76e224 */ /* 0x000fe200078e0a76 */
[----:B------:R-:W-:Y:S01]  /*a230*/  ISETP.GT.U32.AND P6, PT, R251, R121, PT ;  /* 0x00000079fb00720c */ /* 0x000fe20003fc4070 */
[----:B------:R-:W-:Y:S01]  /*a240*/  @!P5 IMAD.IADD R120, R120, 0x1, -R251 ;  /* 0x000000017878d824 */ /* 0x000fe200078e0afb */
[----:B------:R-:W-:Y:S01]  /*a250*/  ISETP.GE.AND P5, PT, R161, RZ, PT ;  /* 0x000000ffa100720c */ /* 0x000fe20003fa6270 */
[C---:B------:R-:W-:Y:S01]  /*a260*/  IMAD R157, R251.reuse, R148, R157 ;  /* 0x00000094fb9d7224 */ /* 0x040fe200078e029d */
[----:B------:R-:W-:Y:S01]  /*a270*/  STL.64 [R1+0x2ce0], R118 ;  /* 0x002ce07601007387 */ /* 0x000fe20000100a00 */
[----:B------:R-:W-:Y:S02]  /*a280*/  IMAD.MOV R144, RZ, RZ, -R144 ;  /* 0x000000ffff907224 */ /* 0x000fe400078e0a90 */
[----:B------:R-:W-:Y:S01]  /*a290*/  @!P4 IMAD.IADD R122, R122, 0x1, -R251 ;  /* 0x000000017a7ac824 */ /* 0x000fe200078e0afb */
[----:B------:R-:W-:Y:S01]  /*a2a0*/  ISETP.GE.AND P4, PT, R160, RZ, PT ;  /* 0x000000ffa000720c */ /* 0x000fe20003f86270 */
[----:B------:R-:W-:Y:S01]  /*a2b0*/  STL [R1+0x2790], R14 ;  /* 0x0027900e01007387 */ /* 0x000fe20000100800 */
[----:B------:R-:W-:-:S02]  /*a2c0*/  IMAD R169, R251, R144, R169 ;  /* 0x00000090fba97224 */ /* 0x000fc400078e02a9 */
[--C-:B------:R-:W-:Y:S01]  /*a2d0*/  @!P0 IMAD.IADD R123, R123, 0x1, -R251.reuse ;  /* 0x000000017b7b8824 */ /* 0x100fe200078e0afb */
[----:B------:R-:W-:Y:S01]  /*a2e0*/  ISETP.GE.AND P0, PT, R39, RZ, PT ;  /* 0x000000ff2700720c */ /* 0x000fe20003f06270 */
[----:B------:R-:W-:Y:S01]  /*a2f0*/  @!P6 IMAD.IADD R121, R121, 0x1, -R251 ;  /* 0x000000017979e824 */ /* 0x000fe200078e0afb */
[C---:B------:R-:W-:Y:S01]  /*a300*/  ISETP.GT.U32.AND P6, PT, R251.reuse, R124, PT ;  /* 0x0000007cfb00720c */ /* 0x040fe20003fc4070 */
[----:B------:R-:W-:Y:S01]  /*a310*/  @!P5 IMAD.MOV R120, RZ, RZ, -R120 ;  /* 0x000000ffff78d224 */ /* 0x000fe200078e0a78 */
[----:B------:R-:W-:Y:S01]  /*a320*/  ISETP.GT.U32.AND P5, PT, R251, R125, PT ;  /* 0x0000007dfb00720c */ /* 0x000fe20003fa4070 */
[----:B------:R-:W-:Y:S01]  /*a330*/  STL [R1+0x2794], R34 ;  /* 0x0027942201007387 */ /* 0x000fe20000100800 */
[----:B------:R-:W-:Y:S01]  /*a340*/  IADD3 R39, R248, 0xe5, RZ ;  /* 0x000000e5f8277810 */ /* 0x000fe20007ffe0ff */
[----:B------:R-:W-:Y:S02]  /*a350*/  IMAD.HI.U32 R159, R95, R156, RZ ;  /* 0x0000009c5f9f7227 */ /* 0x000fe400078e00ff */
[----:B------:R-:W-:Y:S01]  /*a360*/  STL [R1+0x279c], R40 ;  /* 0x00279c2801007387 */ /* 0x000fe20000100800 */
[----:B------:R-:W-:Y:S01]  /*a370*/  IABS R173, R39 ;  /* 0x0000002700ad7213 */ /* 0x000fe20000000000 */
[----:B------:R-:W-:-:S02]  /*a380*/  @!P4 IMAD.MOV R121, RZ, RZ, -R121 ;  /* 0x000000ffff79c224 */ /* 0x000fc400078e0a79 */
[----:B------:R-:W-:Y:S01]  /*a390*/  @!P0 IMAD.MOV R122, RZ, RZ, -R122 ;  /* 0x000000ffff7a8224 */ /* 0x000fe200078e0a7a */
[C---:B------:R-:W-:Y:S01]  /*a3a0*/  ISETP.GT.U32.AND P0, PT, R251.reuse, R126, PT ;  /* 0x0000007efb00720c */ /* 0x040fe20003f04070 */
[--C-:B------:R-:W-:Y:S01]  /*a3b0*/  @!P6 IMAD.IADD R124, R124, 0x1, -R251.reuse ;  /* 0x000000017c7ce824 */ /* 0x100fe200078e0afb */
[----:B------:R-:W-:Y:S01]  /*a3c0*/  ISETP.GT.U32.AND P6, PT, R251, R123, PT ;  /* 0x0000007bfb00720c */ /* 0x000fe20003fc4070 */
[----:B------:R-:W-:Y:S01]  /*a3d0*/  @!P5 IMAD.IADD R125, R125, 0x1, -R251 ;  /* 0x000000017d7dd824 */ /* 0x000fe200078e0afb */
[----:B------:R-:W-:Y:S01]  /*a3e0*/  STL.64 [R1+0x2ce8], R120 ;  /* 0x002ce87801007387 */ /* 0x000fe20000100a00 */
[----:B------:R-:W-:Y:S01]  /*a3f0*/  IMAD.HI.U32 R143, R95, R155, RZ ;  /* 0x0000009b5f8f7227 */ /* 0x000fe200078e00ff */
[C---:B------:R-:W-:Y:S02]  /*a400*/  ISETP.GT.U32.AND P4, PT, R251.reuse, R124, PT ;  /* 0x0000007cfb00720c */ /* 0x040fe40003f84070 */
[----:B------:R-:W-:Y:S01]  /*a410*/  ISETP.GT.U32.AND P5, PT, R251, R125, PT ;  /* 0x0000007dfb00720c */ /* 0x000fe20003fa4070 */
[----:B------:R-:W-:Y:S01]  /*a420*/  STL [R1+0x2780], R39 ;  /* 0x0027802701007387 */ /* 0x000fe20000100800 */
[----:B------:R-:W-:-:S04]  /*a430*/  IMAD.HI.U32 R150, R95, R181, RZ ;  /* 0x000000b55f967227 */ /* 0x000fc800078e00ff */
[--C-:B------:R-:W-:Y:S02]  /*a440*/  @!P0 IMAD.IADD R126, R126, 0x1, -R251.reuse ;  /* 0x000000017e7e8824 */ /* 0x100fe400078e0afb */
[----:B------:R-:W-:Y:S01]  /*a450*/  @!P6 IMAD.IADD R123, R123, 0x1, -R251 ;  /* 0x000000017b7be824 */ /* 0x000fe200078e0afb */
[----:B------:R-:W-:Y:S01]  /*a460*/  ISETP.GE.AND P6, PT, R33, RZ, PT ;  /* 0x000000ff2100720c */ /* 0x000fe20003fc6270 */
[----:B------:R-:W-:Y:S01]  /*a470*/  IMAD.MOV R159, RZ, RZ, -R159 ;  /* 0x000000ffff9f7224 */ /* 0x000fe200078e0a9f */
[----:B------:R-:W-:Y:S01]  /*a480*/  ISETP.GT.U32.AND P0, PT, R251, R126, PT ;  /* 0x0000007efb00720c */ /* 0x000fe20003f04070 */
[--C-:B------:R-:W-:Y:S01]  /*a490*/  @!P4 IMAD.IADD R124, R124, 0x1, -R251.reuse ;  /* 0x000000017c7cc824 */ /* 0x100fe200078e0afb */
[----:B------:R-:W-:Y:S01]  /*a4a0*/  ISETP.GE.AND P4, PT, R0, RZ, PT ;  /* 0x000000ff0000720c */ /* 0x000fe20003f86270 */
[----:B------:R-:W-:Y:S01]  /*a4b0*/  @!P5 IMAD.IADD R125, R125, 0x1, -R251 ;  /* 0x000000017d7dd824 */ /* 0x000fe200078e0afb */
[C---:B------:R-:W-:Y:S01]  /*a4c0*/  ISETP.GT.U32.AND P5, PT, R251.reuse, R128, PT ;  /* 0x00000080fb00720c */ /* 0x040fe20003fa4070 */
[----:B------:R-:W-:Y:S01]  /*a4d0*/  IMAD.MOV R143, RZ, RZ, -R143 ;  /* 0x000000ffff8f7224 */ /* 0x000fe200078e0a8f */
[C---:B------:R-:W-:Y:S01]  /*a4e0*/  IADD3 R0, R248.reuse, 0xe6, RZ ;  /* 0x000000e6f8007810 */ /* 0x040fe20007ffe0ff */
[----:B------:R-:W-:Y:S01]  /*a4f0*/  IMAD.MOV R150, RZ, RZ, -R150 ;  /* 0x000000ffff967224 */ /* 0x000fe200078e0a96 */
[----:B------:R-:W-:Y:S01]  /*a500*/  IADD3 R33, R248, 0xe7, RZ ;  /* 0x000000e7f8217810 */ /* 0x000fe20007ffe0ff */
[C---:B------:R-:W-:Y:S01]  /*a510*/  IMAD R156, R251.reuse, R159, R156 ;  /* 0x0000009ffb9c7224 */ /* 0x040fe200078e029c */
[----:B------:R-:W-:Y:S01]  /*a520*/  IABS R159, R14 ;  /* 0x0000000e009f7213 */ /* 0x000fe20000000000 */
[----:B------:R-:W-:Y:S01]  /*a530*/  @!P6 IMAD.MOV R123, RZ, RZ, -R123 ;  /* 0x000000ffff7be224 */ /* 0x000fe200078e0a7b */
[C---:B------:R-:W-:Y:S01]  /*a540*/  ISETP.GT.U32.AND P6, PT, R251.reuse, R127, PT ;  /* 0x0000007ffb00720c */ /* 0x040fe20003fc4070 */
[--C-:B------:R-:W-:Y:S01]  /*a550*/  @!P0 IMAD.IADD R126, R126, 0x1, -R251.reuse ;  /* 0x000000017e7e8824 */ /* 0x100fe200078e0afb */
[C---:B------:R-:W-:Y:S01]  /*a560*/  ISETP.GT.U32.AND P0, PT, R251.reuse, R129, PT ;  /* 0x00000081fb00720c */ /* 0x040fe20003f04070 */
[----:B------:R-:W-:Y:S01]  /*a570*/  @!P4 IMAD.MOV R124, RZ, RZ, -R124 ;  /* 0x000000ffff7cc224 */ /* 0x000fe200078e0a7c */
[----:B------:R-:W-:Y:S01]  /*a580*/  ISETP.GE.AND P4, PT, R28, RZ, PT ;  /* 0x000000ff1c00720c */ /* 0x000fe20003f86270 */
[----:B------:R-:W-:Y:S01]  /*a590*/  @!P5 IMAD.IADD R128, R128, 0x1, -R251 ;  /* 0x000000018080d824 */ /* 0x000fe200078e0afb */
[----:B------:R-:W-:Y:S01]  /*a5a0*/  STL [R1+0x2784], R0 ;  /* 0x0027840001007387 */ /* 0x000fe20000100800 */
[----:B-1----:R-:W-:Y:S01]  /*a5b0*/  IADD3 R28, R248, 0xe9, RZ ;  /* 0x000000e9f81c7810 */ /* 0x002fe20007ffe0ff */
[C---:B------:R-:W-:Y:S01]  /*a5c0*/  IMAD R155, R251.reuse, R143, R155 ;  /* 0x0000008ffb9b7224 */ /* 0x040fe200078e029b */
[----:B------:R-:W-:Y:S01]  /*a5d0*/  IABS R167, R0 ;  /* 0x0000000000a77213 */ /* 0x000fe20000000000 */
[----:B------:R-:W-:Y:S01]  /*a5e0*/  STL [R1+0x2788], R33 ;  /* 0x0027882101007387 */ /* 0x000fe20000100800 */
[C---:B------:R-:W-:Y:S01]  /*a5f0*/  ISETP.GT.U32.AND P5, PT, R251.reuse, R128, PT ;  /* 0x00000080fb00720c */ /* 0x040fe20003fa4070 */
[----:B------:R-:W-:Y:S01]  /*a600*/  IMAD R181, R251, R150, R181 ;  /* 0x00000096fbb57224 */ /* 0x000fe200078e02b5 */
[----:B------:R-:W-:Y:S01]  /*a610*/  IABS R189, R33 ;  /* 0x0000002100bd7213 */ /* 0x000fe20000000000 */
[--C-:B------:R-:W-:Y:S01]  /*a620*/  @!P6 IMAD.IADD R127, R127, 0x1, -R251.reuse ;  /* 0x000000017f7fe824 */ /* 0x100fe200078e0afb */
[----:B------:R-:W-:Y:S01]  /*a630*/  ISETP.GE.AND P6, PT, R16, RZ, PT ;  /* 0x000000ff1000720c */ /* 0x000fe20003fc6270 */
[----:B------:R-:W-:Y:S01]  /*a640*/  @!P0 IMAD.IADD R129, R129, 0x1, -R251 ;  /* 0x0000000181818824 */ /* 0x000fe200078e0afb */
[----:B--2---:R-:W-:Y:S01]  /*a650*/  IADD3 R16, R248, 0xe8, RZ ;  /* 0x000000e8f8107810 */ /* 0x004fe20007ffe0ff */
[----:B------:R-:W-:Y:S01]  /*a660*/  @!P4 IMAD.MOV R125, RZ, RZ, -R125 ;  /* 0x000000ffff7dc224 */ /* 0x000fe200078e0a7d */
[C---:B------:R-:W-:Y:S01]  /*a670*/  ISETP.GT.U32.AND P4, PT, R251.reuse, R127, PT ;  /* 0x0000007ffb00720c */ /* 0x040fe20003f84070 */
[----:B------:R-:W-:Y:S01]  /*a680*/  STL.64 [R1+0x2cf0], R122 ;  /* 0x002cf07a01007387 */ /* 0x000fe20000100a00 */
[----:B------:R-:W-:Y:S01]  /*a690*/  ISETP.GT.U32.AND P0, PT, R251, R129, PT ;  /* 0x00000081fb00720c */ /* 0x000fe20003f04070 */
[----:B------:R-:W-:Y:S01]  /*a6a0*/  IMAD.HI.U32 R144, R95, R158, RZ ;  /* 0x0000009e5f907227 */ /* 0x000fe200078e00ff */
[----:B------:R-:W-:Y:S01]  /*a6b0*/  IABS R160, R16 ;  /* 0x0000001000a07213 */ /* 0x000fe20000000000 */
[----:B------:R-:W-:Y:S01]  /*a6c0*/  STL.64 [R1+0x2cf8], R124 ;  /* 0x002cf87c01007387 */ /* 0x000fe20000100a00 */
[----:B------:R-:W-:Y:S01]  /*a6d0*/  IABS R172, R28 ;  /* 0x0000001c00ac7213 */ /* 0x000fe20000000000 */
[--C-:B------:R-:W-:Y:S01]  /*a6e0*/  @!P5 IMAD.IADD R128, R128, 0x1, -R251.reuse ;  /* 0x000000018080d824 */ /* 0x100fe200078e0afb */
[----:B------:R-:W-:Y:S01]  /*a6f0*/  ISETP.GE.AND P5, PT, R26, RZ, PT ;  /* 0x000000ff1a00720c */ /* 0x000fe20003fa6270 */
[----:B------:R-:W-:Y:S01]  /*a700*/  @!P6 IMAD.MOV R126, RZ, RZ, -R126 ;  /* 0x000000ffff7ee224 */ /* 0x000fe200078e0a7e */
[----:B------:R-:W-:Y:S01]  /*a710*/  ISETP.GT.U32.AND P6, PT, R251, R130, PT ;  /* 0x00000082fb00720c */ /* 0x000fe20003fc4070 */
[----:B------:R-:W-:Y:S01]  /*a720*/  STL [R1+0x276c], R16 ;  /* 0x00276c1001007387 */ /* 0x000fe20000100800 */
[----:B---3--:R-:W-:Y:S01]  /*a730*/  IADD3 R26, R248, 0xea, RZ ;  /* 0x000000eaf81a7810 */ /* 0x008fe20007ffe0ff */
[--C-:B------:R-:W-:Y:S01]  /*a740*/  @!P4 IMAD.IADD R127, R127, 0x1, -R251.reuse ;  /* 0x000000017f7fc824 */ /* 0x100fe200078e0afb */
[----:B------:R-:W-:Y:S01]  /*a750*/  ISETP.GT.U32.AND P4, PT, R251, R131, PT ;  /* 0x00000083fb00720c */ /* 0x000fe20003f84070 */
[----:B------:R-:W-:Y:S01]  /*a760*/  @!P0 IMAD.IADD R129, R129, 0x1, -R251 ;  /* 0x0000000181818824 */ /* 0x000fe200078e0afb */
[----:B------:R-:W-:Y:S01]  /*a770*/  ISETP.GE.AND P0, PT, R57, RZ, PT ;  /* 0x000000ff3900720c */ /* 0x000fe20003f06270 */
[----:B------:R-:W-:Y:S01]  /*a780*/  STL [R1+0x2770], R28 ;  /* 0x0027701c01007387 */ /* 0x000fe20000100800 */
[----:B------:R-:W-:Y:S01]  /*a790*/  IMAD.HI.U32 R148, R95, R183, RZ ;  /* 0x000000b75f947227 */ /* 0x000fe200078e00ff */
[----:B------:R-:W-:-:S02]  /*a7a0*/  IABS R161, R26 ;  /* 0x0000001a00a17213 */ /* 0x000fc40000000000 */
[----:B------:R-:W-:Y:S01]  /*a7b0*/  STL [R1+0x2774], R26 ;  /* 0x0027741a01007387 */ /* 0x000fe20000100800 */
[----:B------:R-:W-:Y:S02]  /*a7c0*/  @!P5 IMAD.MOV R127, RZ, RZ, -R127 ;  /* 0x000000ffff7fd224 */ /* 0x000fe400078e0a7f */
[--C-:B------:R-:W-:Y:S01]  /*a7d0*/  @!P6 IMAD.IADD R130, R130, 0x1, -R251.reuse ;  /* 0x000000018282e824 */ /* 0x100fe200078e0afb */
[----:B------:R-:W-:Y:S01]  /*a7e0*/  ISETP.GE.AND P6, PT, R32, RZ, PT ;  /* 0x000000ff2000720c */ /* 0x000fe20003fc6270 */
[----:B------:R-:W-:Y:S01]  /*a7f0*/  IMAD.MOV R144, RZ, RZ, -R144 ;  /* 0x000000ffff907224 */ /* 0x000fe200078e0a90 */
[----:B----4-:R-:W-:Y:S01]  /*a800*/  IADD3 R32, R248, 0xeb, RZ ;  /* 0x000000ebf8207810 */ /* 0x010fe20007ffe0ff */
[----:B------:R-:W-:Y:S01]  /*a810*/  @!P4 IMAD.IADD R131, R131, 0x1, -R251 ;  /* 0x000000018383c824 */ /* 0x000fe200078e0afb */
[C---:B------:R-:W-:Y:S01]  /*a820*/  ISETP.GT.U32.AND P5, PT, R251.reuse, R130, PT ;  /* 0x00000082fb00720c */ /* 0x040fe20003fa4070 */
[----:B------:R-:W-:Y:S01]  /*a830*/  @!P0 IMAD.MOV R128, RZ, RZ, -R128 ;  /* 0x000000ffff808224 */ /* 0x000fe200078e0a80 */
[C---:B------:R-:W-:Y:S01]  /*a840*/  ISETP.GT.U32.AND P0, PT, R251.reuse, R132, PT ;  /* 0x00000084fb00720c */ /* 0x040fe20003f04070 */
[----:B------:R-:W-:Y:S01]  /*a850*/  STL [R1+0x277c], R32 ;  /* 0x00277c2001007387 */ /* 0x000fe20000100800 */
[C---:B------:R-:W-:Y:S01]  /*a860*/  ISETP.GT.U32.AND P4, PT, R251.reuse, R131, PT ;  /* 0x00000083fb00720c */ /* 0x040fe20003f84070 */
[----:B------:R-:W-:Y:S01]  /*a870*/  IMAD.MOV R148, RZ, RZ, -R148 ;  /* 0x000000ffff947224 */ /* 0x000fe200078e0a94 */
[----:B------:R-:W-:Y:S01]  /*a880*/  IABS R170, R32 ;  /* 0x0000002000aa7213 */ /* 0x000fe20000000000 */
[----:B------:R-:W-:Y:S01]  /*a890*/  STL.64 [R1+0x2d00], R126 ;  /* 0x002d007e01007387 */ /* 0x000fe20000100a00 */
[----:B------:R-:W-:-:S02]  /*a8a0*/  IMAD R158, R251, R144, R158 ;  /* 0x00000090fb9e7224 */ /* 0x000fc400078e029e */
[----:B------:R-:W-:Y:S01]  /*a8b0*/  @!P6 IMAD.MOV R129, RZ, RZ, -R129 ;  /* 0x000000ffff81e224 */ /* 0x000fe200078e0a81 */
[----:B------:R-:W-:Y:S01]  /*a8c0*/  ISETP.GE.AND P6, PT, R49, RZ, PT ;  /* 0x000000ff3100720c */ /* 0x000fe20003fc6270 */
[C---:B------:R-:W-:Y:S01]  /*a8d0*/  IMAD R183, R251.reuse, R148, R183 ;  /* 0x00000094fbb77224 */ /* 0x040fe200078e02b7 */
[----:B------:R-:W-:Y:S01]  /*a8e0*/  IADD3 R49, R248, 0xee, RZ ;  /* 0x000000eef8317810 */ /* 0x000fe20007ffe0ff */
[--C-:B------:R-:W-:Y:S01]  /*a8f0*/  @!P5 IMAD.IADD R130, R130, 0x1, -R251.reuse ;  /* 0x000000018282d824 */ /* 0x100fe200078e0afb */
[----:B------:R-:W-:Y:S01]  /*a900*/  ISETP.GT.U32.AND P5, PT, R251, R133, PT ;  /* 0x00000085fb00720c */ /* 0x000fe20003fa4070 */
[--C-:B------:R-:W-:Y:S01]  /*a910*/  @!P0 IMAD.IADD R132, R132, 0x1, -R251.reuse ;  /* 0x0000000184848824 */ /* 0x100fe200078e0afb */
[----:B------:R-:W-:Y:S01]  /*a920*/  STL.64 [R1+0x2d08], R128 ;  /* 0x002d088001007387 */ /* 0x000fe20000100a00 */
[----:B------:R-:W-:Y:S01]  /*a930*/  @!P4 IMAD.IADD R131, R131, 0x1, -R251 ;  /* 0x000000018383c824 */ /* 0x000fe200078e0afb */
[----:B------:R-:W-:Y:S01]  /*a940*/  ISETP.GT.U32.AND P4, PT, R251, R134, PT ;  /* 0x00000086fb00720c */ /* 0x000fe20003f84070 */
[----:B------:R-:W-:Y:S01]  /*a950*/  IMAD.HI.U32 R143, R95, R180, RZ ;  /* 0x000000b45f8f7227 */ /* 0x000fe200078e00ff */
[----:B------:R-:W-:-:S03]  /*a960*/  ISETP.GT.U32.AND P0, PT, R251, R132, PT ;  /* 0x00000084fb00720c */ /* 0x000fc60003f04070 */
[----:B------:R-:W-:Y:S01]  /*a970*/  @!P6 IMAD.MOV R130, RZ, RZ, -R130 ;  /* 0x000000ffff82e224 */ /* 0x000fe200078e0a82 */
[----:B------:R-:W-:Y:S01]  /*a980*/  ISETP.GE.AND P6, PT, R15, RZ, PT ;  /* 0x000000ff0f00720c */ /* 0x000fe20003fc6270 */
[----:B------:R-:W-:Y:S01]  /*a990*/  IMAD.MOV R143, RZ, RZ, -R143 ;  /* 0x000000ffff8f7224 */ /* 0x000fe200078e0a8f */
[----:B------:R-:W-:Y:S01]  /*a9a0*/  IADD3 R15, R248, 0xec, RZ ;  /* 0x000000ecf80f7810 */ /* 0x000fe20007ffe0ff */
[--C-:B------:R-:W-:Y:S01]  /*a9b0*/  @!P5 IMAD.IADD R133, R133, 0x1, -R251.reuse ;  /* 0x000000018585d824 */ /* 0x100fe200078e0afb */
[----:B------:R-:W-:Y:S01]  /*a9c0*/  ISETP.GE.AND P5, PT, R8, RZ, PT ;  /* 0x000000ff0800720c */ /* 0x000fe20003fa6270 */
[----:B------:R-:W-:Y:S01]  /*a9d0*/  IMAD.HI.U32 R148, R95, R193, RZ ;  /* 0x000000c15f947227 */ /* 0x000fe200078e00ff */
[----:B------:R-:W-:Y:S02]  /*a9e0*/  IADD3 R8, R248, 0xed, RZ ;  /* 0x000000edf8087810 */ /* 0x000fe40007ffe0ff */
[----:B------:R-:W-:Y:S01]  /*a9f0*/  IABS R171, R15 ;  /* 0x0000000f00ab7213 */ /* 0x000fe20000000000 */
[--C-:B------:R-:W-:Y:S01]  /*aa00*/  @!P4 IMAD.IADD R134, R134, 0x1, -R251.reuse ;  /* 0x000000018686c824 */ /* 0x100fe200078e0afb */
[C---:B------:R-:W-:Y:S01]  /*aa10*/  ISETP.GT.U32.AND P4, PT, R251.reuse, R133, PT ;  /* 0x00000085fb00720c */ /* 0x040fe20003f84070 */
[----:B------:R-:W-:Y:S01]  /*aa20*/  @!P0 IMAD.IADD R132, R132, 0x1, -R251 ;  /* 0x0000000184848824 */ /* 0x000fe200078e0afb */
[C---:B------:R-:W-:Y:S01]  /*aa30*/  ISETP.GT.U32.AND P0, PT, R251.reuse, R135, PT ;  /* 0x00000087fb00720c */ /* 0x040fe20003f04070 */
[----:B------:R-:W-:Y:S01]  /*aa40*/  @!P6 IMAD.MOV R131, RZ, RZ, -R131 ;  /* 0x000000ffff83e224 */ /* 0x000fe200078e0a83 */
[----:B------:R-:W-:Y:S01]  /*aa50*/  ISETP.GT.U32.AND P6, PT, R251, R134, PT ;  /* 0x00000086fb00720c */ /* 0x000fe20003fc4070 */
[----:B------:R-:W-:Y:S01]  /*aa60*/  IMAD.HI.U32 R144, R95, R191, RZ ;  /* 0x000000bf5f907227 */ /* 0x000fe200078e00ff */
[----:B------:R-:W-:-:S02]  /*aa70*/  IABS R188, R8 ;  /* 0x0000000800bc7213 */ /* 0x000fc40000000000 */
[----:B------:R-:W-:Y:S01]  /*aa80*/  STL.64 [R1+0x2d10], R130 ;  /* 0x002d108201007387 */ /* 0x000fe20000100a00 */
[----:B------:R-:W-:Y:S01]  /*aa90*/  @!P5 IMAD.MOV R132, RZ, RZ, -R132 ;  /* 0x000000ffff84d224 */ /* 0x000fe200078e0a84 */
[C---:B------:R-:W-:Y:S01]  /*aaa0*/  ISETP.GT.U32.AND P5, PT, R251.reuse, R136, PT ;  /* 0x00000088fb00720c */ /* 0x040fe20003fa4070 */
[----:B------:R-:W-:Y:S01]  /*aab0*/  IMAD R180, R251, R143, R180 ;  /* 0x0000008ffbb47224 */ /* 0x000fe200078e02b4 */
[----:B------:R-:W-:Y:S01]  /*aac0*/  STL [R1+0x275c], R15 ;  /* 0x00275c0f01007387 */ /* 0x000fe20000100800 */
[--C-:B------:R-:W-:Y:S01]  /*aad0*/  @!P4 IMAD.IADD R133, R133, 0x1, -R251.reuse ;  /* 0x000000018585c824 */ /* 0x100fe200078e0afb */
[----:B------:R-:W-:Y:S01]  /*aae0*/  ISETP.GE.AND P4, PT, R56, RZ, PT ;  /* 0x000000ff3800720c */ /* 0x000fe20003f86270 */
[--C-:B------:R-:W-:Y:S01]  /*aaf0*/  @!P0 IMAD.IADD R135, R135, 0x1, -R251.reuse ;  /* 0x0000000187878824 */ /* 0x100fe200078e0afb */
[----:B------:R-:W-:Y:S01]  /*ab00*/  ISETP.GE.AND P0, PT, R48, RZ, PT ;  /* 0x000000ff3000720c */ /* 0x000fe20003f06270 */
[----:B------:R-:W-:Y:S01]  /*ab10*/  @!P6 IMAD.IADD R134, R134, 0x1, -R251 ;  /* 0x000000018686e824 */ /* 0x000fe200078e0afb */
[----:B------:R-:W-:Y:S01]  /*ab20*/  ISETP.GT.U32.AND P6, PT, R251, R137, PT ;  /* 0x00000089fb00720c */ /* 0x000fe20003fc4070 */
[----:B------:R-:W-:Y:S01]  /*ab30*/  STL [R1+0x2760], R8 ;  /* 0x0027600801007387 */ /* 0x000fe20000100800 */
[----:B------:R-:W-:Y:S01]  /*ab40*/  IADD3 R48, R248, 0xef, RZ ;  /* 0x000000eff8307810 */ /* 0x000fe20007ffe0ff */
[----:B------:R-:W-:-:S02]  /*ab50*/  IMAD.MOV R148, RZ, RZ, -R148 ;  /* 0x000000ffff947224 */ /* 0x000fc400078e0a94 */
[----:B------:R-:W-:Y:S01]  /*ab60*/  @!P5 IMAD.IADD R136, R136, 0x1, -R251 ;  /* 0x000000018888d824 */ /* 0x000fe200078e0afb */
[C---:B------:R-:W-:Y:S01]  /*ab70*/  ISETP.GT.U32.AND P5, PT, R251.reuse, R135, PT ;  /* 0x00000087fb00720c */ /* 0x040fe20003fa4070 */
[----:B------:R-:W-:Y:S01]  /*ab80*/  STL [R1+0x2764], R49 ;  /* 0x0027643101007387 */ /* 0x000fe20000100800 */
[----:B------:R-:W-:Y:S01]  /*ab90*/  IMAD.MOV R144, RZ, RZ, -R144 ;  /* 0x000000ffff907224 */ /* 0x000fe200078e0a90 */
[----:B------:R-:W-:Y:S01]  /*aba0*/  IABS R162, R48 ;  /* 0x0000003000a27213 */ /* 0x000fe20000000000 */
[----:B------:R-:W-:Y:S01]  /*abb0*/  @!P4 IMAD.MOV R133, RZ, RZ, -R133 ;  /* 0x000000ffff85c224 */ /* 0x000fe200078e0a85 */
[C---:B------:R-:W-:Y:S01]  /*abc0*/  ISETP.GT.U32.AND P4, PT, R251.reuse, R136, PT ;  /* 0x00000088fb00720c */ /* 0x040fe20003f84070 */
[----:B------:R-:W-:Y:S01]  /*abd0*/  @!P0 IMAD.MOV R134, RZ, RZ, -R134 ;  /* 0x000000ffff868224 */ /* 0x000fe200078e0a86 */
[----:B------:R-:W-:Y:S01]  /*abe0*/  ISETP.GT.U32.AND P0, PT, R251, R138, PT ;  /* 0x0000008afb00720c */ /* 0x000fe20003f04070 */
[----:B------:R-:W-:Y:S01]  /*abf0*/  @!P6 IMAD.IADD R137, R137, 0x1, -R251 ;  /* 0x000000018989e824 */ /* 0x000fe200078e0afb */
[----:B------:R-:W-:Y:S01]  /*ac00*/  STL.64 [R1+0x2d18], R132 ;  /* 0x002d188401007387 */ /* 0x000fe20000100a00 */
[----:B------:R-:W-:-:S02]  /*ac10*/  IMAD R193, R251, R148, R193 ;  /* 0x00000094fbc17224 */ /* 0x000fc400078e02c1 */
[C---:B------:R-:W-:Y:S01]  /*ac20*/  IMAD R191, R251.reuse, R144, R191 ;  /* 0x00000090fbbf7224 */ /* 0x040fe200078e02bf */
[----:B------:R-:W-:Y:S01]  /*ac30*/  ISETP.GT.U32.AND P6, PT, R251, R137, PT ;  /* 0x00000089fb00720c */ /* 0x000fe20003fc4070 */
[----:B------:R-:W-:Y:S01]  /*ac40*/  @!P5 IMAD.IADD R135, R135, 0x1, -R251 ;  /* 0x000000018787d824 */ /* 0x000fe200078e0afb */
[----:B------:R-:W-:Y:S01]  /*ac50*/  ISETP.GE.AND P5, PT, R47, RZ, PT ;  /* 0x000000ff2f00720c */ /* 0x000fe20003fa6270 */
[----:B------:R-:W-:Y:S01]  /*ac60*/  IMAD.HI.U32 R143, R95, R179, RZ ;  /* 0x000000b35f8f7227 */ /* 0x000fe200078e00ff */
[----:B------:R-:W-:-:S03]  /*ac70*/  IADD3 R47, R248, 0xf3, RZ ;  /* 0x000000f3f82f7810 */ /* 0x000fc60007ffe0ff */
[--C-:B------:R-:W-:Y:S01]  /*ac80*/  @!P4 IMAD.IADD R136, R136, 0x1, -R251.reuse ;  /* 0x000000018888c824 */ /* 0x100fe200078e0afb */
[----:B------:R-:W-:Y:S01]  /*ac90*/  ISETP.GT.U32.AND P4, PT, R251, R139, PT ;  /* 0x0000008bfb00720c */ /* 0x000fe20003f84070 */
[----:B------:R-:W-:Y:S02]  /*aca0*/  @!P0 IMAD.IADD R138, R138, 0x1, -R251 ;  /* 0x000000018a8a8824 */ /* 0x000fe400078e0afb */
[----:B------:R-:W-:Y:S02]  /*acb0*/  IMAD.MOV R143, RZ, RZ, -R143 ;  /* 0x000000ffff8f7224 */ /* 0x000fe400078e0a8f */
[----:B------:R-:W-:Y:S01]  /*acc0*/  @!P6 IMAD.IADD R137, R137, 0x1, -R251 ;  /* 0x000000018989e824 */ /* 0x000fe200078e0afb */
[----:B------:R-:W-:Y:S01]  /*acd0*/  ISETP.GE.AND P6, PT, R25, RZ, PT ;  /* 0x000000ff1900720c */ /* 0x000fe20003fc6270 */
[----:B------:R-:W-:Y:S01]  /*ace0*/  @!P5 IMAD.MOV R135, RZ, RZ, -R135 ;  /* 0x000000ffff87d224 */ /* 0x000fe200078e0a87 */
[----:B------:R-:W-:Y:S01]  /*acf0*/  ISETP.GE.AND P5, PT, R6, RZ, PT ;  /* 0x000000ff0600720c */ /* 0x000fe20003fa6270 */
[C---:B------:R-:W-:Y:S01]  /*ad00*/  IMAD R179, R251.reuse, R143, R179 ;  /* 0x0000008ffbb37224 */ /* 0x040fe200078e02b3 */
[----:B------:R-:W-:Y:S01]  /*ad10*/  ISETP.GT.U32.AND P0, PT, R251, R138, PT ;  /* 0x0000008afb00720c */ /* 0x000fe20003f04070 */
[----:B------:R-:W-:Y:S01]  /*ad20*/  IMAD.HI.U32 R144, R95, R177, RZ ;  /* 0x000000b15f907227 */ /* 0x000fe200078e00ff */
[C---:B------:R-:W-:Y:S01]  /*ad30*/  IADD3 R25, R248.reuse, 0xf0, RZ ;  /* 0x000000f0f8197810 */ /* 0x040fe20007ffe0ff */
[----:B------:R-:W-:Y:S01]  /*ad40*/  STL.64 [R1+0x2d20], R134 ;  /* 0x002d208601007387 */ /* 0x000fe20000100a00 */
[----:B------:R-:W-:Y:S01]  /*ad50*/  IADD3 R6, R248, 0xf1, RZ ;  /* 0x000000f1f8067810 */ /* 0x000fe20007ffe0ff */
[----:B------:R-:W-:Y:S01]  /*ad60*/  @!P4 IMAD.IADD R139, R139, 0x1, -R251 ;  /* 0x000000018b8bc824 */ /* 0x000fe200078e0afb */
[----:B------:R-:W-:Y:S01]  /*ad70*/  IABS R163, R25 ;  /* 0x0000001900a37213 */ /* 0x000fe20000000000 */
[----:B------:R-:W-:Y:S01]  /*ad80*/  STL [R1+0x2750], R48 ;  /* 0x0027503001007387 */ /* 0x000fe20000100800 */
[----:B------:R-:W-:-:S02]  /*ad90*/  IMAD.MOV R144, RZ, RZ, -R144 ;  /* 0x000000ffff907224 */ /* 0x000fc400078e0a90 */
[----:B------:R-:W-:Y:S01]  /*ada0*/  @!P6 IMAD.MOV R136, RZ, RZ, -R136 ;  /* 0x000000ffff88e224 */ /* 0x000fe200078e0a88 */
[C---:B------:R-:W-:Y:S01]  /*adb0*/  ISETP.GT.U32.AND P6, PT, R251.reuse, R145, PT ;  /* 0x00000091fb00720c */ /* 0x040fe20003fc4070 */
[----:B------:R-:W-:Y:S01]  /*adc0*/  @!P5 IMAD.MOV R137, RZ, RZ, -R137 ;  /* 0x000000ffff89d224 */ /* 0x000fe200078e0a89 */
[C---:B------:R-:W-:Y:S01]  /*add0*/  ISETP.GT.U32.AND P4, PT, R251.reuse, R139, PT ;  /* 0x0000008bfb00720c */ /* 0x040fe20003f84070 */
[----:B------:R-:W-:Y:S01]  /*ade0*/  @!P0 IMAD.IADD R138, R138, 0x1, -R251 ;  /* 0x000000018a8a8824 */ /* 0x000fe200078e0afb */
[C---:B------:R-:W-:Y:S01]  /*adf0*/  ISETP.GT.U32.AND P5, PT, R251.reuse, R146, PT ;  /* 0x00000092fb00720c */ /* 0x040fe20003fa4070 */
[----:B------:R-:W-:Y:S01]  /*ae00*/  STL [R1+0x2754], R25 ;  /* 0x0027541901007387 */ /* 0x000fe20000100800 */
[----:B------:R-:W-:Y:S01]  /*ae10*/  ISETP.GE.AND P0, PT, R46, RZ, PT ;  /* 0x000000ff2e00720c */ /* 0x000fe20003f06270 */
[----:B------:R-:W-:Y:S01]  /*ae20*/  IMAD R177, R251, R144, R177 ;  /* 0x00000090fbb17224 */ /* 0x000fe200078e02b1 */
[----:B------:R-:W-:Y:S01]  /*ae30*/  IADD3 R46, R248, 0xf4, RZ ;  /* 0x000000f4f82e7810 */ /* 0x000fe20007ffe0ff */
[----:B------:R-:W-:Y:S01]  /*ae40*/  STL [R1+0x2758], R6 ;  /* 0x0027580601007387 */ /* 0x000fe20000100800 */
[----:B------:R-:W-:-:S03]  /*ae50*/  IMAD.HI.U32 R143, R95, R182, RZ ;  /* 0x000000b65f8f7227 */ /* 0x000fc600078e00ff */
[----:B------:R-:W-:Y:S01]  /*ae60*/  STL.64 [R1+0x2d28], R136 ;  /* 0x002d288801007387 */ /* 0x000fe20000100a00 */
[--C-:B------:R-:W-:Y:S02]  /*ae70*/  @!P6 IMAD.IADD R145, R145, 0x1, -R251.reuse ;  /* 0x000000019191e824 */ /* 0x100fe400078e0afb */
[--C-:B------:R-:W-:Y:S01]  /*ae80*/  @!P4 IMAD.IADD R139, R139, 0x1, -R251.reuse ;  /* 0x000000018b8bc824 */ /* 0x100fe200078e0afb */
[----:B------:R-:W-:Y:S01]  /*ae90*/  ISETP.GE.AND P4, PT, R24, RZ, PT ;  /* 0x000000ff1800720c */ /* 0x000fe20003f86270 */
[----:B------:R-:W-:Y:S01]  /*aea0*/  @!P5 IMAD.IADD R146, R146, 0x1, -R251 ;  /* 0x000000019292d824 */ /* 0x000fe200078e0afb */
[C---:B------:R-:W-:Y:S01]  /*aeb0*/  ISETP.GT.U32.AND P6, PT, R251.reuse, R145, PT ;  /* 0x00000091fb00720c */ /* 0x040fe20003fc4070 */
[----:B------:R-:W-:Y:S01]  /*aec0*/  @!P0 IMAD.MOV R138, RZ, RZ, -R138 ;  /* 0x000000ffff8a8224 */ /* 0x000fe200078e0a8a */
[C---:B------:R-:W-:Y:S01]  /*aed0*/  ISETP.GT.U32.AND P0, PT, R251.reuse, R184, PT ;  /* 0x000000b8fb00720c */ /* 0x040fe20003f04070 */
[----:B------:R-:W-:Y:S01]  /*aee0*/  IMAD.MOV R143, RZ, RZ, -R143 ;  /* 0x000000ffff8f7224 */ /* 0x000fe200078e0a8f */
[----:B------:R-:W-:Y:S01]  /*aef0*/  ISETP.GT.U32.AND P5, PT, R251, R146, PT ;  /* 0x00000092fb00720c */ /* 0x000fe20003fa4070 */
[----:B------:R-:W-:-:S04]  /*af00*/  IMAD.HI.U32 R144, R95, R178, RZ ;  /* 0x000000b25f907227 */ /* 0x000fc800078e00ff */
[----:B------:R-:W-:Y:S02]  /*af10*/  IMAD R182, R251, R143, R182 ;  /* 0x0000008ffbb67224 */ /* 0x000fe400078e02b6 */
[----:B------:R-:W-:Y:S01]  /*af20*/  @!P4 IMAD.MOV R139, RZ, RZ, -R139 ;  /* 0x000000ffff8bc224 */ /* 0x000fe200078e0a8b */
[----:B------:R-:W-:Y:S01]  /*af30*/  ISETP.GE.AND P4, PT, R5, RZ, PT ;  /* 0x000000ff0500720c */ /* 0x000fe20003f86270 */
[--C-:B------:R-:W-:Y:S01]  /*af40*/  @!P6 IMAD.IADD R145, R145, 0x1, -R251.reuse ;  /* 0x000000019191e824 */ /* 0x100fe200078e0afb */
[----:B------:R-:W-:Y:S01]  /*af50*/  ISETP.GT.U32.AND P6, PT, R251, R147, PT ;  /* 0x00000093fb00720c */ /* 0x000fe20003fc4070 */
[--C-:B------:R-:W-:Y:S01]  /*af60*/  @!P0 IMAD.IADD R184, R184, 0x1, -R251.reuse ;  /* 0x00000001b8b88824 */ /* 0x100fe200078e0afb */
[----:B------:R-:W-:Y:S01]  /*af70*/  ISETP.GE.AND P0, PT, R23, RZ, PT ;  /* 0x000000ff1700720c */ /* 0x000fe20003f06270 */
[----:B------:R-:W-:Y:S01]  /*af80*/  @!P5 IMAD.IADD R146, R146, 0x1, -R251 ;  /* 0x000000019292d824 */ /* 0x000fe200078e0afb */
[----:B------:R-:W-:Y:S01]  /*af90*/  ISETP.GE.AND P5, PT, R55, RZ, PT ;  /* 0x000000ff3700720c */ /* 0x000fe20003fa6270 */
[----:B------:R-:W-:Y:S01]  /*afa0*/  IMAD.MOV.U32 R24, RZ, RZ, R145 ;  /* 0x000000ffff187224 */ /* 0x000fe200078e0091 */
[----:B------:R-:W-:Y:S01]  /*afb0*/  IADD3 R5, R248, 0xf2, RZ ;  /* 0x000000f2f8057810 */ /* 0x000fe20007ffe0ff */
[----:B------:R-:W-:Y:S01]  /*afc0*/  IMAD.MOV.U32 R23, RZ, RZ, R146 ;  /* 0x000000ffff177224 */ /* 0x000fe200078e0092 */
[----:B------:R-:W-:Y:S01]  /*afd0*/  STL.64 [R1+0x2d30], R138 ;  /* 0x002d308a01007387 */ /* 0x000fe20000100a00 */
[----:B------:R-:W-:Y:S01]  /*afe0*/  IMAD.HI.U32 R143, R95, R176, RZ ;  /* 0x000000b05f8f7227 */ /* 0x000fe200078e00ff */
[----:B------:R-:W-:-:S02]  /*aff0*/  IABS R187, R5 ;  /* 0x0000000500bb7213 */ /* 0x000fc40000000000 */
[----:B------:R-:W-:Y:S01]  /*b000*/  STL [R1+0x2740], R5 ;  /* 0x0027400501007387 */ /* 0x000fe20000100800 */
[----:B------:R-:W-:Y:S01]  /*b010*/  @!P6 IMAD.IADD R147, R147, 0x1, -R251 ;  /* 0x000000019393e824 */ /* 0x000fe200078e0afb */
[----:B------:R-:W-:Y:S01]  /*b020*/  IABS R145, R47 ;  /* 0x0000002f00917213 */ /* 0x000fe20000000000 */
[----:B------:R-:W-:Y:S01]  /*b030*/  @!P4 IMAD.MOV R24, RZ, RZ, -R24 ;  /* 0x000000ffff18c224 */ /* 0x000fe200078e0a18 */
[C---:B------:R-:W-:Y:S01]  /*b040*/  ISETP.GT.U32.AND P4, PT, R251.reuse, R184, PT ;  /* 0x000000b8fb00720c */ /* 0x040fe20003f84070 */
[----:B------:R-:W-:Y:S01]  /*b050*/  @!P5 IMAD.MOV R23, RZ, RZ, -R23 ;  /* 0x000000ffff17d224 */ /* 0x000fe200078e0a17 */
[C---:B------:R-:W-:Y:S01]  /*b060*/  ISETP.GT.U32.AND P6, PT, R251.reuse, R147, PT ;  /* 0x00000093fb00720c */ /* 0x040fe20003fc4070 */
[----:B------:R-:W-:Y:S01]  /*b070*/  STL [R1+0x2744], R47 ;  /* 0x0027442f01007387 */ /* 0x000fe20000100800 */
[----:B------:R-:W-:Y:S01]  /*b080*/  ISETP.GT.U32.AND P5, PT, R251, R149, PT ;  /* 0x00000095fb00720c */ /* 0x000fe20003fa4070 */
[----:B------:R-:W-:Y:S01]  /*b090*/  IMAD.MOV R143, RZ, RZ, -R143 ;  /* 0x000000ffff8f7224 */ /* 0x000fe200078e0a8f */
[----:B------:R-:W-:Y:S01]  /*b0a0*/  IABS R146, R46 ;  /* 0x0000002e00927213 */ /* 0x000fe20000000000 */
[----:B------:R-:W-:Y:S01]  /*b0b0*/  STL [R1+0x274c], R46 ;  /* 0x00274c2e01007387 */ /* 0x000fe20000100800 */
[----:B------:R-:W-:-:S02]  /*b0c0*/  IMAD.MOV R144, RZ, RZ, -R144 ;  /* 0x000000ffff907224 */ /* 0x000fc400078e0a90 */
[----:B------:R-:W-:Y:S01]  /*b0d0*/  IMAD R176, R251, R143, R176 ;  /* 0x0000008ffbb07224 */ /* 0x000fe200078e02b0 */
[----:B------:R1:W-:Y:S01]  /*b0e0*/  STL [R1+0x3b4], R24 ;  /* 0x0003b41801007387 */ /* 0x0003e20000100800 */
[----:B------:R-:W-:-:S03]  /*b0f0*/  IMAD.HI.U32 R143, R95, R164, RZ ;  /* 0x000000a45f8f7227 */ /* 0x000fc600078e00ff */
[----:B------:R2:W-:Y:S01]  /*b100*/  STL [R1+0x3d0], R23 ;  /* 0x0003d01701007387 */ /* 0x0005e20000100800 */
[--C-:B------:R-:W-:Y:S01]  /*b110*/  @!P4 IMAD.IADD R184, R184, 0x1, -R251.reuse ;  /* 0x00000001b8b8c824 */ /* 0x100fe200078e0afb */
[----:B------:R-:W-:Y:S01]  /*b120*/  ISETP.GT.U32.AND P4, PT, R251, R140, PT ;  /* 0x0000008cfb00720c */ /* 0x000fe20003f84070 */
[--C-:B------:R-:W-:Y:S01]  /*b130*/  @!P6 IMAD.IADD R147, R147, 0x1, -R251.reuse ;  /* 0x000000019393e824 */ /* 0x100fe200078e0afb */
[----:B------:R-:W-:Y:S01]  /*b140*/  ISETP.GT.U32.AND P6, PT, R251, R141, PT ;  /* 0x0000008dfb00720c */ /* 0x000fe20003fc4070 */
[----:B------:R-:W-:Y:S01]  /*b150*/  @!P5 IMAD.IADD R149, R149, 0x1, -R251 ;  /* 0x000000019595d824 */ /* 0x000fe200078e0afb */
[----:B------:R-:W-:Y:S01]  /*b160*/  ISETP.GE.AND P5, PT, R22, RZ, PT ;  /* 0x000000ff1600720c */ /* 0x000fe20003fa6270 */
[----:B------:R-:W-:Y:S01]  /*b170*/  IMAD.MOV.U32 R22, RZ, RZ, R184 ;  /* 0x000000ffff167224 */ /* 0x000fe200078e00b8 */
[C---:B-1----:R-:W-:Y:S01]  /*b180*/  IADD3 R24, R248.reuse, 0xf5, RZ ;  /* 0x000000f5f8187810 */ /* 0x042fe20007ffe0ff */
[----:B------:R-:W-:Y:S01]  /*b190*/  IMAD.MOV.U32 R55, RZ, RZ, R147 ;  /* 0x000000ffff377224 */ /* 0x000fe200078e0093 */
[----:B--2---:R-:W-:Y:S01]  /*b1a0*/  IADD3 R23, R248, 0xf6, RZ ;  /* 0x000000f6f8177810 */ /* 0x004fe20007ffe0ff */
[----:B------:R-:W-:Y:S01]  /*b1b0*/  @!P0 IMAD.MOV R22, RZ, RZ, -R22 ;  /* 0x000000ffff168224 */ /* 0x000fe200078e0a16 */
[----:B------:R-:W-:Y:S01]  /*b1c0*/  IABS R147, R24 ;  /* 0x0000001800937213 */ /* 0x000fe20000000000 */
[----:B------:R-:W-:-:S02]  /*b1d0*/  IMAD.MOV R143, RZ, RZ, -R143 ;  /* 0x000000ffff8f7224 */ /* 0x000fc400078e0a8f */
[--C-:B------:R-:W-:Y:S01]  /*b1e0*/  @!P4 IMAD.IADD R140, R140, 0x1, -R251.reuse ;  /* 0x000000018c8cc824 */ /* 0x100fe200078e0afb */
[----:B------:R-:W-:Y:S01]  /*b1f0*/  ISETP.GT.U32.AND P4, PT, R251, R149, PT ;  /* 0x00000095fb00720c */ /* 0x000fe20003f84070 */
[----:B------:R-:W-:Y:S01]  /*b200*/  @!P6 IMAD.IADD R141, R141, 0x1, -R251 ;  /* 0x000000018d8de824 */ /* 0x000fe200078e0afb */
[----:B------:R1:W-:Y:S01]  /*b210*/  STL [R1+0x3c8], R22 ;  /* 0x0003c81601007387 */ /* 0x0003e20000100800 */
[----:B------:R-:W-:Y:S01]  /*b220*/  @!P5 IMAD.MOV R55, RZ, RZ, -R55 ;  /* 0x000000ffff37d224 */ /* 0x000fe200078e0a37 */
[C---:B------:R-:W-:Y:S01]  /*b230*/  ISETP.GT.U32.AND P0, PT, R251.reuse, R140, PT ;  /* 0x0000008cfb00720c */ /* 0x040fe20003f04070 */
[C---:B------:R-:W-:Y:S01]  /*b240*/  IMAD R164, R251.reuse, R143, R164 ;  /* 0x0000008ffba47224 */ /* 0x040fe200078e02a4 */
[C---:B------:R-:W-:Y:S01]  /*b250*/  ISETP.GT.U32.AND P6, PT, R251.reuse, R141, PT ;  /* 0x0000008dfb00720c */ /* 0x040fe20003fc4070 */
[----:B------:R-:W-:Y:S01]  /*b260*/  STL [R1+0x2734], R24 ;  /* 0x0027341801007387 */ /* 0x000fe20000100800 */
[C---:B------:R-:W-:Y:S01]  /*b270*/  ISETP.GT.U32.AND P5, PT, R251.reuse, R151, PT ;  /* 0x00000097fb00720c */ /* 0x040fe20003fa4070 */
[----:B------:R-:W-:-:S02]  /*b280*/  IMAD R178, R251, R144, R178 ;  /* 0x00000090fbb27224 */ /* 0x000fc400078e02b2 */
[----:B------:R-:W-:Y:S01]  /*b290*/  STL [R1+0x2738], R23 ;  /* 0x0027381701007387 */ /* 0x000fe20000100800 */
[----:B-1----:R-:W-:Y:S01]  /*b2a0*/  IADD3 R22, R248, 0xf7, RZ ;  /* 0x000000f7f8167810 */ /* 0x002fe20007ffe0ff */
[--C-:B------:R-:W-:Y:S01]  /*b2b0*/  @!P4 IMAD.IADD R149, R149, 0x1, -R251.reuse ;  /* 0x000000019595c824 */ /* 0x100fe200078e0afb */
[----:B------:R-:W-:Y:S01]  /*b2c0*/  ISETP.GT.U32.AND P4, PT, R251, R153, PT ;  /* 0x00000099fb00720c */ /* 0x000fe20003f84070 */
[----:B------:R-:W-:Y:S02]  /*b2d0*/  IMAD.HI.U32 R143, R95, R175, RZ ;  /* 0x000000af5f8f7227 */ /* 0x000fe400078e00ff */
[----:B------:R-:W-:Y:S02]  /*b2e0*/  STL [R1+0x273c], R22 ;  /* 0x00273c1601007387 */ /* 0x000fe40000100800 */
[--C-:B------:R-:W-:Y:S01]  /*b2f0*/  @!P0 IMAD.IADD R140, R140, 0x1, -R251.reuse ;  /* 0x000000018c8c8824 */ /* 0x100fe200078e0afb */
[----:B------:R-:W-:Y:S01]  /*b300*/  ISETP.GE.AND P0, PT, R19, RZ, PT ;  /* 0x000000ff1300720c */ /* 0x000fe20003f06270 */
[--C-:B------:R-:W-:Y:S01]  /*b310*/  @!P6 IMAD.IADD R141, R141, 0x1, -R251.reuse ;  /* 0x000000018d8de824 */ /* 0x100fe200078e0afb */
[----:B------:R-:W-:Y:S01]  /*b320*/  ISETP.GT.U32.AND P6, PT, R251, R185, PT ;  /* 0x000000b9fb00720c */ /* 0x000fe20003fc4070 */
[--C-:B------:R-:W-:Y:S01]  /*b330*/  @!P5 IMAD.IADD R151, R151, 0x1, -R251.reuse ;  /* 0x000000019797d824 */ /* 0x100fe200078e0afb */
[----:B------:R-:W-:Y:S01]  /*b340*/  ISETP.GE.AND P5, PT, R18, RZ, PT ;  /* 0x000000ff1200720c */ /* 0x000fe20003fa6270 */
[----:B------:R-:W-:Y:S01]  /*b350*/  STL [R1+0x3cc], R55 ;  /* 0x0003cc3701007387 */ /* 0x000fe20000100800 */
[C---:B------:R-:W-:Y:S01]  /*b360*/  IADD3 R19, R248.reuse, 0xf8, RZ ;  /* 0x000000f8f8137810 */ /* 0x040fe20007ffe0ff */
[----:B------:R-:W-:Y:S01]  /*b370*/  @!P4 IMAD.IADD R153, R153, 0x1, -R251 ;  /* 0x000000019999c824 */ /* 0x000fe200078e0afb */
[----:B------:R-:W-:Y:S01]  /*b380*/  ISETP.GE.AND P4, PT, R13, RZ, PT ;  /* 0x000000ff0d00720c */ /* 0x000fe20003f86270 */
[----:B------:R-:W-:Y:S01]  /*b390*/  IMAD.MOV.U32 R13, RZ, RZ, R149 ;  /* 0x000000ffff0d7224 */ /* 0x000fe200078e0095 */
[----:B------:R-:W-:Y:S01]  /*b3a0*/  IADD3 R18, R248, 0xf9, RZ ;  /* 0x000000f9f8127810 */ /* 0x000fe20007ffe0ff */
[----:B------:R-:W-:-:S02]  /*b3b0*/  IMAD.MOV R143, RZ, RZ, -R143 ;  /* 0x000000ffff8f7224 */ /* 0x000fc400078e0a8f */
[----:B------:R-:W-:Y:S01]  /*b3c0*/  @!P0 IMAD.MOV R13, RZ, RZ, -R13 ;  /* 0x000000ffff0d8224 */ /* 0x000fe200078e0a0d */
[----:B------:R-:W-:Y:S01]  /*b3d0*/  ISETP.GT.U32.AND P0, PT, R251, R151, PT ;  /* 0x00000097fb00720c */ /* 0x000fe20003f04070 */
[----:B------:R-:W-:Y:S01]  /*b3e0*/  @!P6 IMAD.IADD R185, R185, 0x1, -R251 ;  /* 0x00000001b9b9e824 */ /* 0x000fe200078e0afb */
[C---:B------:R-:W-:Y:S01]  /*b3f0*/  ISETP.GT.U32.AND P6, PT, R251.reuse, R153, PT ;  /* 0x00000099fb00720c */ /* 0x040fe20003fc4070 */
[----:B------:R-:W-:Y:S01]  /*b400*/  @!P5 IMAD.MOV R140, RZ, RZ, -R140 ;  /* 0x000000ffff8cd224 */ /* 0x000fe200078e0a8c */
[----:B------:R1:W-:Y:S01]  /*b410*/  STL [R1+0x3b8], R13 ;  /* 0x0003b80d01007387 */ /* 0x0003e20000100800 */
[C---:B------:R-:W-:Y:S01]  /*b420*/  IMAD R175, R251.reuse, R143, R175 ;  /* 0x0000008ffbaf7224 */ /* 0x040fe200078e02af */
[C---:B------:R-:W-:Y:S01]  /*b430*/  ISETP.GT.U32.AND P5, PT, R251.reuse, R185, PT ;  /* 0x000000b9fb00720c */ /* 0x040fe20003fa4070 */
[----:B------:R-:W-:Y:S01]  /*b440*/  @!P4 IMAD.MOV R141, RZ, RZ, -R141 ;  /* 0x000000ffff8dc224 */ /* 0x000fe200078e0a8d */
[----:B------:R-:W-:Y:S01]  /*b450*/  ISETP.GT.U32.AND P4, PT, R251, R142, PT ;  /* 0x0000008efb00720c */ /* 0x000fe20003f84070 */
[----:B------:R-:W-:-:S03]  /*b460*/  IMAD.HI.U32 R148, R95, R166, RZ ;  /* 0x000000a65f947227 */ /* 0x000fc600078e00ff */
[----:B------:R-:W-:Y:S01]  /*b470*/  STL.64 [R1+0x2d38], R140 ;  /* 0x002d388c01007387 */ /* 0x000fe20000100a00 */
[--C-:B------:R-:W-:Y:S01]  /*b480*/  @!P0 IMAD.IADD R151, R151, 0x1, -R251.reuse ;  /* 0x0000000197978824 */ /* 0x100fe200078e0afb */
[----:B------:R-:W-:Y:S01]  /*b490*/  ISETP.GT.U32.AND P0, PT, R251, R152, PT ;  /* 0x00000098fb00720c */ /* 0x000fe20003f04070 */
[--C-:B------:R-:W-:Y:S01]  /*b4a0*/  @!P6 IMAD.IADD R153, R153, 0x1, -R251.reuse ;  /* 0x000000019999e824 */ /* 0x100fe200078e0afb */
[----:B------:R-:W-:Y:S01]  /*b4b0*/  ISETP.GE.AND P6, PT, R54, RZ, PT ;  /* 0x000000ff3600720c */ /* 0x000fe20003fc6270 */
[----:B------:R-:W-:Y:S01]  /*b4c0*/  STL [R1+0x2724], R19 ;  /* 0x0027241301007387 */ /* 0x000fe20000100800 */
[----:B-1----:R-:W-:Y:S01]  /*b4d0*/  IADD3 R13, R248, 0xfa, RZ ;  /* 0x000000faf80d7810 */ /* 0x002fe20007ffe0ff */
[--C-:B------:R-:W-:Y:S01]  /*b4e0*/  @!P5 IMAD.IADD R185, R185, 0x1, -R251.reuse ;  /* 0x00000001b9b9d824 */ /* 0x100fe200078e0afb */
[----:B------:R-:W-:Y:S01]  /*b4f0*/  ISETP.GE.AND P5, PT, R53, RZ, PT ;  /* 0x000000ff3500720c */ /* 0x000fe20003fa6270 */
[----:B------:R-:W-:Y:S01]  /*b500*/  @!P4 IMAD.IADD R142, R142, 0x1, -R251 ;  /* 0x000000018e8ec824 */ /* 0x000fe200078e0afb */
[----:B------:R-:W-:Y:S01]  /*b510*/  ISETP.GE.AND P4, PT, R45, RZ, PT ;  /* 0x000000ff2d00720c */ /* 0x000fe20003f86270 */
[----:B------:R-:W-:Y:S01]  /*b520*/  IMAD.MOV.U32 R45, RZ, RZ, R151 ;  /* 0x000000ffff2d7224 */ /* 0x000fe200078e0097 */
[----:B------:R-:W-:Y:S01]  /*b530*/  STL [R1+0x272c], R18 ;  /* 0x00272c1201007387 */ /* 0x000fe20000100800 */
[----:B------:R-:W-:-:S02]  /*b540*/  IMAD.MOV.U32 R53, RZ, RZ, R153 ;  /* 0x000000ffff357224 */ /* 0x000fc400078e0099 */
[----:B------:R-:W-:Y:S01]  /*b550*/  @!P0 IMAD.IADD R152, R152, 0x1, -R251 ;  /* 0x0000000198988824 */ /* 0x000fe200078e0afb */
[----:B------:R-:W-:Y:S01]  /*b560*/  STL [R1+0x2730], R13 ;  /* 0x0027300d01007387 */ /* 0x000fe20000100800 */
[----:B------:R-:W-:Y:S01]  /*b570*/  @!P6 IMAD.MOV R45, RZ, RZ, -R45 ;  /* 0x000000ffff2de224 */ /* 0x000fe200078e0a2d */
[C---:B------:R-:W-:Y:S01]  /*b580*/  ISETP.GT.U32.AND P0, PT, R251.reuse, R142, PT ;  /* 0x0000008efb00720c */ /* 0x040fe20003f04070 */
[----:B------:R-:W-:Y:S01]  /*b590*/  IMAD.MOV R148, RZ, RZ, -R148 ;  /* 0x000000ffff947224 */ /* 0x000fe200078e0a94 */
[C---:B------:R-:W-:Y:S01]  /*b5a0*/  ISETP.GT.U32.AND P6, PT, R251.reuse, R152, PT ;  /* 0x00000098fb00720c */ /* 0x040fe20003fc4070 */
[----:B------:R-:W-:Y:S01]  /*b5b0*/  @!P5 IMAD.MOV R53, RZ, RZ, -R53 ;  /* 0x000000ffff35d224 */ /* 0x000fe200078e0a35 */
[----:B------:R1:W-:Y:S01]  /*b5c0*/  STL [R1+0x38c], R45 ;  /* 0x00038c2d01007387 */ /* 0x0003e20000100800 */
[----:B------:R-:W-:Y:S01]  /*b5d0*/  ISETP.GT.U32.AND P5, PT, R251, R196, PT ;  /* 0x000000c4fb00720c */ /* 0x000fe20003fa4070 */
[----:B------:R-:W-:Y:S02]  /*b5e0*/  IMAD.HI.U32 R144, R95, R165, RZ ;  /* 0x000000a55f907227 */ /* 0x000fe400078e00ff */
[----:B------:R2:W-:Y:S02]  /*b5f0*/  STL [R1+0x3a0], R53 ;  /* 0x0003a03501007387 */ /* 0x0005e40000100800 */
[----:B------:R-:W-:-:S02]  /*b600*/  IMAD R166, R251, R148, R166 ;  /* 0x00000094fba67224 */ /* 0x000fc400078e02a6 */
[----:B------:R-:W-:Y:S02]  /*b610*/  IMAD.MOV R144, RZ, RZ, -R144 ;  /* 0x000000ffff907224 */ /* 0x000fe400078e0a90 */
[----:B-1----:R-:W-:Y:S02]  /*b620*/  IMAD.MOV.U32 R45, RZ, RZ, R185 ;  /* 0x000000ffff2d7224 */ /* 0x002fe400078e00b9 */
[----:B------:R-:W-:Y:S01]  /*b630*/  @!P6 IMAD.IADD R152, R152, 0x1, -R251 ;  /* 0x000000019898e824 */ /* 0x000fe200078e0afb */
[----:B------:R-:W-:Y:S01]  /*b640*/  ISETP.GE.AND P6, PT, R38, RZ, PT ;  /* 0x000000ff2600720c */ /* 0x000fe20003fc6270 */
[----:B------:R-:W-:Y:S01]  /*b650*/  @!P4 IMAD.MOV R45, RZ, RZ, -R45 ;  /* 0x000000ffff2dc224 */ /* 0x000fe200078e0a2d */
[----:B------:R-:W-:Y:S01]  /*b660*/  ISETP.GT.U32.AND P4, PT, R251, R195, PT ;  /* 0x000000c3fb00720c */ /* 0x000fe20003f84070 */
[--C-:B------:R-:W-:Y:S01]  /*b670*/  @!P5 IMAD.IADD R196, R196, 0x1, -R251.reuse ;  /* 0x00000001c4c4d824 */ /* 0x100fe200078e0afb */
[----:B------:R-:W-:Y:S01]  /*b680*/  ISETP.GE.AND P5, PT, R11, RZ, PT ;  /* 0x000000ff0b00720c */ /* 0x000fe20003fa6270 */
[----:B------:R-:W-:Y:S01]  /*b690*/  @!P0 IMAD.IADD R142, R142, 0x1, -R251 ;  /* 0x000000018e8e8824 */ /* 0x000fe200078e0afb */
[C---:B------:R-:W-:Y:S01]  /*b6a0*/  ISETP.GT.U32.AND P0, PT, R251.reuse, R154, PT ;  /* 0x0000009afb00720c */ /* 0x040fe20003f04070 */
[----:B--2---:R-:W-:Y:S01]  /*b6b0*/  IMAD.MOV.U32 R53, RZ, RZ, R152 ;  /* 0x000000ffff357224 */ /* 0x004fe200078e0098 */
[----:B------:R1:W-:Y:S01]  /*b6c0*/  STL [R1+0x390], R45 ;  /* 0x0003902d01007387 */ /* 0x0003e20000100800 */
[C---:B------:R-:W-:Y:S01]  /*b6d0*/  IADD3 R11, R248.reuse, 0xfc, RZ ;  /* 0x000000fcf80b7810 */ /* 0x040fe20007ffe0ff */
[----:B------:R-:W-:Y:S01]  /*b6e0*/  IMAD R165, R251, R144, R165 ;  /* 0x00000090fba57224 */ /* 0x000fe200078e02a5 */
[----:B------:R-:W-:Y:S01]  /*b6f0*/  IADD3 R38, R248, 0xfd, RZ ;  /* 0x000000fdf8267810 */ /* 0x000fe20007ffe0ff */
[----:B------:R-:W-:-:S03]  /*b700*/  IMAD.HI.U32 R143, R95, R192, RZ ;  /* 0x000000c05f8f7227 */ /* 0x000fc600078e00ff */
[----:B------:R-:W-:Y:S01]  /*b710*/  IABS R152, R38 ;  /* 0x0000002600987213 */ /* 0x000fe20000000000 */
[--C-:B------:R-:W-:Y:S01]  /*b720*/  @!P4 IMAD.IADD R195, R195, 0x1, -R251.reuse ;  /* 0x00000001c3c3c824 */ /* 0x100fe200078e0afb */
[C---:B------:R-:W-:Y:S01]  /*b730*/  ISETP.GT.U32.AND P4, PT, R251.reuse, R196, PT ;  /* 0x000000c4fb00720c */ /* 0x040fe20003f84070 */
[----:B------:R-:W-:Y:S01]  /*b740*/  @!P6 IMAD.MOV R142, RZ, RZ, -R142 ;  /* 0x000000ffff8ee224 */ /* 0x000fe200078e0a8e */
[----:B-1----:R-:W-:Y:S01]  /*b750*/  IADD3 R45, R248, 0xfb, RZ ;  /* 0x000000fbf82d7810 */ /* 0x002fe20007ffe0ff */
[----:B------:R-:W-:Y:S01]  /*b760*/  @!P0 IMAD.IADD R154, R154, 0x1, -R251 ;  /* 0x000000019a9a8824 */ /* 0x000fe200078e0afb */
[C---:B------:R-:W-:Y:S01]  /*b770*/  ISETP.GT.U32.AND P6, PT, R251.reuse, R195, PT ;  /* 0x000000c3fb00720c */ /* 0x040fe20003fc4070 */
[----:B------:R-:W-:Y:S01]  /*b780*/  @!P5 IMAD.MOV R53, RZ, RZ, -R53 ;  /* 0x000000ffff35d224 */ /* 0x000fe200078e0a35 */
[----:B------:R-:W-:Y:S01]  /*b790*/  ISETP.GE.AND P5, PT, R44, RZ, PT ;  /* 0x000000ff2c00720c */ /* 0x000fe20003fa6270 */
[----:B------:R-:W-:Y:S01]  /*b7a0*/  STL [R1+0x2714], R45 ;  /* 0x0027142d01007387 */ /* 0x000fe20000100800 */
[----:B------:R-:W-:Y:S01]  /*b7b0*/  ISETP.GT.U32.AND P0, PT, R251, R154, PT ;  /* 0x0000009afb00720c */ /* 0x000fe20003f04070 */
[----:B------:R-:W-:Y:S01]  /*b7c0*/  IMAD.MOV R143, RZ, RZ, -R143 ;  /* 0x000000ffff8f7224 */ /* 0x000fe200078e0a8f */
[----:B------:R-:W-:Y:S01]  /*b7d0*/  IADD3 R44, R248, 0x100, RZ ;  /* 0x00000100f82c7810 */ /* 0x000fe20007ffe0ff */
[----:B------:R-:W-:Y:S01]  /*b7e0*/  STL [R1+0x2718], R11 ;  /* 0x0027180b01007387 */ /* 0x000fe20000100800 */
[----:B------:R-:W-:-:S03]  /*b7f0*/  IMAD.HI.U32 R148, R95, R159, RZ ;  /* 0x0000009f5f947227 */ /* 0x000fc600078e00ff */
[----:B------:R-:W-:Y:S01]  /*b800*/  STL [R1+0x271c], R38 ;  /* 0x00271c2601007387 */ /* 0x000fe20000100800 */
[--C-:B------:R-:W-:Y:S01]  /*b810*/  @!P4 IMAD.IADD R196, R196, 0x1, -R251.reuse ;  /* 0x00000001c4c4c824 */ /* 0x100fe200078e0afb */
[----:B------:R-:W-:Y:S01]  /*b820*/  ISETP.GT.U32.AND P4, PT, R251, R157, PT ;  /* 0x0000009dfb00720c */ /* 0x000fe20003f84070 */
[--C-:B------:R-:W-:Y:S01]  /*b830*/  @!P6 IMAD.IADD R195, R195, 0x1, -R251.reuse ;  /* 0x00000001c3c3e824 */ /* 0x100fe200078e0afb */
[----:B------:R-:W-:Y:S01]  /*b840*/  ISETP.GT.U32.AND P6, PT, R251, R169, PT ;  /* 0x000000a9fb00720c */ /* 0x000fe20003fc4070 */
[----:B------:R-:W-:Y:S01]  /*b850*/  STL [R1+0x388], R53 ;  /* 0x0003883501007387 */ /* 0x000fe20000100800 */
[----:B------:R-:W-:Y:S01]  /*b860*/  @!P0 IMAD.IADD R154, R154, 0x1, -R251 ;  /* 0x000000019a9a8824 */ /* 0x000fe200078e0afb */
[----:B------:R-:W-:Y:S01]  /*b870*/  ISETP.GE.AND P0, PT, R31, RZ, PT ;  /* 0x000000ff1f00720c */ /* 0x000fe20003f06270 */
[----:B------:R-:W-:Y:S02]  /*b880*/  IMAD.MOV.U32 R31, RZ, RZ, R195 ;  /* 0x000000ffff1f7224 */ /* 0x000fe400078e00c3 */
[----:B------:R-:W-:-:S02]  /*b890*/  IMAD R192, R251, R143, R192 ;  /* 0x0000008ffbc07224 */ /* 0x000fc400078e02c0 */
[----:B------:R-:W-:-:S04]  /*b8a0*/  IMAD.HI.U32 R143, R95, R168, RZ ;  /* 0x000000a85f8f7227 */ /* 0x000fc800078e00ff */
[--C-:B------:R-:W-:Y:S01]  /*b8b0*/  @!P4 IMAD.IADD R157, R157, 0x1, -R251.reuse ;  /* 0x000000019d9dc824 */ /* 0x100fe200078e0afb */
[----:B------:R-:W-:Y:S01]  /*b8c0*/  ISETP.GE.AND P4, PT, R7, RZ, PT ;  /* 0x000000ff0700720c */ /* 0x000fe20003f86270 */
[----:B------:R-:W-:Y:S02]  /*b8d0*/  IMAD.MOV.U32 R7, RZ, RZ, R196 ;  /* 0x000000ffff077224 */ /* 0x000fe400078e00c4 */
[----:B------:R-:W-:Y:S02]  /*b8e0*/  @!P6 IMAD.IADD R169, R169, 0x1, -R251 ;  /* 0x00000001a9a9e824 */ /* 0x000fe400078e0afb */
[----:B------:R-:W-:Y:S01]  /*b8f0*/  @!P5 IMAD.MOV R7, RZ, RZ, -R7 ;  /* 0x000000ffff07d224 */ /* 0x000fe200078e0a07 */
[C---:B------:R-:W-:Y:S01]  /*b900*/  ISETP.GT.U32.AND P5, PT, R251.reuse, R157, PT ;  /* 0x0000009dfb00720c */ /* 0x040fe20003fa4070 */
[----:B------:R-:W-:Y:S01]  /*b910*/  @!P0 IMAD.MOV R31, RZ, RZ, -R31 ;  /* 0x000000ffff1f8224 */ /* 0x000fe200078e0a1f */
[C---:B------:R-:W-:Y:S01]  /*b920*/  ISETP.GT.U32.AND P6, PT, R251.reuse, R169, PT ;  /* 0x000000a9fb00720c */ /* 0x040fe20003fc4070 */
[----:B------:R-:W-:Y:S01]  /*b930*/  IMAD.MOV R143, RZ, RZ, -R143 ;  /* 0x000000ffff8f7224 */ /* 0x000fe200078e0a8f */
[----:B------:R1:W-:Y:S01]  /*b940*/  STL [R1+0x29c], R7 ;  /* 0x00029c0701007387 */ /* 0x0003e20000100800 */
[----:B------:R-:W-:Y:S01]  /*b950*/  ISETP.GT.U32.AND P0, PT, R251, R155, PT ;  /* 0x0000009bfb00720c */ /* 0x000fe20003f04070 */
[----:B------:R-:W-:-:S02]  /*b960*/  IMAD.MOV R148, RZ, RZ, -R148 ;  /* 0x000000ffff947224 */ /* 0x000fc400078e0a94 */
[----:B------:R2:W-:Y:S01]  /*b970*/  STL [R1+0x298], R31 ;  /* 0x0002981f01007387 */ /* 0x0005e20000100800 */
[C---:B------:R-:W-:Y:S02]  /*b980*/  IMAD R168, R251.reuse, R143, R168 ;  /* 0x0000008ffba87224 */ /* 0x040fe400078e02a8 */
[----:B------:R-:W-:Y:S02]  /*b990*/  IMAD R159, R251, R148, R159 ;  /* 0x00000094fb9f7224 */ /* 0x000fe400078e029f */
[--C-:B------:R-:W-:Y:S01]  /*b9a0*/  @!P5 IMAD.IADD R157, R157, 0x1, -R251.reuse ;  /* 0x000000019d9dd824 */ /* 0x100fe200078e0afb */
[----:B------:R-:W-:Y:S01]  /*b9b0*/  ISETP.GT.U32.AND P5, PT, R251, R181, PT ;  /* 0x000000b5fb00720c */ /* 0x000fe20003fa4070 */
[----:B-1----:R-:W-:Y:S02]  /*b9c0*/  IMAD.MOV.U32 R7, RZ, RZ, R154 ;  /* 0x000000ffff077224 */ /* 0x002fe400078e009a */
[----:B------:R-:W-:Y:S01]  /*b9d0*/  @!P6 IMAD.IADD R169, R169, 0x1, -R251 ;  /* 0x00000001a9a9e824 */ /* 0x000fe200078e0afb */
[----:B------:R-:W-:Y:S01]  /*b9e0*/  ISETP.GE.AND P6, PT, R52, RZ, PT ;  /* 0x000000ff3400720c */ /* 0x000fe20003fc6270 */
[----:B------:R-:W-:Y:S01]  /*b9f0*/  @!P4 IMAD.MOV R7, RZ, RZ, -R7 ;  /* 0x000000ffff07c224 */ /* 0x000fe200078e0a07 */
[----:B------:R-:W-:Y:S01]  /*ba00*/  ISETP.GT.U32.AND P4, PT, R251, R156, PT ;  /* 0x0000009cfb00720c */ /* 0x000fe20003f84070 */
[----:B------:R-:W-:Y:S01]  /*ba10*/  @!P0 IMAD.IADD R155, R155, 0x1, -R251 ;  /* 0x000000019b9b8824 */ /* 0x000fe200078e0afb */
[----:B------:R-:W-:Y:S01]  /*ba20*/  ISETP.GE.AND P0, PT, R50, RZ, PT ;  /* 0x000000ff3200720c */ /* 0x000fe20003f06270 */
[----:B------:R-:W-:Y:S01]  /*ba30*/  IMAD.MOV.U32 R50, RZ, RZ, R157 ;  /* 0x000000ffff327224 */ /* 0x000fe200078e009d */
[----:B--2---:R-:W-:Y:S01]  /*ba40*/  IADD3 R31, R248, 0xfe, RZ ;  /* 0x000000fef81f7810 */ /* 0x004fe20007ffe0ff */
[----:B------:R1:W-:Y:S01]  /*ba50*/  STL [R1+0x374], R7 ;  /* 0x0003740701007387 */ /* 0x0003e20000100800 */
[----:B------:R-:W-:-:S03]  /*ba60*/  IMAD.HI.U32 R144, R95, R190, RZ ;  /* 0x000000be5f907227 */ /* 0x000fc600078e00ff */
[----:B------:R-:W-:Y:S01]  /*ba70*/  STL [R1+0x2704], R31 ;  /* 0x0027041f01007387 */ /* 0x000fe20000100800 */
[--C-:B------:R-:W-:Y:S02]  /*ba80*/  @!P5 IMAD.IADD R181, R181, 0x1, -R251.reuse ;  /* 0x00000001b5b5d824 */ /* 0x100fe400078e0afb */
[----:B------:R-:W-:Y:S02]  /*ba90*/  @!P6 IMAD.MOV R50, RZ, RZ, -R50 ;  /* 0x000000ffff32e224 */ /* 0x000fe400078e0a32 */
[----:B------:R-:W-:Y:S01]  /*baa0*/  @!P4 IMAD.IADD R156, R156, 0x1, -R251 ;  /* 0x000000019c9cc824 */ /* 0x000fe200078e0afb */
[----:B-1----:R-:W-:Y:S01]  /*bab0*/  IADD3 R7, R248, 0xff, RZ ;  /* 0x000000fff8077810 */ /* 0x002fe20007ffe0ff */
[----:B------:R-:W-:Y:S01]  /*bac0*/  IMAD.MOV R144, RZ, RZ, -R144 ;  /* 0x000000ffff907224 */ /* 0x000fe200078e0a90 */
[----:B------:R-:W-:Y:S01]  /*bad0*/  ISETP.GT.U32.AND P4, PT, R251, R155, PT ;  /* 0x0000009bfb00720c */ /* 0x000fe20003f84070 */
[----:B------:R-:W-:Y:S01]  /*bae0*/  IMAD.HI.U32 R143, R95, R174, RZ ;  /* 0x000000ae5f8f7227 */ /* 0x000fe200078e00ff */
[C---:B------:R-:W-:Y:S01]  /*baf0*/  ISETP.GT.U32.AND P5, PT, R251.reuse, R156, PT ;  /* 0x0000009cfb00720c */ /* 0x040fe20003fa4070 */
[----:B------:R-:W-:Y:S01]  /*bb00*/  STL [R1+0x270c], R7 ;  /* 0x00270c0701007387 */ /* 0x000fe20000100800 */
[C---:B------:R-:W-:Y:S01]  /*bb10*/  ISETP.GT.U32.AND P6, PT, R251.reuse, R181, PT ;  /* 0x000000b5fb00720c */ /* 0x040fe20003fc4070 */
[----:B------:R-:W-:Y:S01]  /*bb20*/  IMAD R190, R251, R144, R190 ;  /* 0x00000090fbbe7224 */ /* 0x000fe200078e02be */
[----:B------:R-:W-:Y:S01]  /*bb30*/  IABS R154, R7 ;  /* 0x00000007009a7213 */ /* 0x000fe20000000000 */
[----:B------:R-:W-:Y:S01]  /*bb40*/  STL [R1+0x2710], R44 ;  /* 0x0027102c01007387 */ /* 0x000fe20000100800 */
[----:B------:R-:W-:-:S02]  /*bb50*/  IMAD.MOV R143, RZ, RZ, -R143 ;  /* 0x000000ffff8f7224 */ /* 0x000fc400078e0a8f */
[----:B------:R-:W-:Y:S01]  /*bb60*/  IMAD.HI.U32 R148, R95, R173, RZ ;  /* 0x000000ad5f947227 */ /* 0x000fe200078e00ff */
[----:B------:R1:W-:Y:S03]  /*bb70*/  STL [R1+0x384], R50 ;  /* 0x0003843201007387 */ /* 0x0003e60000100800 */
[--C-:B------:R-:W-:Y:S01]  /*bb80*/  @!P4 IMAD.IADD R155, R155, 0x1, -R251.reuse ;  /* 0x000000019b9bc824 */ /* 0x100fe200078e0afb */
[----:B------:R-:W-:Y:S01]  /*bb90*/  ISETP.GE.AND P4, PT, R30, RZ, PT ;  /* 0x000000ff1e00720c */ /* 0x000fe20003f86270 */
[--C-:B------:R-:W-:Y:S01]  /*bba0*/  @!P5 IMAD.IADD R156, R156, 0x1, -R251.reuse ;  /* 0x000000019c9cd824 */ /* 0x100fe200078e0afb */
[----:B------:R-:W-:Y:S01]  /*bbb0*/  ISETP.GT.U32.AND P5, PT, R251, R158, PT ;  /* 0x0000009efb00720c */ /* 0x000fe20003fa4070 */
[----:B------:R-:W-:Y:S01]  /*bbc0*/  @!P6 IMAD.IADD R181, R181, 0x1, -R251 ;  /* 0x00000001b5b5e824 */ /* 0x000fe200078e0afb */
[----:B------:R-:W-:Y:S01]  /*bbd0*/  ISETP.GE.AND P6, PT, R27, RZ, PT ;  /* 0x000000ff1b00720c */ /* 0x000fe20003fc6270 */
[C---:B------:R-:W-:Y:S01]  /*bbe0*/  IMAD R174, R251.reuse, R143, R174 ;  /* 0x0000008ffbae7224 */ /* 0x040fe200078e02ae */
[C---:B------:R-:W-:Y:S01]  /*bbf0*/  IADD3 R30, R248.reuse, 0x101, RZ ;  /* 0x00000101f81e7810 */ /* 0x040fe20007ffe0ff */
[----:B-1----:R-:W-:Y:S01]  /*bc00*/  IMAD.MOV.U32 R50, RZ, RZ, R169 ;  /* 0x000000ffff327224 */ /* 0x002fe200078e00a9 */
[----:B------:R-:W-:Y:S01]  /*bc10*/  IADD3 R27, R248, 0x102, RZ ;  /* 0x00000102f81b7810 */ /* 0x000fe20007ffe0ff */
[----:B------:R-:W-:Y:S01]  /*bc20*/  IMAD.MOV R148, RZ, RZ, -R148 ;  /* 0x000000ffff947224 */ /* 0x000fe200078e0a94 */
[----:B------:R-:W-:Y:S01]  /*bc30*/  IABS R169, R30 ;  /* 0x0000001e00a97213 */ /* 0x000fe20000000000 */
[----:B------:R-:W-:Y:S01]  /*bc40*/  @!P0 IMAD.MOV R50, RZ, RZ, -R50 ;  /* 0x000000ffff328224 */ /* 0x000fe200078e0a32 */
[C---:B------:R-:W-:Y:S01]  /*bc50*/  ISETP.GT.U32.AND P0, PT, R251.reuse, R183, PT ;  /* 0x000000b7fb00720c */ /* 0x040fe20003f04070 */
[----:B------:R-:W-:-:S02]  /*bc60*/  IMAD R173, R251, R148, R173 ;  /* 0x00000094fbad7224 */ /* 0x000fc400078e02ad */
[----:B------:R-:W-:Y:S01]  /*bc70*/  @!P5 IMAD.IADD R158, R158, 0x1, -R251 ;  /* 0x000000019e9ed824 */ /* 0x000fe200078e0afb */
[----:B------:R1:W-:Y:S01]  /*bc80*/  STL [R1+0x378], R50 ;  /* 0x0003783201007387 */ /* 0x0003e20000100800 */
[----:B------:R-:W-:-:S03]  /*bc90*/  IMAD.HI.U32 R144, R95, R167, RZ ;  /* 0x000000a75f907227 */ /* 0x000fc600078e00ff */
[----:B------:R-:W-:Y:S01]  /*bca0*/  ISETP.GT.U32.AND P5, PT, R251, R158, PT ;  /* 0x0000009efb00720c */ /* 0x000fe20003fa4070 */
[----:B------:R-:W-:Y:S01]  /*bcb0*/  STL [R1+0x2700], R30 ;  /* 0x0027001e01007387 */ /* 0x000fe20000100800 */
[----:B------:R-:W-:-:S03]  /*bcc0*/  IMAD.HI.U32 R143, R95, R189, RZ ;  /* 0x000000bd5f8f7227 */ /* 0x000fc600078e00ff */
[----:B------:R-:W-:Y:S01]  /*bcd0*/  STL [R1+0x2708], R27 ;  /* 0x0027081b01007387 */ /* 0x000fe20000100800 */
[----:B------:R-:W-:Y:S01]  /*bce0*/  @!P0 IMAD.IADD R183, R183, 0x1, -R251 ;  /* 0x00000001b7b78824 */ /* 0x000fe200078e0afb */
[----:B------:R-:W-:Y:S01]  /*bcf0*/  ISETP.GE.AND P0, PT, R29, RZ, PT ;  /* 0x000000ff1d00720c */ /* 0x000fe20003f06270 */
[----:B-1----:R-:W-:Y:S02]  /*bd00*/  IMAD.MOV.U32 R50, RZ, RZ, R155 ;  /* 0x000000ffff327224 */ /* 0x002fe400078e009b */
[----:B------:R-:W-:Y:S01]  /*bd10*/  IMAD.MOV.U32 R29, RZ, RZ, R156 ;  /* 0x000000ffff1d7224 */ /* 0x000fe200078e009c */
[----:B------:R-:W-:Y:S01]  /*bd20*/  IABS R156, R27 ;  /* 0x0000001b009c7213 */ /* 0x000fe20000000000 */
[----:B------:R-:W-:Y:S01]  /*bd30*/  @!P4 IMAD.MOV R50, RZ, RZ, -R50 ;  /* 0x000000ffff32c224 */ /* 0x000fe200078e0a32 */
[C---:B------:R-:W-:Y:S01]  /*bd40*/  ISETP.GT.U32.AND P4, PT, R251.reuse, R183, PT ;  /* 0x000000b7fb00720c */ /* 0x040fe20003f84070 */
[----:B------:R-:W-:Y:S01]  /*bd50*/  @!P6 IMAD.MOV R29, RZ, RZ, -R29 ;  /* 0x000000ffff1de224 */ /* 0x000fe200078e0a1d */
[C---:B------:R-:W-:Y:S01]  /*bd60*/  ISETP.GT.U32.AND P6, PT, R251.reuse, R180, PT ;  /* 0x000000b4fb00720c */ /* 0x040fe20003fc4070 */
[----:B------:R-:W-:Y:S01]  /*bd70*/  @!P5 IMAD.IADD R158, R158, 0x1, -R251 ;  /* 0x000000019e9ed824 */ /* 0x000fe200078e0afb */
[----:B------:R-:W-:Y:S01]  /*bd80*/  STL [R1+0x360], R50 ;  /* 0x0003603201007387 */ /* 0x000fe20000100800 */
[----:B------:R-:W-:Y:S01]  /*bd90*/  ISETP.GT.U32.AND P5, PT, R251, R191, PT ;  /* 0x000000bffb00720c */ /* 0x000fe20003fa4070 */
[----:B------:R-:W-:-:S02]  /*bda0*/  IMAD.MOV R144, RZ, RZ, -R144 ;  /* 0x000000ffff907224 */ /* 0x000fc400078e0a90 */
[----:B------:R1:W-:Y:S01]  /*bdb0*/  STL [R1+0x370], R29 ;  /* 0x0003701d01007387 */ /* 0x0003e20000100800 */
[----:B------:R-:W-:Y:S02]  /*bdc0*/  IMAD.MOV R143, RZ, RZ, -R143 ;  /* 0x000000ffff8f7224 */ /* 0x000fe400078e0a8f */
[----:B------:R-:W-:Y:S02]  /*bdd0*/  IMAD R167, R251, R144, R167 ;  /* 0x00000090fba77224 */ /* 0x000fe400078e02a7 */
[--C-:B------:R-:W-:Y:S01]  /*bde0*/  @!P4 IMAD.IADD R183, R183, 0x1, -R251.reuse ;  /* 0x00000001b7b7c824 */ /* 0x100fe200078e0afb */
[----:B------:R-:W-:Y:S01]  /*bdf0*/  ISETP.GE.AND P4, PT, R4, RZ, PT ;  /* 0x000000ff0400720c */ /* 0x000fe20003f86270 */
[----:B------:R-:W-:Y:S01]  /*be00*/  @!P6 IMAD.IADD R180, R180, 0x1, -R251 ;  /* 0x00000001b4b4e824 */ /* 0x000fe200078e0afb */
[----:B------:R-:W-:Y:S01]  /*be10*/  ISETP.GE.AND P6, PT, R3, RZ, PT ;  /* 0x000000ff0300720c */ /* 0x000fe20003fc6270 */
[----:B------:R-:W-:Y:S01]  /*be20*/  IMAD.MOV.U32 R3, RZ, RZ, R183 ;  /* 0x000000ffff037224 */ /* 0x000fe200078e00b7 */
[----:B------:R-:W-:Y:S01]  /*be30*/  IADD3 R4, R248, 0x103, RZ ;  /* 0x00000103f8047810 */ /* 0x000fe20007ffe0ff */
[----:B-1----:R-:W-:-:S02]  /*be40*/  IMAD.MOV.U32 R29, RZ, RZ, R181 ;  /* 0x000000ffff1d7224 */ /* 0x002fc400078e00b5 */
[----:B------:R-:W-:Y:S02]  /*be50*/  @!P5 IMAD.IADD R191, R191, 0x1, -R251 ;  /* 0x00000001bfbfd824 */ /* 0x000fe400078e0afb */
[----:B------:R-:W-:Y:S01]  /*be60*/  @!P0 IMAD.MOV R29, RZ, RZ, -R29 ;  /* 0x000000ffff1d8224 */ /* 0x000fe200078e0a1d */
[C---:B------:R-:W-:Y:S01]  /*be70*/  ISETP.GT.U32.AND P0, PT, R251.reuse, R193, PT ;  /* 0x000000c1fb00720c */ /* 0x040fe20003f04070 */
[----:B------:R-:W-:Y:S01]  /*be80*/  IMAD.MOV.U32 R50, RZ, RZ, R158 ;  /* 0x000000ffff327224 */ /* 0x000fe200078e009e */
[C---:B------:R-:W-:Y:S01]  /*be90*/  ISETP.GT.U32.AND P5, PT, R251.reuse, R191, PT ;  /* 0x000000bffb00720c */ /* 0x040fe20003fa4070 */
[----:B------:R-:W-:Y:S01]  /*bea0*/  @!P4 IMAD.MOV R3, RZ, RZ, -R3 ;  /* 0x000000ffff03c224 */ /* 0x000fe200078e0a03 */
[----:B------:R-:W-:Y:S01]  /*beb0*/  STL [R1+0x36c], R29 ;  /* 0x00036c1d01007387 */ /* 0x000fe20000100800 */
[----:B------:R-:W-:Y:S01]  /*bec0*/  @!P6 IMAD.MOV R50, RZ, RZ, -R50 ;  /* 0x000000ffff32e224 */ /* 0x000fe200078e0a32 */
[C---:B------:R-:W-:Y:S01]  /*bed0*/  ISETP.GT.U32.AND P6, PT, R251.reuse, R179, PT ;  /* 0x000000b3fb00720c */ /* 0x040fe20003fc4070 */
[----:B------:R-:W-:Y:S01]  /*bee0*/  IMAD R189, R251, R143, R189 ;  /* 0x0000008ffbbd7224 */ /* 0x000fe200078e02bd */
[----:B------:R-:W-:Y:S01]  /*bef0*/  STL [R1+0x26fc], R4 ;  /* 0x0026fc0401007387 */ /* 0x000fe20000100800 */
[----:B------:R-:W-:-:S03]  /*bf00*/  IMAD.HI.U32 R143, R95, R160, RZ ;  /* 0x000000a05f8f7227 */ /* 0x000fc600078e00ff */
[----:B------:R1:W-:Y:S01]  /*bf10*/  STL [R1+0x368], R3 ;  /* 0x0003680301007387 */ /* 0x0003e20000100800 */
[--C-:B------:R-:W-:Y:S01]  /*bf20*/  @!P0 IMAD.IADD R193, R193, 0x1, -R251.reuse ;  /* 0x00000001c1c18824 */ /* 0x100fe200078e0afb */
[----:B------:R-:W-:Y:S01]  /*bf30*/  ISETP.GT.U32.AND P0, PT, R251, R180, PT ;  /* 0x000000b4fb00720c */ /* 0x000fe20003f04070 */
[----:B------:R-:W-:Y:S01]  /*bf40*/  @!P5 IMAD.IADD R191, R191, 0x1, -R251 ;  /* 0x00000001bfbfd824 */ /* 0x000fe200078e0afb */
[----:B------:R-:W-:Y:S01]  /*bf50*/  ISETP.GE.AND P5, PT, R41, RZ, PT ;  /* 0x000000ff2900720c */ /* 0x000fe20003fa6270 */
[----:B------:R-:W-:Y:S01]  /*bf60*/  IMAD.MOV R143, RZ, RZ, -R143 ;  /* 0x000000ffff8f7224 */ /* 0x000fe200078e0a8f */
[----:B------:R-:W-:Y:S01]  /*bf70*/  ISETP.GT.U32.AND P4, PT, R251, R193, PT ;  /* 0x000000c1fb00720c */ /* 0x000fe20003f84070 */
[----:B------:R-:W-:Y:S01]  /*bf80*/  @!P6 IMAD.IADD R179, R179, 0x1, -R251 ;  /* 0x00000001b3b3e824 */ /* 0x000fe200078e0afb */
[----:B------:R-:W-:Y:S01]  /*bf90*/  ISETP.GE.AND P6, PT, R10, RZ, PT ;  /* 0x000000ff0a00720c */ /* 0x000fe20003fc6270 */
[----:B------:R-:W-:Y:S01]  /*bfa0*/  IMAD R160, R251, R143, R160 ;  /* 0x0000008ffba07224 */ /* 0x000fe200078e02a0 */
[C---:B-1----:R-:W-:Y:S01]  /*bfb0*/  IADD3 R3, R248.reuse, 0x104, RZ ;  /* 0x00000104f8037810 */ /* 0x042fe20007ffe0ff */
[----:B------:R-:W-:Y:S01]  /*bfc0*/  IMAD.HI.U32 R148, R95, R172, RZ ;  /* 0x000000ac5f947227 */ /* 0x000fe200078e00ff */
[----:B------:R-:W-:-:S02]  /*bfd0*/  IADD3 R29, R248, 0x105, RZ ;  /* 0x00000105f81d7810 */ /* 0x000fc40007ffe0ff */
[----:B------:R-:W-:Y:S01]  /*bfe0*/  IABS R183, R3 ;  /* 0x0000000300b77213 */ /* 0x000fe20000000000 */
[--C-:B------:R-:W-:Y:S01]  /*bff0*/  @!P0 IMAD.IADD R180, R180, 0x1, -R251.reuse ;  /* 0x00000001b4b48824 */ /* 0x100fe200078e0afb */
[----:B------:R-:W-:Y:S01]  /*c000*/  ISETP.GE.AND P0, PT, R43, RZ, PT ;  /* 0x000000ff2b00720c */ /* 0x000fe20003f06270 */
[----:B------:R-:W-:Y:S01]  /*c010*/  STL [R1+0x26ec], R3 ;  /* 0x0026ec0301007387 */ /* 0x000fe20000100800 */
[----:B------:R-:W-:Y:S01]  /*c020*/  IADD3 R43, R248, 0x108, RZ ;  /* 0x00000108f82b7810 */ /* 0x000fe20007ffe0ff */
[----:B------:R-:W-:Y:S01]  /*c030*/  @!P4 IMAD.IADD R193, R193, 0x1, -R251 ;  /* 0x00000001c1c1c824 */ /* 0x000fe200078e0afb */
[C---:B------:R-:W-:Y:S01]  /*c040*/  ISETP.GT.U32.AND P4, PT, R251.reuse, R177, PT ;  /* 0x000000b1fb00720c */ /* 0x040fe20003f84070 */
[----:B------:R-:W-:Y:S01]  /*c050*/  IMAD.MOV.U32 R10, RZ, RZ, R180 ;  /* 0x000000ffff0a7224 */ /* 0x000fe200078e00b4 */
[----:B------:R-:W-:Y:S01]  /*c060*/  STL [R1+0x26f4], R29 ;  /* 0x0026f41d01007387 */ /* 0x000fe20000100800 */
[----:B------:R-:W-:Y:S01]  /*c070*/  IMAD.MOV.U32 R41, RZ, RZ, R193 ;  /* 0x000000ffff297224 */ /* 0x000fe200078e00c1 */
[----:B------:R-:W-:Y:S01]  /*c080*/  IABS R158, R29 ;  /* 0x0000001d009e7213 */ /* 0x000fe20000000000 */
[----:B------:R-:W-:Y:S01]  /*c090*/  IMAD.MOV R148, RZ, RZ, -R148 ;  /* 0x000000ffff947224 */ /* 0x000fe200078e0a94 */
[----:B------:R-:W-:Y:S01]  /*c0a0*/  STL [R1+0x340], R50 ;  /* 0x0003403201007387 */ /* 0x000fe20000100800 */
[----:B------:R-:W-:Y:S01]  /*c0b0*/  @!P5 IMAD.MOV R41, RZ, RZ, -R41 ;  /* 0x000000ffff29d224 */ /* 0x000fe200078e0a29 */
[C---:B------:R-:W-:Y:S01]  /*c0c0*/  ISETP.GT.U32.AND P5, PT, R251.reuse, R182, PT ;  /* 0x000000b6fb00720c */ /* 0x040fe20003fa4070 */
        /* <DEDUP_REMOVED lines=8> */
[----:B------:R-:W-:Y:S02]  /*c150*/  IMAD.MOV R144, RZ, RZ, -R144 ;  /* 0x000000ffff907224 */ /* 0x000fe400078e0a90 */
[----:B------:R-:W-:Y:S02]  /*c160*/  @!P5 IMAD.IADD R182, R182, 0x1, -R251 ;  /* 0x00000001b6b6d824 */ /* 0x000fe400078e0afb */
[----:B-1----:R-:W-:Y:S02]  /*c170*/  IMAD.MOV.U32 R10, RZ, RZ, R191 ;  /* 0x000000ffff0a7224 */ /* 0x002fe400078e00bf */
[----:B------:R-:W-:Y:S01]  /*c180*/  @!P0 IMAD.IADD R179, R179, 0x1, -R251 ;  /* 0x00000001b3b38824 */ /* 0x000fe200078e0afb */
[----:B------:R-:W-:Y:S01]  /*c190*/  ISETP.GE.AND P0, PT, R37, RZ, PT ;  /* 0x000000ff2500720c */ /* 0x000fe20003f06270 */
[----:B------:R-:W-:Y:S01]  /*c1a0*/  @!P6 IMAD.MOV R10, RZ, RZ, -R10 ;  /* 0x000000ffff0ae224 */ /* 0x000fe200078e0a0a */
[----:B------:R-:W-:Y:S01]  /*c1b0*/  ISETP.GE.AND P6, PT, R2, RZ, PT ;  /* 0x000000ff0200720c */ /* 0x000fe20003fc6270 */
[----:B------:R-:W-:Y:S01]  /*c1c0*/  IMAD.MOV.U32 R37, RZ, RZ, R179 ;  /* 0x000000ffff257224 */ /* 0x000fe200078e00b3 */
[----:B------:R-:W-:Y:S01]  /*c1d0*/  IADD3 R2, R248, 0x107, RZ ;  /* 0x00000107f8027810 */ /* 0x000fe20007ffe0ff */
[----:B------:R-:W-:Y:S01]  /*c1e0*/  @!P4 IMAD.IADD R177, R177, 0x1, -R251 ;  /* 0x00000001b1b1c824 */ /* 0x000fe200078e0afb */
[----:B------:R1:W-:Y:S01]  /*c1f0*/  STL [R1+0x358], R10 ;  /* 0x0003580a01007387 */ /* 0x0003e20000100800 */
[C---:B------:R-:W-:Y:S01]  /*c200*/  ISETP.GT.U32.AND P4, PT, R251.reuse, R176, PT ;  /* 0x000000b0fb00720c */ /* 0x040fe20003f84070 */
[C---:B------:R-:W-:Y:S01]  /*c210*/  IMAD R161, R251.reuse, R144, R161 ;  /* 0x00000090fba17224 */ /* 0x040fe200078e02a1 */
[----:B------:R-:W-:Y:S01]  /*c220*/  ISETP.GT.U32.AND P5, PT, R251, R182, PT ;  /* 0x000000b6fb00720c */ /* 0x000fe20003fa4070 */
[----:B------:R-:W-:-:S04]  /*c230*/  IMAD.HI.U32 R143, R95, R170, RZ ;  /* 0x000000aa5f8f7227 */ /* 0x000fc800078e00ff */
[----:B------:R-:W-:Y:S01]  /*c240*/  IMAD.MOV R143, RZ, RZ, -R143 ;  /* 0x000000ffff8f7224 */ /* 0x000fe200078e0a8f */
[----:B-1----:R-:W-:Y:S01]  /*c250*/  IADD3 R10, R248, 0x106, RZ ;  /* 0x00000106f80a7810 */ /* 0x002fe20007ffe0ff */
[----:B------:R-:W-:Y:S01]  /*c260*/  @!P6 IMAD.MOV R37, RZ, RZ, -R37 ;  /* 0x000000ffff25e224 */ /* 0x000fe200078e0a25 */
[C---:B------:R-:W-:Y:S01]  /*c270*/  ISETP.GT.U32.AND P6, PT, R251.reuse, R164, PT ;  /* 0x000000a4fb00720c */ /* 0x040fe20003fc4070 */
[C---:B------:R-:W-:Y:S01]  /*c280*/  IMAD R170, R251.reuse, R143, R170 ;  /* 0x0000008ffbaa7224 */ /* 0x040fe200078e02aa */
[----:B------:R-:W-:Y:S01]  /*c290*/  IABS R143, R49 ;  /* 0x00000031008f7213 */ /* 0x000fe20000000000 */
[----:B------:R-:W-:Y:S01]  /*c2a0*/  STL [R1+0x26d8], R10 ;  /* 0x0026d80a01007387 */ /* 0x000fe20000100800 */
[--C-:B------:R-:W-:Y:S01]  /*c2b0*/  @!P4 IMAD.IADD R176, R176, 0x1, -R251.reuse ;  /* 0x00000001b0b0c824 */ /* 0x100fe200078e0afb */
[----:B------:R-:W-:Y:S01]  /*c2c0*/  IABS R191, R10 ;  /* 0x0000000a00bf7213 */ /* 0x000fe20000000000 */
[--C-:B------:R-:W-:Y:S01]  /*c2d0*/  @!P5 IMAD.IADD R182, R182, 0x1, -R251.reuse ;  /* 0x00000001b6b6d824 */ /* 0x100fe200078e0afb */
[----:B------:R-:W-:Y:S01]  /*c2e0*/  STL [R1+0x26e4], R2 ;  /* 0x0026e40201007387 */ /* 0x000fe20000100800 */
[----:B------:R-:W-:Y:S01]  /*c2f0*/  ISETP.GT.U32.AND P5, PT, R251, R178, PT ;  /* 0x000000b2fb00720c */ /* 0x000fe20003fa4070 */
[----:B------:R-:W-:Y:S01]  /*c300*/  IMAD.HI.U32 R150, R95, R171, RZ ;  /* 0x000000ab5f967227 */ /* 0x000fe200078e00ff */
[----:B------:R-:W-:Y:S01]  /*c310*/  ISETP.GT.U32.AND P4, PT, R251, R176, PT ;  /* 0x000000b0fb00720c */ /* 0x000fe20003f84070 */
[----:B------:R-:W-:Y:S02]  /*c320*/  STL [R1+0x26e8], R43 ;  /* 0x0026e82b01007387 */ /* 0x000fe40000100800 */
[----:B------:R-:W-:-:S02]  /*c330*/  @!P6 IMAD.IADD R164, R164, 0x1, -R251 ;  /* 0x00000001a4a4e824 */ /* 0x000fc400078e0afb */
[----:B------:R1:W-:Y:S01]  /*c340*/  STL [R1+0x4b8], R37 ;  /* 0x0004b82501007387 */ /* 0x0003e20000100800 */
[----:B------:R-:W-:Y:S02]  /*c350*/  IMAD.MOV R150, RZ, RZ, -R150 ;  /* 0x000000ffff967224 */ /* 0x000fe400078e0a96 */
[----:B------:R-:W-:Y:S01]  /*c360*/  ISETP.GT.U32.AND P6, PT, R251, R164, PT ;  /* 0x000000a4fb00720c */ /* 0x000fe20003fc4070 */
[----:B------:R-:W-:-:S04]  /*c370*/  IMAD.HI.U32 R148, R95, R188, RZ ;  /* 0x000000bc5f947227 */ /* 0x000fc800078e00ff */
[----:B------:R-:W-:Y:S02]  /*c380*/  @!P5 IMAD.IADD R178, R178, 0x1, -R251 ;  /* 0x00000001b2b2d824 */ /* 0x000fe400078e0afb */
[----:B-1----:R-:W-:Y:S02]  /*c390*/  IMAD.MOV.U32 R37, RZ, RZ, R177 ;  /* 0x000000ffff257224 */ /* 0x002fe400078e00b1 */
[----:B------:R-:W-:Y:S01]  /*c3a0*/  @!P4 IMAD.IADD R176, R176, 0x1, -R251 ;  /* 0x00000001b0b0c824 */ /* 0x000fe200078e0afb */
[----:B------:R-:W-:Y:S01]  /*c3b0*/  ISETP.GT.U32.AND P5, PT, R251, R178, PT ;  /* 0x000000b2fb00720c */ /* 0x000fe20003fa4070 */
[----:B------:R-:W-:Y:S01]  /*c3c0*/  @!P0 IMAD.MOV R37, RZ, RZ, -R37 ;  /* 0x000000ffff258224 */ /* 0x000fe200078e0a25 */
[----:B------:R-:W-:Y:S01]  /*c3d0*/  ISETP.GE.AND P0, PT, R21, RZ, PT ;  /* 0x000000ff1500720c */ /* 0x000fe20003f06270 */
[----:B------:R-:W-:Y:S01]  /*c3e0*/  IMAD.MOV.U32 R21, RZ, RZ, R182 ;  /* 0x000000ffff157224 */ /* 0x000fe200078e00b6 */
[----:B------:R-:W-:Y:S01]  /*c3f0*/  ISETP.GE.AND P4, PT, R12, RZ, PT ;  /* 0x000000ff0c00720c */ /* 0x000fe20003f86270 */
[----:B------:R-:W-:Y:S01]  /*c400*/  @!P6 IMAD.IADD R164, R164, 0x1, -R251 ;  /* 0x00000001a4a4e824 */ /* 0x000fe200078e0afb */
[C---:B------:R-:W-:Y:S01]  /*c410*/  ISETP.GT.U32.AND P6, PT, R251.reuse, R175, PT ;  /* 0x000000affb00720c */ /* 0x040fe20003fc4070 */
[----:B------:R-:W-:Y:S01]  /*c420*/  IMAD.MOV.U32 R50, RZ, RZ, R176 ;  /* 0x000000ffff327224 */ /* 0x000fe200078e00b0 */
[----:B------:R1:W-:Y:S01]  /*c430*/  STL [R1+0x4c0], R37 ;  /* 0x0004c02501007387 */ /* 0x0003e20000100800 */
[----:B------:R-:W-:Y:S01]  /*c440*/  IMAD.MOV.U32 R41, RZ, RZ, R164 ;  /* 0x000000ffff297224 */ /* 0x000fe200078e00a4 */
[----:B------:R-:W-:Y:S01]  /*c450*/  IADD3 R12, R248, 0x10c, RZ ;  /* 0x0000010cf80c7810 */ /* 0x000fe20007ffe0ff */
[----:B------:R-:W-:-:S02]  /*c460*/  IMAD R171, R251, R150, R171 ;  /* 0x00000096fbab7224 */ /* 0x000fc400078e02ab */
[----:B------:R-:W-:Y:S01]  /*c470*/  @!P5 IMAD.IADD R178, R178, 0x1, -R251 ;  /* 0x00000001b2b2d824 */ /* 0x000fe200078e0afb */
[----:B------:R-:W-:Y:S01]  /*c480*/  ISETP.GT.U32.AND P5, PT, R251, R166, PT ;  /* 0x000000a6fb00720c */ /* 0x000fe20003fa4070 */
[----:B------:R-:W-:Y:S01]  /*c490*/  @!P0 IMAD.MOV R21, RZ, RZ, -R21 ;  /* 0x000000ffff158224 */ /* 0x000fe200078e0a15 */
[----:B------:R-:W-:Y:S01]  /*c4a0*/  ISETP.GE.AND P0, PT, R17, RZ, PT ;  /* 0x000000ff1100720c */ /* 0x000fe20003f06270 */
[----:B------:R-:W-:Y:S01]  /*c4b0*/  @!P4 IMAD.MOV R41, RZ, RZ, -R41 ;  /* 0x000000ffff29c224 */ /* 0x000fe200078e0a29 */
[----:B------:R-:W-:Y:S01]  /*c4c0*/  ISETP.GE.AND P4, PT, R20, RZ, PT ;  /* 0x000000ff1400720c */ /* 0x000fe20003f86270 */
[----:B------:R-:W-:Y:S01]  /*c4d0*/  @!P6 IMAD.IADD R175, R175, 0x1, -R251 ;  /* 0x00000001afafe824 */ /* 0x000fe200078e0afb */
[----:B------:R2:W-:Y:S01]  /*c4e0*/  STL [R1+0x354], R21 ;  /* 0x0003541501007387 */ /* 0x0005e20000100800 */
[----:B------:R-:W-:Y:S01]  /*c4f0*/  IMAD.MOV.U32 R20, RZ, RZ, R178 ;  /* 0x000000ffff147224 */ /* 0x000fe200078e00b2 */
[C---:B------:R-:W-:Y:S01]  /*c500*/  IADD3 R17, R248.reuse, 0x10a, RZ ;  /* 0x0000010af8117810 */ /* 0x040fe20007ffe0ff */
[----:B------:R-:W-:Y:S01]  /*c510*/  IMAD.MOV R148, RZ, RZ, -R148 ;  /* 0x000000ffff947224 */ /* 0x000fe200078e0a94 */
[----:B------:R-:W-:Y:S01]  /*c520*/  ISETP.GT.U32.AND P6, PT, R251, R175, PT ;  /* 0x000000affb00720c */ /* 0x000fe20003fc4070 */
[----:B------:R-:W-:Y:S01]  /*c530*/  IMAD.HI.U32 R144, R95, R143, RZ ;  /* 0x0000008f5f907227 */ /* 0x000fe200078e00ff */
[----:B-1----:R-:W-:-:S02]  /*c540*/  IADD3 R37, R248, 0x10b, RZ ;  /* 0x0000010bf8257810 */ /* 0x002fc40007ffe0ff */
[----:B------:R-:W-:Y:S01]  /*c550*/  IABS R164, R17 ;  /* 0x0000001100a47213 */ /* 0x000fe20000000000 */
[----:B------:R-:W-:Y:S01]  /*c560*/  @!P0 IMAD.MOV R50, RZ, RZ, -R50 ;  /* 0x000000ffff328224 */ /* 0x000fe200078e0a32 */
[----:B------:R-:W-:Y:S01]  /*c570*/  ISETP.GE.AND P0, PT, R42, RZ, PT ;  /* 0x000000ff2a00720c */ /* 0x000fe20003f06270 */
[--C-:B------:R-:W-:Y:S01]  /*c580*/  @!P5 IMAD.IADD R166, R166, 0x1, -R251.reuse ;  /* 0x00000001a6a6d824 */ /* 0x100fe200078e0afb */
[C---:B--2---:R-:W-:Y:S01]  /*c590*/  IADD3 R21, R248.reuse, 0x109, RZ ;  /* 0x00000109f8157810 */ /* 0x044fe20007ffe0ff */
[C---:B------:R-:W-:Y:S01]  /*c5a0*/  IMAD R188, R251.reuse, R148, R188 ;  /* 0x00000094fbbc7224 */ /* 0x040fe200078e02bc */
[----:B------:R-:W-:Y:S01]  /*c5b0*/  IADD3 R42, R248, 0x10e, RZ ;  /* 0x0000010ef82a7810 */ /* 0x000fe20007ffe0ff */
[----:B------:R-:W-:Y:S01]  /*c5c0*/  IMAD.MOV R144, RZ, RZ, -R144 ;  /* 0x000000ffff907224 */ /* 0x000fe200078e0a90 */
[----:B------:R-:W-:Y:S01]  /*c5d0*/  ISETP.GT.U32.AND P5, PT, R251, R166, PT ;  /* 0x000000a6fb00720c */ /* 0x000fe20003fa4070 */
[----:B------:R-:W-:Y:S01]  /*c5e0*/  @!P6 IMAD.IADD R175, R175, 0x1, -R251 ;  /* 0x00000001afafe824 */ /* 0x000fe200078e0afb */
[C---:B------:R-:W-:Y:S01]  /*c5f0*/  ISETP.GT.U32.AND P6, PT, R251.reuse, R192, PT ;  /* 0x000000c0fb00720c */ /* 0x040fe20003fc4070 */
[----:B------:R-:W-:Y:S01]  /*c600*/  STL [R1+0x26c4], R21 ;  /* 0x0026c41501007387 */ /* 0x000fe20000100800 */
[----:B------:R-:W-:Y:S01]  /*c610*/  IMAD R143, R251, R144, R143 ;  /* 0x00000090fb8f7224 */ /* 0x000fe200078e028f */
[----:B------:R-:W-:Y:S01]  /*c620*/  IABS R144, R6 ;  /* 0x0000000600907213 */ /* 0x000fe20000000000 */
[----:B------:R-:W-:Y:S01]  /*c630*/  IMAD.HI.U32 R148, R95, R162, RZ ;  /* 0x000000a25f947227 */ /* 0x000fe200078e00ff */
[----:B------:R-:W-:Y:S01]  /*c640*/  STL [R1+0x26d0], R17 ;  /* 0x0026d01101007387 */ /* 0x000fe20000100800 */
[----:B------:R-:W-:-:S02]  /*c650*/  IABS R176, R37 ;  /* 0x0000002500b07213 */ /* 0x000fc40000000000 */
[----:B------:R-:W-:Y:S01]  /*c660*/  @!P0 IMAD.MOV R20, RZ, RZ, -R20 ;  /* 0x000000ffff148224 */ /* 0x000fe200078e0a14 */
[----:B------:R-:W-:Y:S01]  /*c670*/  ISETP.GT.U32.AND P0, PT, R251, R165, PT ;  /* 0x000000a5fb00720c */ /* 0x000fe20003f04070 */
[----:B------:R-:W-:Y:S01]  /*c680*/  STL [R1+0x26d4], R37 ;  /* 0x0026d42501007387 */ /* 0x000fe20000100800 */
[--C-:B------:R-:W-:Y:S01]  /*c690*/  @!P5 IMAD.IADD R166, R166, 0x1, -R251.reuse ;  /* 0x00000001a6a6d824 */ /* 0x100fe200078e0afb */
[----:B------:R-:W-:Y:S01]  /*c6a0*/  ISETP.GE.AND P5, PT, R36, RZ, PT ;  /* 0x000000ff2400720c */ /* 0x000fe20003fa6270 */
[----:B------:R-:W-:Y:S01]  /*c6b0*/  @!P6 IMAD.IADD R192, R192, 0x1, -R251 ;  /* 0x00000001c0c0e824 */ /* 0x000fe200078e0afb */
[----:B------:R-:W-:Y:S01]  /*c6c0*/  STL [R1+0x348], R50 ;  /* 0x0003483201007387 */ /* 0x000fe20000100800 */
[----:B------:R-:W-:Y:S01]  /*c6d0*/  ISETP.GE.AND P6, PT, R9, RZ, PT ;  /* 0x000000ff0900720c */ /* 0x000fe20003fc6270 */
[----:B------:R-:W-:Y:S01]  /*c6e0*/  IMAD.MOV.U32 R52, RZ, RZ, R166 ;  /* 0x000000ffff347224 */ /* 0x000fe200078e00a6 */
[C---:B------:R-:W-:Y:S01]  /*c6f0*/  IADD3 R9, R248.reuse, 0x10d, RZ ;  /* 0x0000010df8097810 */ /* 0x040fe20007ffe0ff */
[----:B------:R-:W-:Y:S01]  /*c700*/  STL [R1+0x26dc], R12 ;  /* 0x0026dc0c01007387 */ /* 0x000fe20000100800 */
[----:B------:R-:W-:Y:S01]  /*c710*/  IADD3 R36, R248, 0x110, RZ ;  /* 0x00000110f8247810 */ /* 0x000fe20007ffe0ff */
[----:B------:R-:W-:-:S02]  /*c720*/  IMAD.MOV R148, RZ, RZ, -R148 ;  /* 0x000000ffff947224 */ /* 0x000fc400078e0a94 */
[----:B------:R-:W-:Y:S01]  /*c730*/  @!P0 IMAD.IADD R165, R165, 0x1, -R251 ;  /* 0x00000001a5a58824 */ /* 0x000fe200078e0afb */
[----:B------:R1:W-:Y:S01]  /*c740*/  STL [R1+0x34c], R41 ;  /* 0x00034c2901007387 */ /* 0x0003e20000100800 */
[C---:B------:R-:W-:Y:S02]  /*c750*/  IMAD R162, R251.reuse, R148, R162 ;  /* 0x00000094fba27224 */ /* 0x040fe400078e02a2 */
[----:B------:R-:W-:Y:S01]  /*c760*/  @!P5 IMAD.MOV R52, RZ, RZ, -R52 ;  /* 0x000000ffff34d224 */ /* 0x000fe200078e0a34 */
[----:B------:R-:W-:Y:S01]  /*c770*/  ISETP.GT.U32.AND P0, PT, R251, R165, PT ;  /* 0x000000a5fb00720c */ /* 0x000fe20003f04070 */
[----:B------:R2:W-:Y:S01]  /*c780*/  STL [R1+0x4b0], R20 ;  /* 0x0004b01401007387 */ /* 0x0005e20000100800 */
[----:B------:R-:W-:Y:S01]  /*c790*/  ISETP.GE.AND P5, PT, R51, RZ, PT ;  /* 0x000000ff3300720c */ /* 0x000fe20003fa6270 */
[----:B------:R-:W-:Y:S01]  /*c7a0*/  IMAD.HI.U32 R150, R95, R163, RZ ;  /* 0x000000a35f967227 */ /* 0x000fe200078e00ff */
[----:B-1----:R-:W-:-:S03]  /*c7b0*/  IADD3 R41, R248, 0x10f, RZ ;  /* 0x0000010ff8297810 */ /* 0x002fc60007ffe0ff */
[----:B------:R-:W-:Y:S02]  /*c7c0*/  IMAD.MOV R150, RZ, RZ, -R150 ;  /* 0x000000ffff967224 */ /* 0x000fe400078e0a96 */
[----:B------:R-:W-:Y:S01]  /*c7d0*/  IMAD.HI.U32 R148, R95, R144, RZ ;  /* 0x000000905f947227 */ /* 0x000fe200078e00ff */
[----:B------:R-:W-:-:S03]  /*c7e0*/  IABS R166, R41 ;  /* 0x0000002900a67213 */ /* 0x000fc60000000000 */
[----:B--2---:R-:W-:Y:S01]  /*c7f0*/  IMAD.MOV.U32 R20, RZ, RZ, R175 ;  /* 0x000000ffff147224 */ /* 0x004fe200078e00af */
[----:B------:R-:W-:Y:S01]  /*c800*/  IABS R175, R36 ;  /* 0x0000002400af7213 */ /* 0x000fe20000000000 */
[----:B------:R-:W-:Y:S01]  /*c810*/  @!P0 IMAD.IADD R165, R165, 0x1, -R251 ;  /* 0x00000001a5a58824 */ /* 0x000fe200078e0afb */
[C---:B------:R-:W-:Y:S01]  /*c820*/  ISETP.GT.U32.AND P0, PT, R251.reuse, R168, PT ;  /* 0x000000a8fb00720c */ /* 0x040fe20003f04070 */
[----:B------:R-:W-:Y:S01]  /*c830*/  @!P4 IMAD.MOV R20, RZ, RZ, -R20 ;  /* 0x000000ffff14c224 */ /* 0x000fe200078e0a14 */
[C---:B------:R-:W-:Y:S01]  /*c840*/  ISETP.GT.U32.AND P4, PT, R251.reuse, R192, PT ;  /* 0x000000c0fb00720c */ /* 0x040fe20003f84070 */
[----:B------:R-:W-:Y:S01]  /*c850*/  IMAD.MOV.U32 R50, RZ, RZ, R165 ;  /* 0x000000ffff327224 */ /* 0x000fe200078e00a5 */
[----:B------:R-:W-:Y:S01]  /*c860*/  IABS R165, R42 ;  /* 0x0000002a00a57213 */ /* 0x000fe20000000000 */
[C---:B------:R-:W-:Y:S01]  /*c870*/  IMAD R163, R251.reuse, R150, R163 ;  /* 0x00000096fba37224 */ /* 0x040fe200078e02a3 */
[----:B------:R1:W-:Y:S01]  /*c880*/  STL [R1+0x338], R20 ;  /* 0x0003381401007387 */ /* 0x0003e20000100800 */
[----:B------:R-:W-:Y:S01]  /*c890*/  @!P6 IMAD.MOV R50, RZ, RZ, -R50 ;  /* 0x000000ffff32e224 */ /* 0x000fe200078e0a32 */
[----:B------:R-:W-:Y:S01]  /*c8a0*/  ISETP.GT.U32.AND P6, PT, R251, R159, PT ;  /* 0x0000009ffb00720c */ /* 0x000fe20003fc4070 */
[----:B------:R-:W-:Y:S01]  /*c8b0*/  IMAD.MOV R148, RZ, RZ, -R148 ;  /* 0x000000ffff947224 */ /* 0x000fe200078e0a94 */
[----:B------:R-:W-:Y:S01]  /*c8c0*/  STL [R1+0x26b0], R9 ;  /* 0x0026b00901007387 */ /* 0x000fe20000100800 */
[----:B------:R-:W-:-:S03]  /*c8d0*/  IMAD.HI.U32 R186, R95, R187, RZ ;  /* 0x000000bb5fba7227 */ /* 0x000fc600078e00ff */
[----:B------:R-:W-:Y:S01]  /*c8e0*/  STL [R1+0x26b8], R42 ;  /* 0x0026b82a01007387 */ /* 0x000fe20000100800 */
[--C-:B------:R-:W-:Y:S01]  /*c8f0*/  @!P4 IMAD.IADD R192, R192, 0x1, -R251.reuse ;  /* 0x00000001c0c0c824 */ /* 0x100fe200078e0afb */
[----:B------:R-:W-:Y:S01]  /*c900*/  ISETP.GE.AND P4, PT, R35, RZ, PT ;  /* 0x000000ff2300720c */ /* 0x000fe20003f86270 */
[--C-:B------:R-:W-:Y:S01]  /*c910*/  @!P0 IMAD.IADD R168, R168, 0x1, -R251.reuse ;  /* 0x00000001a8a88824 */ /* 0x100fe200078e0afb */
[----:B------:R-:W-:Y:S01]  /*c920*/  ISETP.GT.U32.AND P0, PT, R251, R190, PT ;  /* 0x000000befb00720c */ /* 0x000fe20003f04070 */
[----:B------:R-:W-:Y:S01]  /*c930*/  IMAD.MOV.U32 R35, RZ, RZ, R192 ;  /* 0x000000ffff237224 */ /* 0x000fe200078e00c0 */
[----:B-1----:R-:W-:Y:S01]  /*c940*/  IADD3 R20, R248, 0x111, RZ ;  /* 0x00000111f8147810 */ /* 0x002fe20007ffe0ff */
[----:B------:R-:W-:Y:S01]  /*c950*/  @!P6 IMAD.IADD R159, R159, 0x1, -R251 ;  /* 0x000000019f9fe824 */ /* 0x000fe200078e0afb */
[----:B------:R-:W-:Y:S01]  /*c960*/  STL [R1+0x26c0], R41 ;  /* 0x0026c02901007387 */ /* 0x000fe20000100800 */
[----:B------:R-:W-:Y:S01]  /*c970*/  @!P5 IMAD.MOV R35, RZ, RZ, -R35 ;  /* 0x000000ffff23d224 */ /* 0x000fe200078e0a23 */
[C---:B------:R-:W-:Y:S01]  /*c980*/  ISETP.GT.U32.AND P5, PT, R251.reuse, R168, PT ;  /* 0x000000a8fb00720c */ /* 0x040fe20003fa4070 */
[C---:B------:R-:W-:Y:S01]  /*c990*/  IMAD R144, R251.reuse, R148, R144 ;  /* 0x00000094fb907224 */ /* 0x040fe200078e0290 */
[----:B------:R-:W-:Y:S01]  /*c9a0*/  ISETP.GT.U32.AND P6, PT, R251, R159, PT ;  /* 0x0000009ffb00720c */ /* 0x000fe20003fc4070 */
[----:B------:R-:W-:Y:S01]  /*c9b0*/  STL [R1+0x26c8], R36 ;  /* 0x0026c82401007387 */ /* 0x000fe20000100800 */
[----:B------:R-:W-:-:S02]  /*c9c0*/  IMAD.MOV R186, RZ, RZ, -R186 ;  /* 0x000000ffffba7224 */ /* 0x000fc400078e0aba */
[----:B------:R-:W-:Y:S01]  /*c9d0*/  IMAD.HI.U32 R150, R95, R145, RZ ;  /* 0x000000915f967227 */ /* 0x000fe200078e00ff */
[----:B------:R-:W-:Y:S03]  /*c9e0*/  STL [R1+0x26cc], R20 ;  /* 0x0026cc1401007387 */ /* 0x000fe60000100800 */
[----:B------:R-:W-:Y:S01]  /*c9f0*/  @!P0 IMAD.IADD R190, R190, 0x1, -R251 ;  /* 0x00000001bebe8824 */ /* 0x000fe200078e0afb */
[----:B------:R-:W-:Y:S01]  /*ca00*/  STL [R1+0x33c], R52 ;  /* 0x00033c3401007387 */ /* 0x000fe20000100800 */
[C---:B------:R-:W-:Y:S02]  /*ca10*/  IMAD R187, R251.reuse, R186, R187 ;  /* 0x000000bafbbb7224 */ /* 0x040fe400078e02bb */
[--C-:B------:R-:W-:Y:S01]  /*ca20*/  @!P5 IMAD.IADD R168, R168, 0x1, -R251.reuse ;  /* 0x00000001a8a8d824 */ /* 0x100fe200078e0afb */
[----:B------:R-:W-:Y:S01]  /*ca30*/  ISETP.GT.U32.AND P0, PT, R251, R190, PT ;  /* 0x000000befb00720c */ /* 0x000fe20003f04070 */
[----:B------:R-:W-:Y:S01]  /*ca40*/  @!P6 IMAD.IADD R159, R159, 0x1, -R251 ;  /* 0x000000019f9fe824 */ /* 0x000fe200078e0afb */
[C---:B------:R-:W-:Y:S01]  /*ca50*/  ISETP.GT.U32.AND P5, PT, R251.reuse, R174, PT ;  /* 0x000000aefb00720c */ /* 0x040fe20003fa4070 */
[----:B------:R-:W-:Y:S01]  /*ca60*/  STL [R1+0x4a4], R50 ;  /* 0x0004a43201007387 */ /* 0x000fe20000100800 */
[----:B------:R-:W-:Y:S01]  /*ca70*/  ISETP.GT.U32.AND P6, PT, R251, R173, PT ;  /* 0x000000adfb00720c */ /* 0x000fe20003fc4070 */
[----:B------:R-:W-:-:S02]  /*ca80*/  IMAD.MOV.U32 R51, RZ, RZ, R159 ;  /* 0x000000ffff337224 */ /* 0x000fc400078e009f */
[----:B------:R1:W-:Y:S01]  /*ca90*/  STL [R1+0x49c], R35 ;  /* 0x00049c2301007387 */ /* 0x0003e20000100800 */
[----:B------:R-:W-:-:S04]  /*caa0*/  IMAD.HI.U32 R186, R95, R147, RZ ;  /* 0x000000935fba7227 */ /* 0x000fc800078e00ff */
[----:B------:R-:W-:Y:S02]  /*cab0*/  IMAD.MOV R150, RZ, RZ, -R150 ;  /* 0x000000ffff967224 */ /* 0x000fe400078e0a96 */
[--C-:B------:R-:W-:Y:S01]  /*cac0*/  @!P0 IMAD.IADD R190, R190, 0x1, -R251.reuse ;  /* 0x00000001bebe8824 */ /* 0x100fe200078e0afb */
[----:B------:R-:W-:Y:S01]  /*cad0*/  ISETP.GE.AND P0, PT, R14, RZ, PT ;  /* 0x000000ff0e00720c */ /* 0x000fe20003f06270 */
[--C-:B------:R-:W-:Y:S01]  /*cae0*/  @!P5 IMAD.IADD R174, R174, 0x1, -R251.reuse ;  /* 0x00000001aeaed824 */ /* 0x100fe200078e0afb */
[----:B------:R-:W-:Y:S01]  /*caf0*/  ISETP.GE.AND P5, PT, R34, RZ, PT ;  /* 0x000000ff2200720c */ /* 0x000fe20003fa6270 */
[----:B------:R-:W-:Y:S01]  /*cb00*/  @!P6 IMAD.IADD R173, R173, 0x1, -R251 ;  /* 0x00000001adade824 */ /* 0x000fe200078e0afb */
[C---:B-1----:R-:W-:Y:S01]  /*cb10*/  IADD3 R35, R248.reuse, 0x113, RZ ;  /* 0x00000113f8237810 */ /* 0x042fe20007ffe0ff */
[----:B------:R-:W-:Y:S01]  /*cb20*/  IMAD.MOV.U32 R14, RZ, RZ, R168 ;  /* 0x000000ffff0e7224 */ /* 0x000fe200078e00a8 */
[C---:B------:R-:W-:Y:S01]  /*cb30*/  ISETP.GT.U32.AND P6, PT, R251.reuse, R174, PT ;  /* 0x000000aefb00720c */ /* 0x040fe20003fc4070 */
[----:B------:R-:W-:Y:S01]  /*cb40*/  IMAD.MOV.U32 R50, RZ, RZ, R190 ;  /* 0x000000ffff327224 */ /* 0x000fe200078e00be */
[----:B------:R-:W-:Y:S01]  /*cb50*/  IADD3 R34, R248, 0x114, RZ ;  /* 0x00000114f8227810 */ /* 0x000fe20007ffe0ff */
[----:B------:R-:W-:Y:S01]  /*cb60*/  @!P4 IMAD.MOV R14, RZ, RZ, -R14 ;  /* 0x000000ffff0ec224 */ /* 0x000fe200078e0a0e */
[----:B------:R-:W-:Y:S01]  /*cb70*/  ISETP.GT.U32.AND P4, PT, R251, R173, PT ;  /* 0x000000adfb00720c */ /* 0x000fe20003f84070 */
[----:B------:R-:W-:Y:S01]  /*cb80*/  IMAD.HI.U32 R148, R95, R146, RZ ;  /* 0x000000925f947227 */ /* 0x000fe200078e00ff */
[----:B------:R-:W-:-:S02]  /*cb90*/  IABS R159, R35 ;  /* 0x00000023009f7213 */ /* 0x000fc40000000000 */
[----:B------:R1:W-:Y:S01]  /*cba0*/  STL [R1+0x334], R14 ;  /* 0x0003340e01007387 */ /* 0x0003e20000100800 */
[----:B------:R-:W-:Y:S01]  /*cbb0*/  @!P0 IMAD.MOV R51, RZ, RZ, -R51 ;  /* 0x000000ffff338224 */ /* 0x000fe200078e0a33 */
[C---:B------:R-:W-:Y:S01]  /*cbc0*/  ISETP.GT.U32.AND P0, PT, R251.reuse, R167, PT ;  /* 0x000000a7fb00720c */ /* 0x040fe20003f04070 */
[----:B------:R-:W-:Y:S01]  /*cbd0*/  @!P5 IMAD.MOV R50, RZ, RZ, -R50 ;  /* 0x000000ffff32d224 */ /* 0x000fe200078e0a32 */
[----:B------:R-:W-:Y:S01]  /*cbe0*/  ISETP.GE.AND P5, PT, R40, RZ, PT ;  /* 0x000000ff2800720c */ /* 0x000fe20003fa6270 */
[--C-:B------:R-:W-:Y:S01]  /*cbf0*/  @!P6 IMAD.IADD R174, R174, 0x1, -R251.reuse ;  /* 0x00000001aeaee824 */ /* 0x100fe200078e0afb */
[----:B------:R-:W-:Y:S01]  /*cc00*/  ISETP.GT.U32.AND P6, PT, R251, R189, PT ;  /* 0x000000bdfb00720c */ /* 0x000fe20003fc4070 */
[----:B------:R-:W-:Y:S01]  /*cc10*/  IMAD.MOV R186, RZ, RZ, -R186 ;  /* 0x000000ffffba7224 */ /* 0x000fe200078e0aba */
[C---:B------:R-:W-:Y:S01]  /*cc20*/  IADD3 R40, R248.reuse, 0x116, RZ ;  /* 0x00000116f8287810 */ /* 0x040fe20007ffe0ff */
[----:B------:R-:W-:Y:S01]  /*cc30*/  @!P4 IMAD.IADD R173, R173, 0x1, -R251 ;  /* 0x00000001adadc824 */ /* 0x000fe200078e0afb */
[----:B-1----:R-:W-:Y:S01]  /*cc40*/  IADD3 R14, R248, 0x112, RZ ;  /* 0x00000112f80e7810 */ /* 0x002fe20007ffe0ff */
[C---:B------:R-:W-:Y:S01]  /*cc50*/  IMAD R145, R251.reuse, R150, R145 ;  /* 0x00000096fb917224 */ /* 0x040fe200078e0291 */
[----:B------:R-:W-:Y:S01]  /*cc60*/  ISETP.GT.U32.AND P4, PT, R251, R160, PT ;  /* 0x000000a0fb00720c */ /* 0x000fe20003f84070 */
[----:B------:R-:W-:Y:S01]  /*cc70*/  IMAD.MOV R148, RZ, RZ, -R148 ;  /* 0x000000ffff947224 */ /* 0x000fe200078e0a94 */
[----:B------:R-:W-:Y:S01]  /*cc80*/  IABS R150, R22 ;  /* 0x0000001600967213 */ /* 0x000fe20000000000 */
[--C-:B------:R-:W-:Y:S01]  /*cc90*/  @!P0 IMAD.IADD R167, R167, 0x1, -R251.reuse ;  /* 0x00000001a7a78824 */ /* 0x100fe200078e0afb */
[----:B------:R-:W-:Y:S01]  /*cca0*/  ISETP.GE.AND P0, PT, R39, RZ, PT ;  /* 0x000000ff2700720c */ /* 0x000fe20003f06270 */
[----:B------:R-:W-:Y:S01]  /*ccb0*/  IMAD.MOV.U32 R39, RZ, RZ, R174 ;  /* 0x000000ffff277224 */ /* 0x000fe200078e00ae */
[----:B------:R-:W-:Y:S01]  /*ccc0*/  STL [R1+0x269c], R14 ;  /* 0x00269c0e01007387 */ /* 0x000fe20000100800 */
[----:B------:R-:W-:Y:S01]  /*ccd0*/  @!P6 IMAD.IADD R189, R189, 0x1, -R251 ;  /* 0x00000001bdbde824 */ /* 0x000fe200078e0afb */
[----:B------:R-:W-:Y:S01]  /*cce0*/  IABS R190, R34 ;  /* 0x0000002200be7213 */ /* 0x000fe20000000000 */
[----:B------:R-:W-:Y:S01]  /*ccf0*/  @!P5 IMAD.MOV R39, RZ, RZ, -R39 ;  /* 0x000000ffff27d224 */ /* 0x000fe200078e0a27 */
[----:B------:R-:W-:Y:S01]  /*cd00*/  STL [R1+0x26a4], R35 ;  /* 0x0026a42301007387 */ /* 0x000fe20000100800 */
[C---:B------:R-:W-:Y:S01]  /*cd10*/  ISETP.GT.U32.AND P5, PT, R251.reuse, R167, PT ;  /* 0x000000a7fb00720c */ /* 0x040fe20003fa4070 */
[C---:B------:R-:W-:Y:S01]  /*cd20*/  IMAD R147, R251.reuse, R186, R147 ;  /* 0x000000bafb937224 */ /* 0x040fe200078e0293 */
[C---:B------:R-:W-:Y:S01]  /*cd30*/  ISETP.GT.U32.AND P6, PT, R251.reuse, R189, PT ;  /* 0x000000bdfb00720c */ /* 0x040fe20003fc4070 */
[----:B------:R-:W-:Y:S01]  /*cd40*/  STL [R1+0x26ac], R34 ;  /* 0x0026ac2201007387 */ /* 0x000fe20000100800 */
[--C-:B------:R-:W-:Y:S01]  /*cd50*/  @!P4 IMAD.IADD R160, R160, 0x1, -R251.reuse ;  /* 0x00000001a0a0c824 */ /* 0x100fe200078e0afb */
[----:B------:R-:W-:Y:S01]  /*cd60*/  IABS R186, R19 ;  /* 0x0000001300ba7213 */ /* 0x000fe20000000000 */
[----:B------:R-:W-:Y:S01]  /*cd70*/  IMAD R146, R251, R148, R146 ;  /* 0x00000094fb927224 */ /* 0x000fe200078e0292 */
[----:B------:R-:W-:Y:S01]  /*cd80*/  STL [R1+0x330], R51 ;  /* 0x0003303301007387 */ /* 0x000fe20000100800 */
[----:B------:R-:W-:Y:S01]  /*cd90*/  IABS R148, R23 ;  /* 0x0000001700947213 */ /* 0x000fe20000000000 */
[----:B------:R-:W-:Y:S01]  /*cda0*/  IMAD.HI.U32 R194, R95, R150, RZ ;  /* 0x000000965fc27227 */ /* 0x000fe200078e00ff */
[----:B------:R-:W-:Y:S01]  /*cdb0*/  ISETP.GT.U32.AND P4, PT, R251, R160, PT ;  /* 0x000000a0fb00720c */ /* 0x000fe20003f84070 */
[----:B------:R-:W-:Y:S02]  /*cdc0*/  STL [R1+0x32c], R50 ;  /* 0x00032c3201007387 */ /* 0x000fe40000100800 */
[--C-:B------:R-:W-:Y:S01]  /*cdd0*/  @!P5 IMAD.IADD R167, R167, 0x1, -R251.reuse ;  /* 0x00000001a7a7d824 */ /* 0x100fe200078e0afb */
[----:B------:R-:W-:Y:S01]  /*cde0*/  ISETP.GT.U32.AND P5, PT, R251, R161, PT ;  /* 0x000000a1fb00720c */ /* 0x000fe20003fa4070 */
[----:B------:R1:W-:Y:S01]  /*cdf0*/  STL [R1+0x328], R39 ;  /* 0x0003282701007387 */ /* 0x0003e20000100800 */
[----:B------:R-:W-:Y:S01]  /*ce00*/  @!P6 IMAD.IADD R189, R189, 0x1, -R251 ;  /* 0x00000001bdbde824 */ /* 0x000fe200078e0afb */
[----:B------:R-:W-:Y:S01]  /*ce10*/  ISETP.GE.AND P6, PT, R0, RZ, PT ;  /* 0x000000ff0000720c */ /* 0x000fe20003fc6270 */
[----:B------:R-:W-:Y:S01]  /*ce20*/  IMAD.HI.U32 R184, R95, R148, RZ ;  /* 0x000000945fb87227 */ /* 0x000fe200078e00ff */
[----:B------:R-:W-:-:S03]  /*ce30*/  IADD3 R0, R248, 0x115, RZ ;  /* 0x00000115f8007810 */ /* 0x000fc60007ffe0ff */
[----:B------:R-:W-:Y:S02]  /*ce40*/  IMAD.MOV R184, RZ, RZ, -R184 ;  /* 0x000000ffffb87224 */ /* 0x000fe400078e0ab8 */
[----:B------:R-:W-:Y:S01]  /*ce50*/  @!P4 IMAD.IADD R160, R160, 0x1, -R251 ;  /* 0x00000001a0a0c824 */ /* 0x000fe200078e0afb */
[----:B------:R-:W-:Y:S01]  /*ce60*/  ISETP.GE.AND P4, PT, R33, RZ, PT ;  /* 0x000000ff2100720c */ /* 0x000fe20003f86270 */
[----:B-1----:R-:W-:Y:S02]  /*ce70*/  IMAD.MOV.U32 R39, RZ, RZ, R173 ;  /* 0x000000ffff277224 */ /* 0x002fe400078e00ad */
[----:B------:R-:W-:Y:S02]  /*ce80*/  @!P5 IMAD.IADD R161, R161, 0x1, -R251 ;  /* 0x00000001a1a1d824 */ /* 0x000fe400078e0afb */
[----:B------:R-:W-:Y:S01]  /*ce90*/  @!P0 IMAD.MOV R39, RZ, RZ, -R39 ;  /* 0x000000ffff278224 */ /* 0x000fe200078e0a27 */
[----:B------:R-:W-:Y:S01]  /*cea0*/  ISETP.GT.U32.AND P0, PT, R251, R172, PT ;  /* 0x000000acfb00720c */ /* 0x000fe20003f04070 */
[----:B------:R-:W-:-:S02]  /*ceb0*/  IMAD.MOV.U32 R33, RZ, RZ, R189 ;  /* 0x000000ffff217224 */ /* 0x000fc400078e00bd */
[C---:B------:R-:W-:Y:S01]  /*cec0*/  IMAD R148, R251.reuse, R184, R148 ;  /* 0x000000b8fb947224 */ /* 0x040fe200078e0294 */
[----:B------:R1:W-:Y:S01]  /*ced0*/  STL [R1+0x324], R39 ;  /* 0x0003242701007387 */ /* 0x0003e20000100800 */
[----:B------:R-:W-:Y:S01]  /*cee0*/  IMAD.MOV R149, RZ, RZ, -R194 ;  /* 0x000000ffff957224 */ /* 0x000fe200078e0ac2 */
[----:B------:R-:W-:Y:S01]  /*cef0*/  IABS R184, R13 ;  /* 0x0000000d00b87213 */ /* 0x000fe20000000000 */
[----:B------:R-:W-:Y:S01]  /*cf00*/  @!P4 IMAD.MOV R33, RZ, RZ, -R33 ;  /* 0x000000ffff21c224 */ /* 0x000fe200078e0a21 */
[----:B------:R-:W-:Y:S01]  /*cf10*/  STL [R1+0x268c], R0 ;  /* 0x00268c0001007387 */ /* 0x000fe20000100800 */
[----:B------:R-:W-:Y:S01]  /*cf20*/  ISETP.GE.AND P4, PT, R28, RZ, PT ;  /* 0x000000ff1c00720c */ /* 0x000fe20003f86270 */
[----:B------:R-:W-:Y:S01]  /*cf30*/  IMAD R150, R251, R149, R150 ;  /* 0x00000095fb967224 */ /* 0x000fe200078e0296 */
[----:B------:R-:W-:Y:S01]  /*cf40*/  IADD3 R28, R248, 0x118, RZ ;  /* 0x00000118f81c7810 */ /* 0x000fe20007ffe0ff */
[----:B------:R-:W-:Y:S01]  /*cf50*/  STL [R1+0x2694], R40 ;  /* 0x0026942801007387 */ /* 0x000fe20000100800 */
[----:B------:R-:W-:Y:S01]  /*cf60*/  @!P0 IMAD.IADD R172, R172, 0x1, -R251 ;  /* 0x00000001acac8824 */ /* 0x000fe200078e0afb */
[----:B------:R-:W-:Y:S01]  /*cf70*/  ISETP.GE.AND P0, PT, R16, RZ, PT ;  /* 0x000000ff1000720c */ /* 0x000fe20003f06270 */
[----:B------:R-:W-:Y:S01]  /*cf80*/  IMAD.MOV.U32 R16, RZ, RZ, R167 ;  /* 0x000000ffff107224 */ /* 0x000fe200078e00a7 */
[----:B-1----:R-:W-:Y:S01]  /*cf90*/  IADD3 R39, R248, 0x117, RZ ;  /* 0x00000117f8277810 */ /* 0x002fe20007ffe0ff */
[----:B------:R-:W-:Y:S01]  /*cfa0*/  IMAD.HI.U32 R194, R95, R186, RZ ;  /* 0x000000ba5fc27227 */ /* 0x000fe200078e00ff */
[----:B------:R-:W-:-:S02]  /*cfb0*/  ISETP.GT.U32.AND P5, PT, R251, R172, PT ;  /* 0x000000acfb00720c */ /* 0x000fc40003fa4070 */
[----:B------:R-:W-:Y:S01]  /*cfc0*/  IABS R149, R18 ;  /* 0x0000001200957213 */ /* 0x000fe20000000000 */
[----:B------:R-:W-:Y:S01]  /*cfd0*/  @!P6 IMAD.MOV R16, RZ, RZ, -R16 ;  /* 0x000000ffff10e224 */ /* 0x000fe200078e0a10 */
[----:B------:R-:W-:Y:S01]  /*cfe0*/  STL [R1+0x2698], R39 ;  /* 0x0026982701007387 */ /* 0x000fe20000100800 */
[----:B------:R-:W-:Y:S01]  /*cff0*/  ISETP.GT.U32.AND P6, PT, R251, R161, PT ;  /* 0x000000a1fb00720c */ /* 0x000fe20003fc4070 */
[----:B------:R-:W-:Y:S01]  /*d000*/  IMAD.MOV R185, RZ, RZ, -R194 ;  /* 0x000000ffffb97224 */ /* 0x000fe200078e0ac2 */
[----:B------:R-:W-:Y:S01]  /*d010*/  IABS R167, R40 ;  /* 0x0000002800a77213 */ /* 0x000fe20000000000 */
[----:B------:R1:W-:Y:S01]  /*d020*/  STL [R1+0x320], R16 ;  /* 0x0003201001007387 */ /* 0x0003e20000100800 */
[----:B------:R-:W-:Y:S02]  /*d030*/  IMAD.MOV.U32 R151, RZ, RZ, R184 ;  /* 0x000000ffff977224 */ /* 0x000fe400078e00b8 */
[----:B------:R-:W-:Y:S01]  /*d040*/  IMAD.HI.U32 R184, R95, R149, RZ ;  /* 0x000000955fb87227 */ /* 0x000fe200078e00ff */
[----:B------:R2:W-:Y:S03]  /*d050*/  STL [R1+0x318], R33 ;  /* 0x0003182101007387 */ /* 0x0005e60000100800 */
[----:B------:R-:W-:Y:S01]  /*d060*/  @!P5 IMAD.IADD R172, R172, 0x1, -R251 ;  /* 0x00000001acacd824 */ /* 0x000fe200078e0afb */
[C---:B------:R-:W-:Y:S01]  /*d070*/  ISETP.GT.U32.AND P5, PT, R251.reuse, R171, PT ;  /* 0x000000abfb00720c */ /* 0x040fe20003fa4070 */
[----:B------:R-:W-:Y:S01]  /*d080*/  IMAD R186, R251, R185, R186 ;  /* 0x000000b9fbba7224 */ /* 0x000fe200078e02ba */
[----:B------:R-:W-:Y:S01]  /*d090*/  IABS R185, R11 ;  /* 0x0000000b00b97213 */ /* 0x000fe20000000000 */
[----:B-1----:R-:W-:-:S02]  /*d0a0*/  IMAD.MOV.U32 R16, RZ, RZ, R160 ;  /* 0x000000ffff107224 */ /* 0x002fc400078e00a0 */
[--C-:B------:R-:W-:Y:S01]  /*d0b0*/  @!P6 IMAD.IADD R161, R161, 0x1, -R251.reuse ;  /* 0x00000001a1a1e824 */ /* 0x100fe200078e0afb */
[C---:B------:R-:W-:Y:S01]  /*d0c0*/  ISETP.GT.U32.AND P6, PT, R251.reuse, R188, PT ;  /* 0x000000bcfb00720c */ /* 0x040fe20003fc4070 */
[----:B------:R-:W-:Y:S01]  /*d0d0*/  @!P0 IMAD.MOV R16, RZ, RZ, -R16 ;  /* 0x000000ffff108224 */ /* 0x000fe200078e0a10 */
[----:B------:R-:W-:Y:S01]  /*d0e0*/  ISETP.GT.U32.AND P0, PT, R251, R170, PT ;  /* 0x000000aafb00720c */ /* 0x000fe20003f04070 */
[----:B------:R-:W-:Y:S01]  /*d0f0*/  IMAD.MOV R184, RZ, RZ, -R184 ;  /* 0x000000ffffb87224 */ /* 0x000fe200078e0ab8 */
[----:B--2---:R-:W-:Y:S01]  /*d100*/  IADD3 R33, R248, 0x11d, RZ ;  /* 0x0000011df8217810 */ /* 0x004fe20007ffe0ff */
[----:B------:R-:W-:Y:S01]  /*d110*/  IMAD.HI.U32 R153, R95, R151, RZ ;  /* 0x000000975f997227 */ /* 0x000fe200078e00ff */
[----:B------:R1:W-:Y:S03]  /*d120*/  STL [R1+0x478], R16 ;  /* 0x0004781001007387 */ /* 0x0003e60000100800 */
[----:B------:R-:W-:Y:S01]  /*d130*/  @!P5 IMAD.IADD R171, R171, 0x1, -R251 ;  /* 0x00000001ababd824 */ /* 0x000fe200078e0afb */
[----:B------:R-:W-:Y:S01]  /*d140*/  STL [R1+0x2688], R28 ;  /* 0x0026881c01007387 */ /* 0x000fe20000100800 */
[----:B------:R-:W-:Y:S01]  /*d150*/  IMAD R149, R251, R184, R149 ;  /* 0x000000b8fb957224 */ /* 0x000fe200078e0295 */
[----:B------:R-:W-:Y:S01]  /*d160*/  IABS R184, R45 ;  /* 0x0000002d00b87213 */ /* 0x000fe20000000000 */
[----:B------:R-:W-:-:S02]  /*d170*/  @!P6 IMAD.IADD R188, R188, 0x1, -R251 ;  /* 0x00000001bcbce824 */ /* 0x000fc400078e0afb */
[----:B------:R-:W-:Y:S01]  /*d180*/  @!P0 IMAD.IADD R170, R170, 0x1, -R251 ;  /* 0x00000001aaaa8824 */ /* 0x000fe200078e0afb */
[----:B------:R-:W-:Y:S01]  /*d190*/  ISETP.GE.AND P0, PT, R26, RZ, PT ;  /* 0x000000ff1a00720c */ /* 0x000fe20003f06270 */
[----:B-1----:R-:W-:Y:S01]  /*d1a0*/  IMAD.MOV.U32 R16, RZ, RZ, R172 ;  /* 0x000000ffff107224 */ /* 0x002fe200078e00ac */
[C---:B------:R-:W-:Y:S01]  /*d1b0*/  ISETP.GT.U32.AND P6, PT, R251.reuse, R188, PT ;  /* 0x000000bcfb00720c */ /* 0x040fe20003fc4070 */
[----:B------:R-:W-:Y:S01]  /*d1c0*/  IMAD.MOV R153, RZ, RZ, -R153 ;  /* 0x000000ffff997224 */ /* 0x000fe200078e0a99 */
[C---:B------:R-:W-:Y:S01]  /*d1d0*/  ISETP.GT.U32.AND P5, PT, R251.reuse, R170, PT ;  /* 0x000000aafb00720c */ /* 0x040fe20003fa4070 */
[----:B------:R-:W-:Y:S01]  /*d1e0*/  @!P4 IMAD.MOV R16, RZ, RZ, -R16 ;  /* 0x000000ffff10c224 */ /* 0x000fe200078e0a10 */
[C---:B------:R-:W-:Y:S01]  /*d1f0*/  ISETP.GT.U32.AND P4, PT, R251.reuse, R171, PT ;  /* 0x000000abfb00720c */ /* 0x040fe20003f84070 */
[----:B------:R-:W-:Y:S01]  /*d200*/  IMAD R151, R251, R153, R151 ;  /* 0x00000099fb977224 */ /* 0x000fe200078e0297 */
[----:B------:R-:W-:Y:S01]  /*d210*/  IADD3 R26, R248, 0x119, RZ ;  /* 0x00000119f81a7810 */ /* 0x000fe20007ffe0ff */
[----:B------:R-:W-:Y:S01]  /*d220*/  IMAD.HI.U32 R153, R95, R184, RZ ;  /* 0x000000b85f997227 */ /* 0x000fe200078e00ff */
[----:B------:R1:W-:Y:S03]  /*d230*/  STL [R1+0x314], R16 ;  /* 0x0003141001007387 */ /* 0x0003e60000100800 */
[----:B------:R-:W-:-:S02]  /*d240*/  IMAD.MOV R153, RZ, RZ, -R153 ;  /* 0x000000ffff997224 */ /* 0x000fc400078e0a99 */
[--C-:B------:R-:W-:Y:S01]  /*d250*/  @!P6 IMAD.IADD R188, R188, 0x1, -R251.reuse ;  /* 0x00000001bcbce824 */ /* 0x100fe200078e0afb */
[C---:B------:R-:W-:Y:S01]  /*d260*/  ISETP.GT.U32.AND P6, PT, R251.reuse, R163, PT ;  /* 0x000000a3fb00720c */ /* 0x040fe20003fc4070 */
[--C-:B------:R-:W-:Y:S01]  /*d270*/  @!P5 IMAD.IADD R170, R170, 0x1, -R251.reuse ;  /* 0x00000001aaaad824 */ /* 0x100fe200078e0afb */
[----:B------:R-:W-:Y:S01]  /*d280*/  ISETP.GT.U32.AND P5, PT, R251, R162, PT ;  /* 0x000000a2fb00720c */ /* 0x000fe20003fa4070 */
[----:B------:R-:W-:Y:S01]  /*d290*/  @!P4 IMAD.IADD R171, R171, 0x1, -R251 ;  /* 0x00000001ababc824 */ /* 0x000fe200078e0afb */
[----:B------:R-:W-:Y:S01]  /*d2a0*/  ISETP.GE.AND P4, PT, R32, RZ, PT ;  /* 0x000000ff2000720c */ /* 0x000fe20003f86270 */
[----:B-1----:R-:W-:Y:S01]  /*d2b0*/  IMAD.MOV.U32 R16, RZ, RZ, R161 ;  /* 0x000000ffff107224 */ /* 0x002fe200078e00a1 */
[----:B------:R-:W-:Y:S01]  /*d2c0*/  IADD3 R32, R248, 0x11e, RZ ;  /* 0x0000011ef8207810 */ /* 0x000fe20007ffe0ff */
[C---:B------:R-:W-:Y:S02]  /*d2d0*/  IMAD R184, R251.reuse, R153, R184 ;  /* 0x00000099fbb87224 */ /* 0x040fe400078e02b8 */
[----:B------:R-:W-:Y:S01]  /*d2e0*/  @!P0 IMAD.MOV R16, RZ, RZ, -R16 ;  /* 0x000000ffff108224 */ /* 0x000fe200078e0a10 */
[----:B------:R-:W-:Y:S01]  /*d2f0*/  ISETP.GT.U32.AND P0, PT, R251, R143, PT ;  /* 0x0000008ffb00720c */ /* 0x000fe20003f04070 */
[----:B------:R-:W-:-:S03]  /*d300*/  IMAD.HI.U32 R194, R95, R185, RZ ;  /* 0x000000b95fc27227 */ /* 0x000fc600078e00ff */
[----:B------:R1:W-:Y:S01]  /*d310*/  STL [R1+0x310], R16 ;  /* 0x0003101001007387 */ /* 0x0003e20000100800 */
[----:B------:R-:W-:Y:S01]  /*d320*/  @!P5 IMAD.IADD R162, R162, 0x1, -R251 ;  /* 0x00000001a2a2d824 */ /* 0x000fe200078e0afb */
[----:B------:R-:W-:Y:S01]  /*d330*/  ISETP.GE.AND P5, PT, R8, RZ, PT ;  /* 0x000000ff0800720c */ /* 0x000fe20003fa6270 */
[----:B------:R-:W-:Y:S01]  /*d340*/  IMAD.MOV.U32 R8, RZ, RZ, R171 ;  /* 0x000000ffff087224 */ /* 0x000fe200078e00ab */
[----:B------:R-:W-:Y:S01]  /*d350*/  STL [R1+0x267c], R26 ;  /* 0x00267c1a01007387 */ /* 0x000fe20000100800 */
[--C-:B------:R-:W-:Y:S01]  /*d360*/  @!P6 IMAD.IADD R163, R163, 0x1, -R251.reuse ;  /* 0x00000001a3a3e824 */ /* 0x100fe200078e0afb */
[----:B------:R-:W-:Y:S01]  /*d370*/  ISETP.GT.U32.AND P6, PT, R251, R162, PT ;  /* 0x000000a2fb00720c */ /* 0x000fe20003fc4070 */
[----:B------:R-:W-:Y:S02]  /*d380*/  IMAD.MOV R194, RZ, RZ, -R194 ;  /* 0x000000ffffc27224 */ /* 0x000fe400078e0ac2 */
[----:B------:R-:W-:Y:S01]  /*d390*/  @!P0 IMAD.IADD R143, R143, 0x1, -R251 ;  /* 0x000000018f8f8824 */ /* 0x000fe200078e0afb */
[----:B------:R-:W-:Y:S01]  /*d3a0*/  ISETP.GE.AND P0, PT, R15, RZ, PT ;  /* 0x000000ff0f00720c */ /* 0x000fe20003f06270 */
[----:B------:R-:W-:Y:S01]  /*d3b0*/  IMAD.MOV.U32 R15, RZ, RZ, R170 ;  /* 0x000000ffff0f7224 */ /* 0x000fe200078e00aa */
[----:B-1----:R-:W-:Y:S01]  /*d3c0*/  IADD3 R16, R248, 0x11a, RZ ;  /* 0x0000011af8107810 */ /* 0x002fe20007ffe0ff */
[----:B------:R-:W-:-:S02]  /*d3d0*/  IMAD R185, R251, R194, R185 ;  /* 0x000000c2fbb97224 */ /* 0x000fc400078e02b9 */
[----:B------:R-:W-:Y:S01]  /*d3e0*/  @!P4 IMAD.MOV R15, RZ, RZ, -R15 ;  /* 0x000000ffff0fc224 */ /* 0x000fe200078e0a0f */
[----:B------:R-:W-:Y:S01]  /*d3f0*/  ISETP.GT.U32.AND P4, PT, R251, R143, PT ;  /* 0x0000008ffb00720c */ /* 0x000fe20003f84070 */
[----:B------:R-:W-:Y:S01]  /*d400*/  STL [R1+0x2684], R16 ;  /* 0x0026841001007387 */ /* 0x000fe20000100800 */
[----:B------:R-:W-:-:S03]  /*d410*/  IMAD.HI.U32 R153, R95, R152, RZ ;  /* 0x000000985f997227 */ /* 0x000fc600078e00ff */
[----:B------:R1:W-:Y:S01]  /*d420*/  STL [R1+0x30c], R15 ;  /* 0x00030c0f01007387 */ /* 0x0003e20000100800 */
[----:B------:R-:W-:Y:S01]  /*d430*/  @!P6 IMAD.IADD R162, R162, 0x1, -R251 ;  /* 0x00000001a2a2e824 */ /* 0x000fe200078e0afb */
[C---:B------:R-:W-:Y:S01]  /*d440*/  ISETP.GT.U32.AND P6, PT, R251.reuse, R187, PT ;  /* 0x000000bbfb00720c */ /* 0x040fe20003fc4070 */
[----:B------:R-:W-:Y:S01]  /*d450*/  @!P0 IMAD.MOV R8, RZ, RZ, -R8 ;  /* 0x000000ffff088224 */ /* 0x000fe200078e0a08 */
[----:B------:R-:W-:Y:S01]  /*d460*/  ISETP.GT.U32.AND P0, PT, R251, R163, PT ;  /* 0x000000a3fb00720c */ /* 0x000fe20003f04070 */
[----:B------:R-:W-:Y:S02]  /*d470*/  IMAD.MOV R153, RZ, RZ, -R153 ;  /* 0x000000ffff997224 */ /* 0x000fe400078e0a99 */
[----:B------:R-:W-:Y:S01]  /*d480*/  IMAD.HI.U32 R157, R95, R154, RZ ;  /* 0x0000009a5f9d7227 */ /* 0x000fe200078e00ff */
[----:B------:R2:W-:Y:S01]  /*d490*/  STL [R1+0x308], R8 ;  /* 0x0003080801007387 */ /* 0x0005e20000100800 */
[----:B-1----:R-:W-:Y:S02]  /*d4a0*/  IADD3 R15, R248, 0x11b, RZ ;  /* 0x0000011bf80f7810 */ /* 0x002fe40007ffe0ff */
[--C-:B------:R-:W-:Y:S01]  /*d4b0*/  @!P4 IMAD.IADD R143, R143, 0x1, -R251.reuse ;  /* 0x000000018f8fc824 */ /* 0x100fe200078e0afb */
[----:B------:R-:W-:Y:S01]  /*d4c0*/  ISETP.GE.AND P4, PT, R49, RZ, PT ;  /* 0x000000ff3100720c */ /* 0x000fe20003f86270 */
[----:B------:R-:W-:Y:S01]  /*d4d0*/  IMAD R152, R251, R153, R152 ;  /* 0x00000099fb987224 */ /* 0x000fe200078e0298 */
[----:B------:R-:W-:Y:S01]  /*d4e0*/  IABS R153, R31 ;  /* 0x0000001f00997213 */ /* 0x000fe20000000000 */
[----:B------:R-:W-:-:S02]  /*d4f0*/  @!P6 IMAD.IADD R187, R187, 0x1, -R251 ;  /* 0x00000001bbbbe824 */ /* 0x000fc400078e0afb */
[----:B------:R-:W-:Y:S01]  /*d500*/  @!P0 IMAD.IADD R163, R163, 0x1, -R251 ;  /* 0x00000001a3a38824 */ /* 0x000fe200078e0afb */
[----:B------:R-:W-:Y:S01]  /*d510*/  ISETP.GE.AND P0, PT, R48, RZ, PT ;  /* 0x000000ff3000720c */ /* 0x000fe20003f06270 */
[----:B--2---:R-:W-:Y:S01]  /*d520*/  IMAD.MOV.U32 R8, RZ, RZ, R188 ;  /* 0x000000ffff087224 */ /* 0x004fe200078e00bc */
[C---:B------:R-:W-:Y:S01]  /*d530*/  ISETP.GT.U32.AND P6, PT, R251.reuse, R187, PT ;  /* 0x000000bbfb00720c */ /* 0x040fe20003fc4070 */
[----:B------:R-:W-:Y:S01]  /*d540*/  IMAD.MOV.U32 R48, RZ, RZ, R162 ;  /* 0x000000ffff307224 */ /* 0x000fe200078e00a2 */
[----:B------:R-:W-:Y:S01]  /*d550*/  IABS R188, R32 ;  /* 0x0000002000bc7213 */ /* 0x000fe20000000000 */
[----:B------:R-:W-:Y:S01]  /*d560*/  @!P5 IMAD.MOV R8, RZ, RZ, -R8 ;  /* 0x000000ffff08d224 */ /* 0x000fe200078e0a08 */
[----:B------:R-:W-:Y:S01]  /*d570*/  ISETP.GT.U32.AND P5, PT, R251, R144, PT ;  /* 0x00000090fb00720c */ /* 0x000fe20003fa4070 */
[----:B------:R-:W-:-:S03]  /*d580*/  IMAD.HI.U32 R194, R95, R153, RZ ;  /* 0x000000995fc27227 */ /* 0x000fc600078e00ff */
[----:B------:R1:W-:Y:S01]  /*d590*/  STL [R1+0x304], R8 ;  /* 0x0003040801007387 */ /* 0x0003e20000100800 */
[----:B------:R-:W-:Y:S02]  /*d5a0*/  IMAD.MOV R194, RZ, RZ, -R194 ;  /* 0x000000ffffc27224 */ /* 0x000fe400078e0ac2 */
[----:B------:R-:W-:Y:S01]  /*d5b0*/  @!P0 IMAD.MOV R48, RZ, RZ, -R48 ;  /* 0x000000ffff308224 */ /* 0x000fe200078e0a30 */
[----:B------:R-:W-:Y:S01]  /*d5c0*/  STL [R1+0x2670], R15 ;  /* 0x0026700f01007387 */ /* 0x000fe20000100800 */
[----:B------:R-:W-:Y:S01]  /*d5d0*/  ISETP.GT.U32.AND P0, PT, R251, R145, PT ;  /* 0x00000091fb00720c */ /* 0x000fe20003f04070 */
[----:B------:R-:W-:Y:S01]  /*d5e0*/  @!P6 IMAD.IADD R187, R187, 0x1, -R251 ;  /* 0x00000001bbbbe824 */ /* 0x000fe200078e0afb */
[----:B------:R-:W-:Y:S01]  /*d5f0*/  ISETP.GE.AND P6, PT, R6, RZ, PT ;  /* 0x000000ff0600720c */ /* 0x000fe20003fc6270 */
[----:B------:R-:W-:Y:S01]  /*d600*/  IMAD R153, R251, R194, R153 ;  /* 0x000000c2fb997224 */ /* 0x000fe200078e0299 */
[----:B------:R-:W-:Y:S01]  /*d610*/  IADD3 R6, R248, 0x11f, RZ ;  /* 0x0000011ff8067810 */ /* 0x000fe20007ffe0ff */
[----:B------:R-:W-:Y:S01]  /*d620*/  @!P5 IMAD.IADD R144, R144, 0x1, -R251 ;  /* 0x000000019090d824 */ /* 0x000fe200078e0afb */
[----:B------:R-:W-:Y:S01]  /*d630*/  ISETP.GE.AND P5, PT, R25, RZ, PT ;  /* 0x000000ff1900720c */ /* 0x000fe20003fa6270 */
[----:B------:R-:W-:Y:S01]  /*d640*/  IMAD.MOV.U32 R25, RZ, RZ, R143 ;  /* 0x000000ffff197224 */ /* 0x000fe200078e008f */
[----:B-1----:R-:W-:Y:S01]  /*d650*/  IADD3 R8, R248, 0x11c, RZ ;  /* 0x0000011cf8087810 */ /* 0x002fe20007ffe0ff */
[----:B------:R-:W-:-:S02]  /*d660*/  IMAD.MOV R157, RZ, RZ, -R157 ;  /* 0x000000ffff9d7224 */ /* 0x000fc400078e0a9d */
[----:B------:R-:W-:Y:S01]  /*d670*/  @!P4 IMAD.MOV R25, RZ, RZ, -R25 ;  /* 0x000000ffff19c224 */ /* 0x000fe200078e0a19 */
[----:B------:R-:W-:Y:S01]  /*d680*/  ISETP.GT.U32.AND P4, PT, R251, R144, PT ;  /* 0x00000090fb00720c */ /* 0x000fe20003f84070 */
[----:B------:R-:W-:Y:S01]  /*d690*/  STL [R1+0x2674], R8 ;  /* 0x0026740801007387 */ /* 0x000fe20000100800 */
[----:B------:R-:W-:Y:S01]  /*d6a0*/  @!P0 IMAD.IADD R145, R145, 0x1, -R251 ;  /* 0x0000000191918824 */ /* 0x000fe200078e0afb */
[----:B------:R-:W-:Y:S01]  /*d6b0*/  ISETP.GE.AND P0, PT, R5, RZ, PT ;  /* 0x000000ff0500720c */ /* 0x000fe20003f06270 */
[----:B------:R-:W-:Y:S01]  /*d6c0*/  IMAD R154, R251, R157, R154 ;  /* 0x0000009dfb9a7224 */ /* 0x000fe200078e029a */
[----:B------:R-:W-:Y:S01]  /*d6d0*/  STL [R1+0x2678], R33 ;  /* 0x0026782101007387 */ /* 0x000fe20000100800 */
[----:B------:R-:W-:Y:S01]  /*d6e0*/  IABS R157, R44 ;  /* 0x0000002c009d7213 */ /* 0x000fe20000000000 */
[----:B------:R-:W-:Y:S02]  /*d6f0*/  IMAD.HI.U32 R194, R95, R169, RZ ;  /* 0x000000a95fc27227 */ /* 0x000fe400078e00ff */
[----:B------:R-:W-:Y:S02]  /*d700*/  STL [R1+0x2680], R32 ;  /* 0x0026802001007387 */ /* 0x000fe40000100800 */
[----:B------:R-:W-:-:S02]  /*d710*/  IMAD.MOV.U32 R155, RZ, RZ, R157 ;  /* 0x000000ffff9b7224 */ /* 0x000fc400078e009d */
[----:B------:R1:W-:Y:S01]  /*d720*/  STL [R1+0x300], R25 ;  /* 0x0003001901007387 */ /* 0x0003e20000100800 */
[----:B------:R-:W-:Y:S01]  /*d730*/  @!P4 IMAD.IADD R144, R144, 0x1, -R251 ;  /* 0x000000019090c824 */ /* 0x000fe200078e0afb */
[----:B------:R-:W-:Y:S01]  /*d740*/  ISETP.GT.U32.AND P4, PT, R251, R147, PT ;  /* 0x00000093fb00720c */ /* 0x000fe20003f84070 */
[----:B------:R-:W-:Y:S01]  /*d750*/  IMAD.HI.U32 R157, R95, R155, RZ ;  /* 0x0000009b5f9d7227 */ /* 0x000fe200078e00ff */
[----:B------:R-:W-:Y:S03]  /*d760*/  STL [R1+0x2fc], R48 ;  /* 0x0002fc3001007387 */ /* 0x000fe60000100800 */
[----:B------:R-:W-:Y:S02]  /*d770*/  IMAD.MOV.U32 R5, RZ, RZ, R144 ;  /* 0x000000ffff057224 */ /* 0x000fe400078e0090 */
[----:B------:R-:W-:Y:S02]  /*d780*/  IMAD.MOV R157, RZ, RZ, -R157 ;  /* 0x000000ffff9d7224 */ /* 0x000fe400078e0a9d */
[----:B-1----:R-:W-:-:S02]  /*d790*/  IMAD.MOV.U32 R25, RZ, RZ, R163 ;  /* 0x000000ffff197224 */ /* 0x002fc400078e00a3 */
[----:B------:R-:W-:Y:S02]  /*d7a0*/  @!P6 IMAD.MOV R5, RZ, RZ, -R5 ;  /* 0x000000ffff05e224 */ /* 0x000fe400078e0a05 */
[----:B------:R-:W-:Y:S01]  /*d7b0*/  @!P5 IMAD.MOV R25, RZ, RZ, -R25 ;  /* 0x000000ffff19d224 */ /* 0x000fe200078e0a19 */
[----:B------:R-:W-:Y:S01]  /*d7c0*/  ISETP.GT.U32.AND P5, PT, R251, R146, PT ;  /* 0x00000092fb00720c */ /* 0x000fe20003fa4070 */
[----:B------:R-:W-:Y:S02]  /*d7d0*/  @!P4 IMAD.IADD R147, R147, 0x1, -R251 ;  /* 0x000000019393c824 */ /* 0x000fe400078e0afb */
[----:B------:R-:W-:Y:S01]  /*d7e0*/  IMAD.MOV R194, RZ, RZ, -R194 ;  /* 0x000000ffffc27224 */ /* 0x000fe200078e0ac2 */
[----:B------:R1:W-:Y:S01]  /*d7f0*/  STL [R1+0x2f8], R25 ;  /* 0x0002f81901007387 */ /* 0x0003e20000100800 */
[C---:B------:R-:W-:Y:S01]  /*d800*/  IMAD R155, R251.reuse, R157, R155 ;  /* 0x0000009dfb9b7224 */ /* 0x040fe200078e029b */
[C---:B------:R-:W-:Y:S01]  /*d810*/  ISETP.GT.U32.AND P4, PT, R251.reuse, R147, PT ;  /* 0x00000093fb00720c */ /* 0x040fe20003f84070 */
[----:B------:R-:W-:Y:S01]  /*d820*/  IMAD R169, R251, R194, R169 ;  /* 0x000000c2fba97224 */ /* 0x000fe200078e02a9 */
[----:B------:R2:W-:Y:S01]  /*d830*/  STL [R1+0x2f4], R5 ;  /* 0x0002f40501007387 */ /* 0x0005e20000100800 */
[----:B------:R-:W-:Y:S01]  /*d840*/  IMAD.HI.U32 R181, R95, R156, RZ ;  /* 0x0000009c5fb57227 */ /* 0x000fe200078e00ff */
[----:B------:R-:W-:-:S02]  /*d850*/  IABS R157, R4 ;  /* 0x00000004009d7213 */ /* 0x000fc40000000000 */
[----:B------:R-:W-:Y:S01]  /*d860*/  STL [R1+0x2660], R6 ;  /* 0x0026600601007387 */ /* 0x000fe20000100800 */
[----:B------:R-:W-:Y:S01]  /*d870*/  @!P5 IMAD.IADD R146, R146, 0x1, -R251 ;  /* 0x000000019292d824 */ /* 0x000fe200078e0afb */
[C---:B------:R-:W-:Y:S01]  /*d880*/  ISETP.GT.U32.AND P5, PT, R251.reuse, R145, PT ;  /* 0x00000091fb00720c */ /* 0x040fe20003fa4070 */
[----:B-1----:R-:W-:Y:S02]  /*d890*/  IMAD.MOV.U32 R25, RZ, RZ, R187 ;  /* 0x000000ffff197224 */ /* 0x002fe400078e00bb */
[----:B------:R-:W-:Y:S01]  /*d8a0*/  IMAD.MOV R181, RZ, RZ, -R181 ;  /* 0x000000ffffb57224 */ /* 0x000fe200078e0ab5 */
[C---:B------:R-:W-:Y:S01]  /*d8b0*/  ISETP.GT.U32.AND P6, PT, R251.reuse, R146, PT ;  /* 0x00000092fb00720c */ /* 0x040fe20003fc4070 */
[----:B------:R-:W-:Y:S01]  /*d8c0*/  @!P0 IMAD.MOV R25, RZ, RZ, -R25 ;  /* 0x000000ffff198224 */ /* 0x000fe200078e0a19 */
[----:B------:R-:W-:Y:S01]  /*d8d0*/  ISETP.GT.U32.AND P0, PT, R251, R148, PT ;  /* 0x00000094fb00720c */ /* 0x000fe20003f04070 */
[----:B------:R-:W-:Y:S01]  /*d8e0*/  @!P4 IMAD.IADD R147, R147, 0x1, -R251 ;  /* 0x000000019393c824 */ /* 0x000fe200078e0afb */
[----:B------:R-:W-:Y:S01]  /*d8f0*/  ISETP.GE.AND P4, PT, R46, RZ, PT ;  /* 0x000000ff2e00720c */ /* 0x000fe20003f86270 */
[----:B------:R-:W-:Y:S01]  /*d900*/  IMAD R156, R251, R181, R156 ;  /* 0x000000b5fb9c7224 */ /* 0x000fe200078e029c */
[----:B--2---:R-:W-:Y:S01]  /*d910*/  IADD3 R5, R248, 0x120, RZ ;  /* 0x00000120f8057810 */ /* 0x004fe20007ffe0ff */
[----:B------:R1:W-:Y:S01]  /*d920*/  STL [R1+0x2e8], R25 ;  /* 0x0002e81901007387 */ /* 0x0003e20000100800 */
[----:B------:R-:W-:-:S03]  /*d930*/  IMAD.HI.U32 R181, R95, R157, RZ ;  /* 0x0000009d5fb57227 */ /* 0x000fc600078e00ff */
[----:B------:R-:W-:Y:S01]  /*d940*/  STL [R1+0x2664], R5 ;  /* 0x0026640501007387 */ /* 0x000fe20000100800 */
[--C-:B------:R-:W-:Y:S01]  /*d950*/  @!P5 IMAD.IADD R145, R145, 0x1, -R251.reuse ;  /* 0x000000019191d824 */ /* 0x100fe200078e0afb */
[----:B------:R-:W-:Y:S01]  /*d960*/  ISETP.GE.AND P5, PT, R47, RZ, PT ;  /* 0x000000ff2f00720c */ /* 0x000fe20003fa6270 */
[--C-:B------:R-:W-:Y:S01]  /*d970*/  @!P6 IMAD.IADD R146, R146, 0x1, -R251.reuse ;  /* 0x000000019292e824 */ /* 0x100fe200078e0afb */
[C---:B------:R-:W-:Y:S01]  /*d980*/  ISETP.GT.U32.AND P6, PT, R251.reuse, R150, PT ;  /* 0x00000096fb00720c */ /* 0x040fe20003fc4070 */
[----:B------:R-:W-:Y:S01]  /*d990*/  @!P0 IMAD.IADD R148, R148, 0x1, -R251 ;  /* 0x0000000194948824 */ /* 0x000fe200078e0afb */
[----:B------:R-:W-:Y:S01]  /*d9a0*/  ISETP.GE.AND P0, PT, R24, RZ, PT ;  /* 0x000000ff1800720c */ /* 0x000fe20003f06270 */
[----:B------:R-:W-:Y:S01]  /*d9b0*/  IMAD.MOV.U32 R46, RZ, RZ, R145 ;  /* 0x000000ffff2e7224 */ /* 0x000fe200078e0091 */
[----:B-1----:R-:W-:Y:S01]  /*d9c0*/  IADD3 R25, R248, 0x121, RZ ;  /* 0x00000121f8197810 */ /* 0x002fe20007ffe0ff */
[----:B------:R-:W-:Y:S02]  /*d9d0*/  IMAD.MOV.U32 R24, RZ, RZ, R146 ;  /* 0x000000ffff187224 */ /* 0x000fe400078e0092 */
[----:B------:R-:W-:Y:S01]  /*d9e0*/  IMAD.MOV R181, RZ, RZ, -R181 ;  /* 0x000000ffffb57224 */ /* 0x000fe200078e0ab5 */
[----:B------:R-:W-:Y:S01]  /*d9f0*/  IABS R187, R25 ;  /* 0x0000001900bb7213 */ /* 0x000fe20000000000 */
[----:B------:R-:W-:Y:S01]  /*da00*/  @!P4 IMAD.MOV R24, RZ, RZ, -R24 ;  /* 0x000000ffff18c224 */ /* 0x000fe200078e0a18 */
[----:B------:R-:W-:Y:S01]  /*da10*/  STL [R1+0x266c], R25 ;  /* 0x00266c1901007387 */ /* 0x000fe20000100800 */
[----:B------:R-:W-:Y:S01]  /*da20*/  @!P5 IMAD.MOV R46, RZ, RZ, -R46 ;  /* 0x000000ffff2ed224 */ /* 0x000fe200078e0a2e */
[C---:B------:R-:W-:Y:S01]  /*da30*/  ISETP.GT.U32.AND P5, PT, R251.reuse, R186, PT ;  /* 0x000000bafb00720c */ /* 0x040fe20003fa4070 */
[----:B------:R-:W-:Y:S01]  /*da40*/  @!P6 IMAD.IADD R150, R150, 0x1, -R251 ;  /* 0x000000019696e824 */ /* 0x000fe200078e0afb */
[C---:B------:R-:W-:Y:S01]  /*da50*/  ISETP.GT.U32.AND P6, PT, R251.reuse, R148, PT ;  /* 0x00000094fb00720c */ /* 0x040fe20003fc4070 */
[----:B------:R-:W-:Y:S01]  /*da60*/  IMAD R157, R251, R181, R157 ;  /* 0x000000b5fb9d7224 */ /* 0x000fe200078e029d */
[----:B------:R-:W-:Y:S01]  /*da70*/  STL [R1+0x2e4], R46 ;  /* 0x0002e42e01007387 */ /* 0x000fe20000100800 */
[----:B------:R-:W-:Y:S01]  /*da80*/  IMAD.HI.U32 R181, R95, R183, RZ ;  /* 0x000000b75fb57227 */ /* 0x000fe200078e00ff */
[----:B------:R-:W-:-:S02]  /*da90*/  ISETP.GT.U32.AND P4, PT, R251, R150, PT ;  /* 0x00000096fb00720c */ /* 0x000fc40003f84070 */
[----:B------:R1:W-:Y:S01]  /*daa0*/  STL [R1+0x2e0], R24 ;  /* 0x0002e01801007387 */ /* 0x0003e20000100800 */
[----:B------:R-:W-:Y:S02]  /*dab0*/  IMAD.MOV R181, RZ, RZ, -R181 ;  /* 0x000000ffffb57224 */ /* 0x000fe400078e0ab5 */
[----:B------:R-:W-:-:S04]  /*dac0*/  IMAD.HI.U32 R180, R95, R158, RZ ;  /* 0x0000009e5fb47227 */ /* 0x000fc800078e00ff */
[--C-:B------:R-:W-:Y:S02]  /*dad0*/  @!P5 IMAD.IADD R186, R186, 0x1, -R251.reuse ;  /* 0x00000001babad824 */ /* 0x100fe400078e0afb */
[----:B------:R-:W-:Y:S01]  /*dae0*/  @!P6 IMAD.IADD R148, R148, 0x1, -R251 ;  /* 0x000000019494e824 */ /* 0x000fe200078e0afb */
[----:B------:R-:W-:Y:S01]  /*daf0*/  ISETP.GE.AND P6, PT, R23, RZ, PT ;  /* 0x000000ff1700720c */ /* 0x000fe20003fc6270 */
[----:B-1----:R-:W-:Y:S01]  /*db00*/  IMAD.MOV.U32 R24, RZ, RZ, R147 ;  /* 0x000000ffff187224 */ /* 0x002fe200078e0093 */
[C---:B------:R-:W-:Y:S01]  /*db10*/  ISETP.GT.U32.AND P5, PT, R251.reuse, R186, PT ;  /* 0x000000bafb00720c */ /* 0x040fe20003fa4070 */
[----:B------:R-:W-:Y:S01]  /*db20*/  @!P4 IMAD.IADD R150, R150, 0x1, -R251 ;  /* 0x000000019696c824 */ /* 0x000fe200078e0afb */
[----:B------:R-:W-:Y:S01]  /*db30*/  ISETP.GE.AND P4, PT, R22, RZ, PT ;  /* 0x000000ff1600720c */ /* 0x000fe20003f86270 */
[----:B------:R-:W-:Y:S01]  /*db40*/  @!P0 IMAD.MOV R24, RZ, RZ, -R24 ;  /* 0x000000ffff188224 */ /* 0x000fe200078e0a18 */
[C---:B------:R-:W-:Y:S01]  /*db50*/  ISETP.GT.U32.AND P0, PT, R251.reuse, R149, PT ;  /* 0x00000095fb00720c */ /* 0x040fe20003f04070 */
[----:B------:R-:W-:Y:S01]  /*db60*/  IMAD.MOV.U32 R47, RZ, RZ, R148 ;  /* 0x000000ffff2f7224 */ /* 0x000fe200078e0094 */
[C---:B------:R-:W-:Y:S01]  /*db70*/  IADD3 R23, R248.reuse, 0x123, RZ ;  /* 0x00000123f8177810 */ /* 0x040fe20007ffe0ff */
[----:B------:R-:W-:Y:S01]  /*db80*/  IMAD.MOV.U32 R46, RZ, RZ, R150 ;  /* 0x000000ffff2e7224 */ /* 0x000fe200078e0096 */
[----:B------:R1:W-:Y:S01]  /*db90*/  STL [R1+0x2dc], R24 ;  /* 0x0002dc1801007387 */ /* 0x0003e20000100800 */
[----:B------:R-:W-:Y:S01]  /*dba0*/  IADD3 R22, R248, 0x124, RZ ;  /* 0x00000124f8167810 */ /* 0x000fe20007ffe0ff */
[C---:B------:R-:W-:Y:S01]  /*dbb0*/  IMAD R183, R251.reuse, R181, R183 ;  /* 0x000000b5fbb77224 */ /* 0x040fe200078e02b7 */
[----:B------:R-:W-:Y:S01]  /*dbc0*/  IABS R181, R43 ;  /* 0x0000002b00b57213 */ /* 0x000fe20000000000 */
[----:B------:R-:W-:Y:S01]  /*dbd0*/  @!P6 IMAD.MOV R47, RZ, RZ, -R47 ;  /* 0x000000ffff2fe224 */ /* 0x000fe200078e0a2f */
[C---:B------:R-:W-:Y:S01]  /*dbe0*/  ISETP.GT.U32.AND P6, PT, R251.reuse, R151, PT ;  /* 0x00000097fb00720c */ /* 0x040fe20003fc4070 */
[--C-:B------:R-:W-:Y:S01]  /*dbf0*/  @!P5 IMAD.IADD R186, R186, 0x1, -R251.reuse ;  /* 0x00000001babad824 */ /* 0x100fe200078e0afb */
[----:B------:R-:W-:Y:S01]  /*dc00*/  ISETP.GT.U32.AND P5, PT, R251, R184, PT ;  /* 0x000000b8fb00720c */ /* 0x000fe20003fa4070 */
[----:B------:R-:W-:Y:S01]  /*dc10*/  @!P4 IMAD.MOV R46, RZ, RZ, -R46 ;  /* 0x000000ffff2ec224 */ /* 0x000fe200078e0a2e */
[----:B------:R-:W-:Y:S01]  /*dc20*/  ISETP.GE.AND P4, PT, R19, RZ, PT ;  /* 0x000000ff1300720c */ /* 0x000fe20003f86270 */
[--C-:B------:R-:W-:Y:S01]  /*dc30*/  @!P0 IMAD.IADD R149, R149, 0x1, -R251.reuse ;  /* 0x0000000195958824 */ /* 0x100fe200078e0afb */
[C---:B-1----:R-:W-:Y:S01]  /*dc40*/  IADD3 R24, R248.reuse, 0x122, RZ ;  /* 0x00000122f8187810 */ /* 0x042fe20007ffe0ff */
[----:B------:R-:W-:Y:S01]  /*dc50*/  IMAD.MOV R180, RZ, RZ, -R180 ;  /* 0x000000ffffb47224 */ /* 0x000fe200078e0ab4 */
[----:B------:R-:W-:Y:S01]  /*dc60*/  IADD3 R19, R248, 0x125, RZ ;  /* 0x00000125f8137810 */ /* 0x000fe20007ffe0ff */
[----:B------:R-:W-:Y:S01]  /*dc70*/  IMAD.HI.U32 R193, R95, R191, RZ ;  /* 0x000000bf5fc17227 */ /* 0x000fe200078e00ff */
[----:B------:R-:W-:Y:S01]  /*dc80*/  ISETP.GT.U32.AND P0, PT, R251, R149, PT ;  /* 0x00000095fb00720c */ /* 0x000fe20003f04070 */
[----:B------:R-:W-:Y:S01]  /*dc90*/  STL [R1+0x2650], R24 ;  /* 0x0026501801007387 */ /* 0x000fe20000100800 */
[----:B------:R-:W-:Y:S01]  /*dca0*/  IABS R148, R24 ;  /* 0x0000001800947213 */ /* 0x000fe20000000000 */
[--C-:B------:R-:W-:Y:S01]  /*dcb0*/  @!P6 IMAD.IADD R151, R151, 0x1, -R251.reuse ;  /* 0x000000019797e824 */ /* 0x100fe200078e0afb */
[----:B------:R-:W-:Y:S01]  /*dcc0*/  ISETP.GE.AND P6, PT, R18, RZ, PT ;  /* 0x000000ff1200720c */ /* 0x000fe20003fc6270 */
[----:B------:R-:W-:Y:S01]  /*dcd0*/  IMAD.MOV.U32 R18, RZ, RZ, R186 ;  /* 0x000000ffff127224 */ /* 0x000fe200078e00ba */
[----:B------:R-:W-:Y:S01]  /*dce0*/  STL [R1+0x2654], R23 ;  /* 0x0026541701007387 */ /* 0x000fe20000100800 */
[--C-:B------:R-:W-:Y:S01]  /*dcf0*/  @!P5 IMAD.IADD R184, R184, 0x1, -R251.reuse ;  /* 0x00000001b8b8d824 */ /* 0x100fe200078e0afb */
[----:B------:R-:W-:Y:S01]  /*dd00*/  IABS R150, R22 ;  /* 0x0000001600967213 */ /* 0x000fe20000000000 */
[----:B------:R-:W-:Y:S01]  /*dd10*/  @!P4 IMAD.MOV R18, RZ, RZ, -R18 ;  /* 0x000000ffff12c224 */ /* 0x000fe200078e0a12 */
[----:B------:R-:W-:Y:S01]  /*dd20*/  STL [R1+0x2658], R22 ;  /* 0x0026581601007387 */ /* 0x000fe20000100800 */
[C---:B------:R-:W-:Y:S01]  /*dd30*/  ISETP.GT.U32.AND P4, PT, R251.reuse, R151, PT ;  /* 0x00000097fb00720c */ /* 0x040fe20003f84070 */
[C---:B------:R-:W-:Y:S01]  /*dd40*/  IMAD R158, R251.reuse, R180, R158 ;  /* 0x000000b4fb9e7224 */ /* 0x040fe200078e029e */
[----:B------:R-:W-:Y:S01]  /*dd50*/  ISETP.GT.U32.AND P5, PT, R251, R184, PT ;  /* 0x000000b8fb00720c */ /* 0x000fe20003fa4070 */
[----:B------:R-:W-:Y:S01]  /*dd60*/  @!P0 IMAD.IADD R149, R149, 0x1, -R251 ;  /* 0x0000000195958824 */ /* 0x000fe200078e0afb */
[----:B------:R-:W-:Y:S01]  /*dd70*/  ISETP.GT.U32.AND P0, PT, R251, R185, PT ;  /* 0x000000b9fb00720c */ /* 0x000fe20003f04070 */
[----:B------:R-:W-:Y:S01]  /*dd80*/  STL [R1+0x2d8], R47 ;  /* 0x0002d82f01007387 */ /* 0x000fe20000100800 */
[----:B------:R-:W-:Y:S01]  /*dd90*/  IMAD.MOV R193, RZ, RZ, -R193 ;  /* 0x000000ffffc17224 */ /* 0x000fe200078e0ac1 */
[----:B------:R-:W-:Y:S01]  /*dda0*/  IABS R180, R2 ;  /* 0x0000000200b47213 */ /* 0x000fe20000000000 */
[----:B------:R-:W-:Y:S01]  /*ddb0*/  IMAD.HI.U32 R177, R95, R181, RZ ;  /* 0x000000b55fb17227 */ /* 0x000fe200078e00ff */
[----:B------:R1:W-:Y:S03]  /*ddc0*/  STL [R1+0x2d4], R46 ;  /* 0x0002d42e01007387 */ /* 0x0003e60000100800 */
[----:B------:R-:W-:Y:S01]  /*ddd0*/  IMAD R182, R251, R193, R191 ;  /* 0x000000c1fbb67224 */ /* 0x000fe200078e02bf */
[----:B------:R2:W-:Y:S01]  /*dde0*/  STL [R1+0x458], R18 ;  /* 0x0004581201007387 */ /* 0x0005e20000100800 */
[--C-:B------:R-:W-:Y:S01]  /*ddf0*/  @!P4 IMAD.IADD R151, R151, 0x1, -R251.reuse ;  /* 0x000000019797c824 */ /* 0x100fe200078e0afb */
[----:B------:R-:W-:Y:S01]  /*de00*/  ISETP.GT.U32.AND P4, PT, R251, R153, PT ;  /* 0x00000099fb00720c */ /* 0x000fe20003f84070 */
[--C-:B------:R-:W-:Y:S01]  /*de10*/  @!P5 IMAD.IADD R184, R184, 0x1, -R251.reuse ;  /* 0x00000001b8b8d824 */ /* 0x100fe200078e0afb */
[----:B------:R-:W-:Y:S01]  /*de20*/  ISETP.GE.AND P5, PT, R13, RZ, PT ;  /* 0x000000ff0d00720c */ /* 0x000fe20003fa6270 */
[----:B------:R-:W-:Y:S01]  /*de30*/  @!P0 IMAD.IADD R185, R185, 0x1, -R251 ;  /* 0x00000001b9b98824 */ /* 0x000fe200078e0afb */
[----:B------:R-:W-:Y:S01]  /*de40*/  IADD3 R13, R248, 0x127, RZ ;  /* 0x00000127f80d7810 */ /* 0x000fe20007ffe0ff */
[----:B-1----:R-:W-:-:S02]  /*de50*/  IMAD.MOV.U32 R46, RZ, RZ, R184 ;  /* 0x000000ffff2e7224 */ /* 0x002fc400078e00b8 */
[----:B------:R-:W-:Y:S01]  /*de60*/  IMAD.HI.U32 R179, R95, R180, RZ ;  /* 0x000000b45fb37227 */ /* 0x000fe200078e00ff */
[----:B------:R-:W-:-:S03]  /*de70*/  ISETP.GT.U32.AND P0, PT, R251, R185, PT ;  /* 0x000000b9fb00720c */ /* 0x000fc60003f04070 */
[----:B--2---:R-:W-:Y:S02]  /*de80*/  IMAD.MOV.U32 R18, RZ, RZ, R149 ;  /* 0x000000ffff127224 */ /* 0x004fe400078e0095 */
[----:B------:R-:W-:Y:S02]  /*de90*/  @!P4 IMAD.IADD R153, R153, 0x1, -R251 ;  /* 0x000000019999c824 */ /* 0x000fe400078e0afb */
[----:B------:R-:W-:Y:S01]  /*dea0*/  @!P6 IMAD.MOV R18, RZ, RZ, -R18 ;  /* 0x000000ffff12e224 */ /* 0x000fe200078e0a12 */
[C---:B------:R-:W-:Y:S01]  /*deb0*/  ISETP.GT.U32.AND P6, PT, R251.reuse, R152, PT ;  /* 0x00000098fb00720c */ /* 0x040fe20003fc4070 */
[----:B------:R-:W-:Y:S01]  /*dec0*/  IMAD.MOV R179, RZ, RZ, -R179 ;  /* 0x000000ffffb37224 */ /* 0x000fe200078e0ab3 */
[----:B------:R-:W-:Y:S01]  /*ded0*/  ISETP.GT.U32.AND P4, PT, R251, R153, PT ;  /* 0x00000099fb00720c */ /* 0x000fe20003f84070 */
[----:B------:R-:W-:Y:S01]  /*dee0*/  IMAD.MOV R177, RZ, RZ, -R177 ;  /* 0x000000ffffb17224 */ /* 0x000fe200078e0ab1 */
[----:B------:R1:W-:Y:S01]  /*def0*/  STL [R1+0x2d0], R18 ;  /* 0x0002d01201007387 */ /* 0x0003e20000100800 */
[----:B------:R-:W-:Y:S01]  /*df00*/  @!P0 IMAD.IADD R185, R185, 0x1, -R251 ;  /* 0x00000001b9b98824 */ /* 0x000fe200078e0afb */
[----:B------:R-:W-:Y:S01]  /*df10*/  ISETP.GE.AND P0, PT, R45, RZ, PT ;  /* 0x000000ff2d00720c */ /* 0x000fe20003f06270 */
[----:B------:R-:W-:Y:S01]  /*df20*/  IMAD.MOV.U32 R45, RZ, RZ, R151 ;  /* 0x000000ffff2d7224 */ /* 0x000fe200078e0097 */
[----:B------:R-:W-:Y:S01]  /*df30*/  STL [R1+0x263c], R19 ;  /* 0x00263c1301007387 */ /* 0x000fe20000100800 */
[----:B------:R-:W-:Y:S01]  /*df40*/  IMAD R180, R251, R179, R180 ;  /* 0x000000b3fbb47224 */ /* 0x000fe200078e02b4 */
[----:B------:R-:W-:Y:S01]  /*df50*/  IABS R179, R21 ;  /* 0x0000001500b37213 */ /* 0x000fe20000000000 */
[----:B------:R-:W-:-:S02]  /*df60*/  @!P5 IMAD.MOV R45, RZ, RZ, -R45 ;  /* 0x000000ffff2dd224 */ /* 0x000fc400078e0a2d */
[--C-:B------:R-:W-:Y:S01]  /*df70*/  @!P6 IMAD.IADD R152, R152, 0x1, -R251.reuse ;  /* 0x000000019898e824 */ /* 0x100fe200078e0afb */
[C---:B-1----:R-:W-:Y:S01]  /*df80*/  IADD3 R18, R248.reuse, 0x126, RZ ;  /* 0x00000126f8127810 */ /* 0x042fe20007ffe0ff */
[----:B------:R-:W-:Y:S01]  /*df90*/  @!P4 IMAD.IADD R153, R153, 0x1, -R251 ;  /* 0x000000019999c824 */ /* 0x000fe200078e0afb */
[----:B------:R-:W-:Y:S01]  /*dfa0*/  ISETP.GE.AND P6, PT, R11, RZ, PT ;  /* 0x000000ff0b00720c */ /* 0x000fe20003fc6270 */
[C---:B------:R-:W-:Y:S01]  /*dfb0*/  IMAD R181, R251.reuse, R177, R181 ;  /* 0x000000b1fbb57224 */ /* 0x040fe200078e02b5 */
[----:B------:R-:W-:Y:S01]  /*dfc0*/  IADD3 R11, R248, 0x128, RZ ;  /* 0x00000128f80b7810 */ /* 0x000fe20007ffe0ff */
[----:B------:R-:W-:Y:S01]  /*dfd0*/  STL [R1+0x2640], R18 ;  /* 0x0026401201007387 */ /* 0x000fe20000100800 */
[C---:B------:R-:W-:Y:S01]  /*dfe0*/  ISETP.GT.U32.AND P5, PT, R251.reuse, R152, PT ;  /* 0x00000098fb00720c */ /* 0x040fe20003fa4070 */
[----:B------:R-:W-:Y:S01]  /*dff0*/  @!P0 IMAD.MOV R46, RZ, RZ, -R46 ;  /* 0x000000ffff2e8224 */ /* 0x000fe200078e0a2e */
[C---:B------:R-:W-:Y:S01]  /*e000*/  ISETP.GT.U32.AND P0, PT, R251.reuse, R154, PT ;  /* 0x0000009afb00720c */ /* 0x040fe20003f04070 */
[----:B------:R-:W-:Y:S01]  /*e010*/  STL [R1+0x2648], R13 ;  /* 0x0026480d01007387 */ /* 0x000fe20000100800 */
[----:B------:R-:W-:Y:S01]  /*e020*/  ISETP.GT.U32.AND P4, PT, R251, R169, PT ;  /* 0x000000a9fb00720c */ /* 0x000fe20003f84070 */
[C---:B------:R-:W-:Y:S01]  /*e030*/  IMAD.HI.U32 R194, R95.reuse, R179, RZ ;  /* 0x000000b35fc27227 */ /* 0x040fe200078e00ff */
[----:B------:R-:W-:Y:S01]  /*e040*/  IABS R177, R12 ;  /* 0x0000000c00b17213 */ /* 0x000fe20000000000 */
[----:B------:R-:W-:Y:S01]  /*e050*/  STL [R1+0x264c], R11 ;  /* 0x00264c0b01007387 */ /* 0x000fe20000100800 */
[----:B------:R-:W-:Y:S01]  /*e060*/  IABS R184, R11 ;  /* 0x0000000b00b87213 */ /* 0x000fe20000000000 */
[----:B------:R-:W-:-:S02]  /*e070*/  IMAD.HI.U32 R193, R95, R164, RZ ;  /* 0x000000a45fc17227 */ /* 0x000fc400078e00ff */
[----:B------:R1:W-:Y:S02]  /*e080*/  STL [R1+0x2cc], R45 ;  /* 0x0002cc2d01007387 */ /* 0x0003e40000100800 */
[--C-:B------:R-:W-:Y:S01]  /*e090*/  @!P5 IMAD.IADD R152, R152, 0x1, -R251.reuse ;  /* 0x000000019898d824 */ /* 0x100fe200078e0afb */
[----:B------:R-:W-:Y:S01]  /*e0a0*/  ISETP.GT.U32.AND P5, PT, R251, R155, PT ;  /* 0x0000009bfb00720c */ /* 0x000fe20003fa4070 */
[--C-:B------:R-:W-:Y:S01]  /*e0b0*/  @!P0 IMAD.IADD R154, R154, 0x1, -R251.reuse ;  /* 0x000000019a9a8824 */ /* 0x100fe200078e0afb */
[----:B------:R-:W-:Y:S01]  /*e0c0*/  STL [R1+0x2c8], R46 ;  /* 0x0002c82e01007387 */ /* 0x000fe20000100800 */
[----:B------:R-:W-:Y:S02]  /*e0d0*/  @!P4 IMAD.IADD R169, R169, 0x1, -R251 ;  /* 0x00000001a9a9c824 */ /* 0x000fe400078e0afb */
[----:B------:R-:W-:Y:S01]  /*e0e0*/  IMAD.MOV R194, RZ, RZ, -R194 ;  /* 0x000000ffffc27224 */ /* 0x000fe200078e0ac2 */
[----:B------:R-:W-:Y:S01]  /*e0f0*/  ISETP.GT.U32.AND P0, PT, R251, R154, PT ;  /* 0x0000009afb00720c */ /* 0x000fe20003f04070 */
[----:B-1----:R-:W-:Y:S01]  /*e100*/  IMAD.MOV.U32 R45, RZ, RZ, R185 ;  /* 0x000000ffff2d7224 */ /* 0x002fe200078e00b9 */
[----:B------:R-:W-:Y:S01]  /*e110*/  IABS R185, R13 ;  /* 0x0000000d00b97213 */ /* 0x000fe20000000000 */
[----:B------:R-:W-:-:S02]  /*e120*/  IMAD.MOV R193, RZ, RZ, -R193 ;  /* 0x000000ffffc17224 */ /* 0x000fc400078e0ac1 */
[----:B------:R-:W-:Y:S01]  /*e130*/  @!P6 IMAD.MOV R45, RZ, RZ, -R45 ;  /* 0x000000ffff2de224 */ /* 0x000fe200078e0a2d */
[----:B------:R-:W-:Y:S01]  /*e140*/  ISETP.GE.AND P6, PT, R38, RZ, PT ;  /* 0x000000ff2600720c */ /* 0x000fe20003fc6270 */
[----:B------:R-:W-:Y:S02]  /*e150*/  IMAD.MOV.U32 R38, RZ, RZ, R152 ;  /* 0x000000ffff267224 */ /* 0x000fe400078e0098 */
[----:B------:R-:W-:Y:S01]  /*e160*/  @!P5 IMAD.IADD R155, R155, 0x1, -R251 ;  /* 0x000000019b9bd824 */ /* 0x000fe200078e0afb */
[----:B------:R-:W-:Y:S01]  /*e170*/  ISETP.GE.AND P5, PT, R7, RZ, PT ;  /* 0x000000ff0700720c */ /* 0x000fe20003fa6270 */
[----:B------:R-:W-:Y:S01]  /*e180*/  IMAD.MOV.U32 R7, RZ, RZ, R153 ;  /* 0x000000ffff077224 */ /* 0x000fe200078e0099 */
[----:B------:R-:W-:Y:S01]  /*e190*/  STL [R1+0x2bc], R45 ;  /* 0x0002bc2d01007387 */ /* 0x000fe20000100800 */
[----:B------:R-:W-:Y:S01]  /*e1a0*/  @!P0 IMAD.IADD R154, R154, 0x1, -R251 ;  /* 0x000000019a9a8824 */ /* 0x000fe200078e0afb */
[C---:B------:R-:W-:Y:S01]  /*e1b0*/  ISETP.GT.U32.AND P4, PT, R251.reuse, R155, PT ;  /* 0x0000009bfb00720c */ /* 0x040fe20003f84070 */
[C---:B------:R-:W-:Y:S01]  /*e1c0*/  IMAD R179, R251.reuse, R194, R179 ;  /* 0x000000c2fbb37224 */ /* 0x040fe200078e02b3 */
[C---:B------:R-:W-:Y:S01]  /*e1d0*/  ISETP.GT.U32.AND P0, PT, R251.reuse, R156, PT ;  /* 0x0000009cfb00720c */ /* 0x040fe20003f04070 */
[----:B------:R-:W-:-:S02]  /*e1e0*/  IMAD R164, R251, R193, R164 ;  /* 0x000000c1fba47224 */ /* 0x000fc400078e02a4 */
[----:B------:R-:W-:Y:S01]  /*e1f0*/  @!P6 IMAD.MOV R38, RZ, RZ, -R38 ;  /* 0x000000ffff26e224 */ /* 0x000fe200078e0a26 */
[----:B------:R-:W-:Y:S01]  /*e200*/  ISETP.GE.AND P6, PT, R31, RZ, PT ;  /* 0x000000ff1f00720c */ /* 0x000fe20003fc6270 */
[C---:B------:R-:W-:Y:S01]  /*e210*/  IMAD.HI.U32 R178, R95.reuse, R177, RZ ;  /* 0x000000b15fb27227 */ /* 0x040fe200078e00ff */
[----:B------:R-:W-:Y:S02]  /*e220*/  IADD3 R31, R248, 0x12a, RZ ;  /* 0x0000012af81f7810 */ /* 0x000fe40007ffe0ff */
[----:B------:R1:W-:Y:S01]  /*e230*/  STL [R1+0x2b8], R38 ;  /* 0x0002b82601007387 */ /* 0x0003e20000100800 */
[----:B------:R-:W-:-:S04]  /*e240*/  IMAD.HI.U32 R191, R95, R176, RZ ;  /* 0x000000b05fbf7227 */ /* 0x000fc800078e00ff */
[--C-:B------:R-:W-:Y:S01]  /*e250*/  @!P4 IMAD.IADD R155, R155, 0x1, -R251.reuse ;  /* 0x000000019b9bc824 */ /* 0x100fe200078e0afb */
[----:B------:R-:W-:Y:S01]  /*e260*/  ISETP.GE.AND P4, PT, R44, RZ, PT ;  /* 0x000000ff2c00720c */ /* 0x000fe20003f86270 */
[----:B------:R-:W-:Y:S01]  /*e270*/  @!P0 IMAD.IADD R156, R156, 0x1, -R251 ;  /* 0x000000019c9c8824 */ /* 0x000fe200078e0afb */
[----:B------:R-:W-:Y:S01]  /*e280*/  ISETP.GE.AND P0, PT, R30, RZ, PT ;  /* 0x000000ff1e00720c */ /* 0x000fe20003f06270 */
[----:B------:R-:W-:Y:S01]  /*e290*/  @!P6 IMAD.MOV R7, RZ, RZ, -R7 ;  /* 0x000000ffff07e224 */ /* 0x000fe200078e0a07 */
[----:B------:R-:W-:Y:S01]  /*e2a0*/  ISETP.GT.U32.AND P6, PT, R251, R169, PT ;  /* 0x000000a9fb00720c */ /* 0x000fe20003fc4070 */
[----:B------:R-:W-:Y:S01]  /*e2b0*/  IMAD.MOV.U32 R30, RZ, RZ, R155 ;  /* 0x000000ffff1e7224 */ /* 0x000fe200078e009b */
[----:B-1----:R-:W-:Y:S01]  /*e2c0*/  IADD3 R38, R248, 0x129, RZ ;  /* 0x00000129f8267810 */ /* 0x002fe20007ffe0ff */
[----:B------:R-:W-:Y:S01]  /*e2d0*/  IMAD.MOV R178, RZ, RZ, -R178 ;  /* 0x000000ffffb27224 */ /* 0x000fe200078e0ab2 */
[----:B------:R1:W-:Y:S01]  /*e2e0*/  STL [R1+0x2b4], R7 ;  /* 0x0002b40701007387 */ /* 0x0003e20000100800 */
[----:B------:R-:W-:-:S02]  /*e2f0*/  IMAD.MOV R191, RZ, RZ, -R191 ;  /* 0x000000ffffbf7224 */ /* 0x000fc400078e0abf */
[C---:B------:R-:W-:Y:S01]  /*e300*/  IMAD R177, R251.reuse, R178, R177 ;  /* 0x000000b2fbb17224 */ /* 0x040fe200078e02b1 */
[----:B------:R-:W-:Y:S01]  /*e310*/  STL [R1+0x262c], R38 ;  /* 0x00262c2601007387 */ /* 0x000fe20000100800 */
[----:B------:R-:W-:Y:S01]  /*e320*/  @!P4 IMAD.MOV R30, RZ, RZ, -R30 ;  /* 0x000000ffff1ec224 */ /* 0x000fe200078e0a1e */
[----:B------:R-:W-:Y:S01]  /*e330*/  IABS R178, R9 ;  /* 0x0000000900b27213 */ /* 0x000fe20000000000 */
[----:B------:R-:W-:Y:S01]  /*e340*/  IMAD R176, R251, R191, R176 ;  /* 0x000000bffbb07224 */ /* 0x000fe200078e02b0 */
[----:B------:R-:W-:Y:S01]  /*e350*/  IABS R191, R20 ;  /* 0x0000001400bf7213 */ /* 0x000fe20000000000 */
[----:B------:R-:W-:Y:S01]  /*e360*/  @!P6 IMAD.IADD R169, R169, 0x1, -R251 ;  /* 0x00000001a9a9e824 */ /* 0x000fe200078e0afb */
[----:B------:R-:W-:Y:S01]  /*e370*/  ISETP.GT.U32.AND P6, PT, R251, R183, PT ;  /* 0x000000b7fb00720c */ /* 0x000fe20003fc4070 */
[----:B-1----:R-:W-:Y:S02]  /*e380*/  IMAD.MOV.U32 R7, RZ, RZ, R154 ;  /* 0x000000ffff077224 */ /* 0x002fe400078e009a */
[----:B------:R-:W-:-:S04]  /*e390*/  IMAD.HI.U32 R196, R95, R178, RZ ;  /* 0x000000b25fc47227 */ /* 0x000fc800078e00ff */
[----:B------:R-:W-:Y:S01]  /*e3a0*/  @!P5 IMAD.MOV R7, RZ, RZ, -R7 ;  /* 0x000000ffff07d224 */ /* 0x000fe200078e0a07 */
[----:B------:R-:W-:Y:S01]  /*e3b0*/  ISETP.GT.U32.AND P5, PT, R251, R157, PT ;  /* 0x0000009dfb00720c */ /* 0x000fe20003fa4070 */
[----:B------:R-:W-:Y:S02]  /*e3c0*/  IMAD.MOV R196, RZ, RZ, -R196 ;  /* 0x000000ffffc47224 */ /* 0x000fe400078e0ac4 */
[----:B------:R-:W-:Y:S01]  /*e3d0*/  IMAD.HI.U32 R195, R95, R165, RZ ;  /* 0x000000a55fc37227 */ /* 0x000fe200078e00ff */
[----:B------:R1:W-:Y:S03]  /*e3e0*/  STL [R1+0x2a8], R7 ;  /* 0x0002a80701007387 */ /* 0x0003e60000100800 */
[----:B------:R-:W-:Y:S01]  /*e3f0*/  @!P6 IMAD.IADD R183, R183, 0x1, -R251 ;  /* 0x00000001b7b7e824 */ /* 0x000fe200078e0afb */
[----:B------:R-:W-:Y:S01]  /*e400*/  STL [R1+0x2634], R31 ;  /* 0x0026341f01007387 */ /* 0x000fe20000100800 */
[----:B------:R-:W-:-:S02]  /*e410*/  IMAD R178, R251, R196, R178 ;  /* 0x000000c4fbb27224 */ /* 0x000fc400078e02b2 */
[----:B------:R-:W-:Y:S01]  /*e420*/  IMAD.MOV R195, RZ, RZ, -R195 ;  /* 0x000000ffffc37224 */ /* 0x000fe200078e0ac3 */
[----:B------:R-:W-:Y:S01]  /*e430*/  ISETP.GT.U32.AND P6, PT, R251, R183, PT ;  /* 0x000000b7fb00720c */ /* 0x000fe20003fc4070 */
[----:B------:R-:W-:Y:S01]  /*e440*/  @!P5 IMAD.IADD R157, R157, 0x1, -R251 ;  /* 0x000000019d9dd824 */ /* 0x000fe200078e0afb */
[----:B------:R-:W-:Y:S01]  /*e450*/  ISETP.GT.U32.AND P5, PT, R251, R156, PT ;  /* 0x0000009cfb00720c */ /* 0x000fe20003fa4070 */
[----:B------:R-:W-:Y:S01]  /*e460*/  IMAD.HI.U32 R194, R95, R166, RZ ;  /* 0x000000a65fc27227 */ /* 0x000fe200078e00ff */
[----:B-1----:R-:W-:Y:S02]  /*e470*/  IADD3 R7, R248, 0x12b, RZ ;  /* 0x0000012bf8077810 */ /* 0x002fe40007ffe0ff */
[C---:B------:R-:W-:Y:S01]  /*e480*/  ISETP.GT.U32.AND P4, PT, R251.reuse, R157, PT ;  /* 0x0000009dfb00720c */ /* 0x040fe20003f84070 */
[----:B------:R-:W-:Y:S02]  /*e490*/  IMAD R165, R251, R195, R165 ;  /* 0x000000c3fba57224 */ /* 0x000fe400078e02a5 */
[----:B------:R-:W-:Y:S01]  /*e4a0*/  STL [R1+0x2638], R7 ;  /* 0x0026380701007387 */ /* 0x000fe20000100800 */
[----:B------:R-:W-:-:S02]  /*e4b0*/  IMAD.MOV R194, RZ, RZ, -R194 ;  /* 0x000000ffffc27224 */ /* 0x000fc400078e0ac2 */
[----:B------:R-:W-:Y:S01]  /*e4c0*/  IMAD.HI.U32 R193, R95, R175, RZ ;  /* 0x000000af5fc17227 */ /* 0x000fe200078e00ff */
[----:B------:R1:W-:Y:S03]  /*e4d0*/  STL [R1+0x444], R30 ;  /* 0x0004441e01007387 */ /* 0x0003e60000100800 */
[--C-:B------:R-:W-:Y:S01]  /*e4e0*/  @!P5 IMAD.IADD R156, R156, 0x1, -R251.reuse ;  /* 0x000000019c9cd824 */ /* 0x100fe200078e0afb */
[----:B------:R-:W-:Y:S01]  /*e4f0*/  ISETP.GE.AND P5, PT, R27, RZ, PT ;  /* 0x000000ff1b00720c */ /* 0x000fe20003fa6270 */
[--C-:B------:R-:W-:Y:S01]  /*e500*/  @!P6 IMAD.IADD R183, R183, 0x1, -R251.reuse ;  /* 0x00000001b7b7e824 */ /* 0x100fe200078e0afb */
[----:B------:R-:W-:Y:S01]  /*e510*/  ISETP.GE.AND P6, PT, R4, RZ, PT ;  /* 0x000000ff0400720c */ /* 0x000fe20003fc6270 */
[----:B------:R-:W-:Y:S01]  /*e520*/  @!P4 IMAD.IADD R157, R157, 0x1, -R251 ;  /* 0x000000019d9dc824 */ /* 0x000fe200078e0afb */
[----:B------:R-:W-:Y:S01]  /*e530*/  ISETP.GT.U32.AND P4, PT, R251, R182, PT ;  /* 0x000000b6fb00720c */ /* 0x000fe20003f84070 */
[----:B------:R-:W-:Y:S01]  /*e540*/  IMAD.MOV.U32 R27, RZ, RZ, R156 ;  /* 0x000000ffff1b7224 */ /* 0x000fe200078e009c */
[----:B------:R-:W-:Y:S01]  /*e550*/  IADD3 R4, R248, 0x12c, RZ ;  /* 0x0000012cf8047810 */ /* 0x000fe20007ffe0ff */
[----:B-1----:R-:W-:-:S02]  /*e560*/  IMAD.MOV.U32 R30, RZ, RZ, R169 ;  /* 0x000000ffff1e7224 */ /* 0x002fc400078e00a9 */
[C---:B------:R-:W-:Y:S02]  /*e570*/  IMAD R166, R251.reuse, R194, R166 ;  /* 0x000000c2fba67224 */ /* 0x040fe400078e02a6 */
[----:B------:R-:W-:Y:S01]  /*e580*/  @!P0 IMAD.MOV R30, RZ, RZ, -R30 ;  /* 0x000000ffff1e8224 */ /* 0x000fe200078e0a1e */
[----:B------:R-:W-:Y:S01]  /*e590*/  ISETP.GT.U32.AND P0, PT, R251, R158, PT ;  /* 0x0000009efb00720c */ /* 0x000fe20003f04070 */
[----:B------:R-:W-:Y:S01]  /*e5a0*/  @!P5 IMAD.MOV R27, RZ, RZ, -R27 ;  /* 0x000000ffff1bd224 */ /* 0x000fe200078e0a1b */
[----:B------:R-:W-:Y:S01]  /*e5b0*/  ISETP.GE.AND P5, PT, R3, RZ, PT ;  /* 0x000000ff0300720c */ /* 0x000fe20003fa6270 */
[----:B------:R-:W-:Y:S01]  /*e5c0*/  IMAD.MOV.U32 R3, RZ, RZ, R157 ;  /* 0x000000ffff037224 */ /* 0x000fe200078e009d */
[----:B------:R1:W-:Y:S01]  /*e5d0*/  STL [R1+0x2a0], R30 ;  /* 0x0002a01e01007387 */ /* 0x0003e20000100800 */
[----:B------:R-:W-:Y:S02]  /*e5e0*/  @!P4 IMAD.IADD R182, R182, 0x1, -R251 ;  /* 0x00000001b6b6c824 */ /* 0x000fe400078e0afb */
[----:B------:R-:W-:Y:S01]  /*e5f0*/  @!P6 IMAD.MOV R3, RZ, RZ, -R3 ;  /* 0x000000ffff03e224 */ /* 0x000fe200078e0a03 */
[C---:B------:R-:W-:Y:S01]  /*e600*/  ISETP.GT.U32.AND P6, PT, R251.reuse, R180, PT ;  /* 0x000000b4fb00720c */ /* 0x040fe20003fc4070 */
[----:B------:R-:W-:Y:S01]  /*e610*/  STL [R1+0x261c], R4 ;  /* 0x00261c0401007387 */ /* 0x000fe20000100800 */
[----:B------:R-:W-:Y:S01]  /*e620*/  ISETP.GT.U32.AND P4, PT, R251, R182, PT ;  /* 0x000000b6fb00720c */ /* 0x000fe20003f84070 */
[----:B------:R-:W-:-:S02]  /*e630*/  IMAD.MOV R193, RZ, RZ, -R193 ;  /* 0x000000ffffc17224 */ /* 0x000fc400078e0ac1 */
[----:B------:R-:W-:Y:S01]  /*e640*/  @!P0 IMAD.IADD R158, R158, 0x1, -R251 ;  /* 0x000000019e9e8824 */ /* 0x000fe200078e0afb */
[----:B------:R2:W-:Y:S01]  /*e650*/  STL [R1+0x438], R27 ;  /* 0x0004381b01007387 */ /* 0x0005e20000100800 */
[----:B-1----:R-:W-:Y:S02]  /*e660*/  IMAD.MOV.U32 R30, RZ, RZ, R183 ;  /* 0x000000ffff1e7224 */ /* 0x002fe400078e00b7 */
[C---:B------:R-:W-:Y:S01]  /*e670*/  IMAD R175, R251.reuse, R193, R175 ;  /* 0x000000c1fbaf7224 */ /* 0x040fe200078e02af */
[C---:B------:R-:W-:Y:S01]  /*e680*/  ISETP.GT.U32.AND P0, PT, R251.reuse, R158, PT ;  /* 0x0000009efb00720c */ /* 0x040fe20003f04070 */
[----:B------:R-:W-:Y:S01]  /*e690*/  @!P5 IMAD.MOV R30, RZ, RZ, -R30 ;  /* 0x000000ffff1ed224 */ /* 0x000fe200078e0a1e */
[----:B------:R-:W-:Y:S01]  /*e6a0*/  ISETP.GT.U32.AND P5, PT, R251, R181, PT ;  /* 0x000000b5fb00720c */ /* 0x000fe20003fa4070 */
[--C-:B------:R-:W-:Y:S02]  /*e6b0*/  @!P6 IMAD.IADD R180, R180, 0x1, -R251.reuse ;  /* 0x00000001b4b4e824 */ /* 0x100fe400078e0afb */
[----:B------:R-:W-:Y:S01]  /*e6c0*/  @!P4 IMAD.IADD R182, R182, 0x1, -R251 ;  /* 0x00000001b6b6c824 */ /* 0x000fe200078e0afb */
[----:B------:R-:W-:Y:S01]  /*e6d0*/  ISETP.GE.AND P4, PT, R10, RZ, PT ;  /* 0x000000ff0a00720c */ /* 0x000fe20003f86270 */
[----:B------:R-:W-:Y:S01]  /*e6e0*/  IMAD.HI.U32 R192, R95, R191, RZ ;  /* 0x000000bf5fc07227 */ /* 0x000fe200078e00ff */
[----:B------:R-:W-:-:S02]  /*e6f0*/  ISETP.GT.U32.AND P6, PT, R251, R180, PT ;  /* 0x000000b4fb00720c */ /* 0x000fc40003fc4070 */
[----:B--2---:R-:W-:Y:S01]  /*e700*/  IADD3 R27, R248, 0x12d, RZ ;  /* 0x0000012df81b7810 */ /* 0x004fe20007ffe0ff */
[----:B------:R-:W-:Y:S02]  /*e710*/  IMAD.MOV.U32 R10, RZ, RZ, R182 ;  /* 0x000000ffff0a7224 */ /* 0x000fe400078e00b6 */
[--C-:B------:R-:W-:Y:S01]  /*e720*/  @!P0 IMAD.IADD R158, R158, 0x1, -R251.reuse ;  /* 0x000000019e9e8824 */ /* 0x100fe200078e0afb */
[----:B------:R-:W-:Y:S01]  /*e730*/  ISETP.GE.AND P0, PT, R29, RZ, PT ;  /* 0x000000ff1d00720c */ /* 0x000fe20003f06270 */
[--C-:B------:R-:W-:Y:S01]  /*e740*/  @!P5 IMAD.IADD R181, R181, 0x1, -R251.reuse ;  /* 0x00000001b5b5d824 */ /* 0x100fe200078e0afb */
[----:B------:R-:W-:Y:S01]  /*e750*/  STL [R1+0x2620], R27 ;  /* 0x0026201b01007387 */ /* 0x000fe20000100800 */
[----:B------:R-:W-:Y:S02]  /*e760*/  IMAD.MOV.U32 R29, RZ, RZ, R158 ;  /* 0x000000ffff1d7224 */ /* 0x000fe400078e009e */
[----:B------:R-:W-:Y:S01]  /*e770*/  @!P4 IMAD.MOV R10, RZ, RZ, -R10 ;  /* 0x000000ffff0ac224 */ /* 0x000fe200078e0a0a */
[C---:B------:R-:W-:Y:S01]  /*e780*/  ISETP.GT.U32.AND P5, PT, R251.reuse, R181, PT ;  /* 0x000000b5fb00720c */ /* 0x040fe20003fa4070 */
[----:B------:R-:W-:Y:S01]  /*e790*/  @!P6 IMAD.IADD R180, R180, 0x1, -R251 ;  /* 0x00000001b4b4e824 */ /* 0x000fe200078e0afb */
[----:B------:R1:W-:Y:S01]  /*e7a0*/  STL [R1+0x434], R3 ;  /* 0x0004340301007387 */ /* 0x0003e20000100800 */
[----:B------:R-:W-:Y:S01]  /*e7b0*/  ISETP.GE.AND P4, PT, R2, RZ, PT ;  /* 0x000000ff0200720c */ /* 0x000fe20003f86270 */
[----:B------:R-:W-:Y:S01]  /*e7c0*/  IMAD.MOV R192, RZ, RZ, -R192 ;  /* 0x000000ffffc07224 */ /* 0x000fe200078e0ac0 */
[----:B------:R-:W-:Y:S01]  /*e7d0*/  ISETP.GT.U32.AND P6, PT, R251, R164, PT ;  /* 0x000000a4fb00720c */ /* 0x000fe20003fc4070 */
[----:B------:R-:W-:Y:S01]  /*e7e0*/  IMAD.HI.U32 R194, R95, R159, RZ ;  /* 0x0000009f5fc27227 */ /* 0x000fe200078e00ff */
[----:B------:R-:W-:-:S03]  /*e7f0*/  IADD3 R2, R248, 0x12f, RZ ;  /* 0x0000012ff8027810 */ /* 0x000fc60007ffe0ff */
[----:B------:R-:W-:Y:S01]  /*e800*/  @!P0 IMAD.MOV R29, RZ, RZ, -R29 ;  /* 0x000000ffff1d8224 */ /* 0x000fe200078e0a1d */
[C---:B------:R-:W-:Y:S01]  /*e810*/  ISETP.GT.U32.AND P0, PT, R251.reuse, R179, PT ;  /* 0x000000b3fb00720c */ /* 0x040fe20003f04070 */
[----:B------:R-:W-:Y:S01]  /*e820*/  IMAD R168, R251, R192, R191 ;  /* 0x000000c0fba87224 */ /* 0x000fe200078e02bf */
[----:B-1----:R-:W-:Y:S01]  /*e830*/  IADD3 R3, R248, 0x12e, RZ ;  /* 0x0000012ef8037810 */ /* 0x002fe20007ffe0ff */
[--C-:B------:R-:W-:Y:S01]  /*e840*/  @!P5 IMAD.IADD R181, R181, 0x1, -R251.reuse ;  /* 0x00000001b5b5d824 */ /* 0x100fe200078e0afb */
[----:B------:R-:W-:Y:S01]  /*e850*/  ISETP.GE.AND P5, PT, R43, RZ, PT ;  /* 0x000000ff2b00720c */ /* 0x000fe20003fa6270 */
[----:B------:R-:W-:Y:S01]  /*e860*/  IMAD.HI.U32 R193, R95, R190, RZ ;  /* 0x000000be5fc17227 */ /* 0x000fe200078e00ff */
[----:B------:R-:W-:Y:S01]  /*e870*/  IABS R191, R14 ;  /* 0x0000000e00bf7213 */ /* 0x000fe20000000000 */
[----:B------:R-:W-:Y:S01]  /*e880*/  STL [R1+0x2624], R3 ;  /* 0x0026240301007387 */ /* 0x000fe20000100800 */
[----:B------:R-:W-:Y:S01]  /*e890*/  IABS R183, R3 ;  /* 0x0000000300b77213 */ /* 0x000fe20000000000 */
[----:B------:R-:W-:-:S02]  /*e8a0*/  @!P6 IMAD.IADD R164, R164, 0x1, -R251 ;  /* 0x00000001a4a4e824 */ /* 0x000fc400078e0afb */
[----:B------:R1:W-:Y:S01]  /*e8b0*/  STL [R1+0x430], R30 ;  /* 0x0004301e01007387 */ /* 0x0003e20000100800 */
[----:B------:R-:W-:Y:S02]  /*e8c0*/  IMAD.HI.U32 R192, R95, R191, RZ ;  /* 0x000000bf5fc07227 */ /* 0x000fe400078e00ff */
[----:B------:R-:W-:Y:S01]  /*e8d0*/  ISETP.GT.U32.AND P6, PT, R251, R164, PT ;  /* 0x000000a4fb00720c */ /* 0x000fe20003fc4070 */
[----:B------:R2:W-:Y:S01]  /*e8e0*/  STL [R1+0x42c], R29 ;  /* 0x00042c1d01007387 */ /* 0x0005e20000100800 */
[----:B------:R-:W-:Y:S01]  /*e8f0*/  @!P0 IMAD.IADD R179, R179, 0x1, -R251 ;  /* 0x00000001b3b38824 */ /* 0x000fe200078e0afb */
[----:B------:R-:W-:Y:S01]  /*e900*/  ISETP.GE.AND P0, PT, R21, RZ, PT ;  /* 0x000000ff1500720c */ /* 0x000fe20003f06270 */
[----:B------:R-:W-:Y:S01]  /*e910*/  IMAD.MOV.U32 R21, RZ, RZ, R181 ;  /* 0x000000ffff157224 */ /* 0x000fe200078e00b5 */
[----:B------:R3:W-:Y:S01]  /*e920*/  STL [R1+0x428], R10 ;  /* 0x0004280a01007387 */ /* 0x0007e20000100800 */
[----:B------:R-:W-:Y:S01]  /*e930*/  IMAD.MOV R174, RZ, RZ, -R192 ;  /* 0x000000ffffae7224 */ /* 0x000fe200078e0ac0 */
[----:B-1----:R-:W-:Y:S01]  /*e940*/  IADD3 R30, R248, 0x130, RZ ;  /* 0x00000130f81e7810 */ /* 0x002fe20007ffe0ff */
[----:B------:R-:W-:Y:S01]  /*e950*/  @!P5 IMAD.MOV R21, RZ, RZ, -R21 ;  /* 0x000000ffff15d224 */ /* 0x000fe200078e0a15 */
[----:B------:R-:W-:Y:S01]  /*e960*/  ISETP.GT.U32.AND P5, PT, R251, R176, PT ;  /* 0x000000b0fb00720c */ /* 0x000fe20003fa4070 */
[----:B------:R-:W-:Y:S01]  /*e970*/  STL [R1+0x260c], R2 ;  /* 0x00260c0201007387 */ /* 0x000fe20000100800 */
[----:B--2---:R-:W-:-:S02]  /*e980*/  IMAD.MOV.U32 R29, RZ, RZ, R180 ;  /* 0x000000ffff1d7224 */ /* 0x004fc400078e00b4 */
[----:B------:R-:W-:Y:S01]  /*e990*/  @!P6 IMAD.IADD R164, R164, 0x1, -R251 ;  /* 0x00000001a4a4e824 */ /* 0x000fe200078e0afb */
[C---:B------:R-:W-:Y:S01]  /*e9a0*/  ISETP.GT.U32.AND P6, PT, R251.reuse, R178, PT ;  /* 0x000000b2fb00720c */ /* 0x040fe20003fc4070 */
[----:B------:R-:W-:Y:S01]  /*e9b0*/  @!P4 IMAD.MOV R29, RZ, RZ, -R29 ;  /* 0x000000ffff1dc224 */ /* 0x000fe200078e0a1d */
[C---:B------:R-:W-:Y:S01]  /*e9c0*/  ISETP.GT.U32.AND P4, PT, R251.reuse, R179, PT ;  /* 0x000000b3fb00720c */ /* 0x040fe20003f84070 */
[----:B------:R-:W-:Y:S01]  /*e9d0*/  IMAD.MOV.U32 R43, RZ, RZ, R164 ;  /* 0x000000ffff2b7224 */ /* 0x000fe200078e00a4 */
[----:B---3--:R-:W-:Y:S01]  /*e9e0*/  IADD3 R10, R248, 0x131, RZ ;  /* 0x00000131f80a7810 */ /* 0x008fe20007ffe0ff */
[----:B------:R-:W-:Y:S01]  /*e9f0*/  STL [R1+0x2610], R30 ;  /* 0x0026101e01007387 */ /* 0x000fe20000100800 */
[----:B------:R-:W-:Y:S01]  /*ea00*/  IMAD R174, R251, R174, R191 ;  /* 0x000000aefbae7224 */ /* 0x000fe200078e02bf */
[----:B------:R-:W-:Y:S01]  /*ea10*/  IABS R191, R0 ;  /* 0x0000000000bf7213 */ /* 0x000fe20000000000 */
[----:B------:R-:W-:Y:S01]  /*ea20*/  @!P5 IMAD.IADD R176, R176, 0x1, -R251 ;  /* 0x00000001b0b0d824 */ /* 0x000fe200078e0afb */
[----:B------:R-:W-:Y:S01]  /*ea30*/  ISETP.GE.AND P5, PT, R17, RZ, PT ;  /* 0x000000ff1100720c */ /* 0x000fe20003fa6270 */
[----:B------:R-:W-:Y:S01]  /*ea40*/  STL [R1+0x2614], R10 ;  /* 0x0026140a01007387 */ /* 0x000fe20000100800 */
[----:B------:R-:W-:-:S02]  /*ea50*/  IMAD.MOV R192, RZ, RZ, -R194 ;  /* 0x000000ffffc07224 */ /* 0x000fc400078e0ac2 */
[--C-:B------:R-:W-:Y:S01]  /*ea60*/  @!P6 IMAD.IADD R178, R178, 0x1, -R251.reuse ;  /* 0x00000001b2b2e824 */ /* 0x100fe200078e0afb */
[----:B------:R1:W-:Y:S01]  /*ea70*/  STL [R1+0x41c], R29 ;  /* 0x00041c1d01007387 */ /* 0x0003e20000100800 */
[----:B------:R-:W-:Y:S01]  /*ea80*/  @!P4 IMAD.IADD R179, R179, 0x1, -R251 ;  /* 0x00000001b3b3c824 */ /* 0x000fe200078e0afb */
[C---:B------:R-:W-:Y:S01]  /*ea90*/  ISETP.GT.U32.AND P4, PT, R251.reuse, R177, PT ;  /* 0x000000b1fb00720c */ /* 0x040fe20003f84070 */
[----:B------:R-:W-:Y:S01]  /*eaa0*/  IMAD.MOV R173, RZ, RZ, -R193 ;  /* 0x000000ffffad7224 */ /* 0x000fe200078e0ac1 */
[C---:B------:R-:W-:Y:S01]  /*eab0*/  ISETP.GT.U32.AND P6, PT, R251.reuse, R178, PT ;  /* 0x000000b2fb00720c */ /* 0x040fe20003fc4070 */
[----:B------:R-:W-:Y:S01]  /*eac0*/  IMAD.MOV.U32 R17, RZ, RZ, R179 ;  /* 0x000000ffff117224 */ /* 0x000fe200078e00b3 */
[----:B------:R2:W-:Y:S01]  /*ead0*/  STL [R1+0x414], R21 ;  /* 0x0004141501007387 */ /* 0x0005e20000100800 */
[C---:B------:R-:W-:Y:S02]  /*eae0*/  IMAD R159, R251.reuse, R192, R159 ;  /* 0x000000c0fb9f7224 */ /* 0x040fe400078e029f */
[----:B------:R-:W-:Y:S01]  /*eaf0*/  @!P0 IMAD.MOV R17, RZ, RZ, -R17 ;  /* 0x000000ffff118224 */ /* 0x000fe200078e0a11 */
[----:B-1----:R-:W-:Y:S01]  /*eb00*/  IADD3 R29, R248, 0x133, RZ ;  /* 0x00000133f81d7810 */ /* 0x002fe20007ffe0ff */
[----:B------:R-:W-:Y:S01]  /*eb10*/  @!P5 IMAD.MOV R43, RZ, RZ, -R43 ;  /* 0x000000ffff2bd224 */ /* 0x000fe200078e0a2b */
[C---:B------:R-:W-:Y:S01]  /*eb20*/  ISETP.GT.U32.AND P5, PT, R251.reuse, R165, PT ;  /* 0x000000a5fb00720c */ /* 0x040fe20003fa4070 */
[----:B------:R-:W-:Y:S01]  /*eb30*/  IMAD R173, R251, R173, R190 ;  /* 0x000000adfbad7224 */ /* 0x000fe200078e02be */
[----:B------:R1:W-:Y:S01]  /*eb40*/  STL [R1+0x408], R17 ;  /* 0x0004081101007387 */ /* 0x0003e20000100800 */
[--C-:B------:R-:W-:Y:S01]  /*eb50*/  @!P4 IMAD.IADD R177, R177, 0x1, -R251.reuse ;  /* 0x00000001b1b1c824 */ /* 0x100fe200078e0afb */
[C---:B------:R-:W-:Y:S01]  /*eb60*/  ISETP.GT.U32.AND P4, PT, R251.reuse, R176, PT ;  /* 0x000000b0fb00720c */ /* 0x040fe20003f84070 */
[----:B------:R-:W-:Y:S01]  /*eb70*/  @!P6 IMAD.IADD R178, R178, 0x1, -R251 ;  /* 0x00000001b2b2e824 */ /* 0x000fe200078e0afb */
[----:B------:R-:W-:Y:S01]  /*eb80*/  ISETP.GT.U32.AND P6, PT, R251, R175, PT ;  /* 0x000000affb00720c */ /* 0x000fe20003fc4070 */
[----:B------:R-:W-:Y:S01]  /*eb90*/  IMAD.HI.U32 R160, R95, R191, RZ ;  /* 0x000000bf5fa07227 */ /* 0x000fe200078e00ff */
[----:B------:R-:W-:-:S02]  /*eba0*/  ISETP.GT.U32.AND P0, PT, R251, R177, PT ;  /* 0x000000b1fb00720c */ /* 0x000fc40003f04070 */
[C---:B--2---:R-:W-:Y:S01]  /*ebb0*/  IADD3 R21, R248.reuse, 0x132, RZ ;  /* 0x00000132f8157810 */ /* 0x044fe20007ffe0ff */
[----:B------:R-:W-:Y:S01]  /*ebc0*/  IMAD.MOV R160, RZ, RZ, -R160 ;  /* 0x000000ffffa07224 */ /* 0x000fe200078e0aa0 */
[----:B-1----:R-:W-:Y:S01]  /*ebd0*/  IADD3 R17, R248, 0x134, RZ ;  /* 0x00000134f8117810 */ /* 0x002fe20007ffe0ff */
[----:B------:R-:W-:Y:S01]  /*ebe0*/  @!P5 IMAD.IADD R165, R165, 0x1, -R251 ;  /* 0x00000001a5a5d824 */ /* 0x000fe200078e0afb */
[----:B------:R-:W-:Y:S01]  /*ebf0*/  ISETP.GE.AND P5, PT, R12, RZ, PT ;  /* 0x000000ff0c00720c */ /* 0x000fe20003fa6270 */
[----:B------:R-:W-:Y:S01]  /*ec00*/  STL [R1+0x2600], R21 ;  /* 0x0026001501007387 */ /* 0x000fe20000100800 */
[C---:B------:R-:W-:Y:S01]  /*ec10*/  IMAD R160, R251.reuse, R160, R191 ;  /* 0x000000a0fba07224 */ /* 0x040fe200078e02bf */
[----:B------:R-:W-:Y:S01]  /*ec20*/  IABS R190, R39 ;  /* 0x0000002700be7213 */ /* 0x000fe20000000000 */
[--C-:B------:R-:W-:Y:S01]  /*ec30*/  @!P4 IMAD.IADD R176, R176, 0x1, -R251.reuse ;  /* 0x00000001b0b0c824 */ /* 0x100fe200078e0afb */
[----:B------:R-:W-:Y:S01]  /*ec40*/  ISETP.GT.U32.AND P4, PT, R251, R166, PT ;  /* 0x000000a6fb00720c */ /* 0x000fe20003f84070 */
[----:B------:R-:W-:Y:S01]  /*ec50*/  STL [R1+0x2604], R29 ;  /* 0x0026041d01007387 */ /* 0x000fe20000100800 */
[--C-:B------:R-:W-:Y:S01]  /*ec60*/  @!P0 IMAD.IADD R177, R177, 0x1, -R251.reuse ;  /* 0x00000001b1b18824 */ /* 0x100fe200078e0afb */
[----:B------:R-:W-:Y:S01]  /*ec70*/  ISETP.GE.AND P0, PT, R37, RZ, PT ;  /* 0x000000ff2500720c */ /* 0x000fe20003f06270 */
[----:B------:R-:W-:Y:S01]  /*ec80*/  IMAD.MOV.U32 R12, RZ, RZ, R176 ;  /* 0x000000ffff0c7224 */ /* 0x000fe200078e00b0 */
[----:B------:R-:W-:Y:S01]  /*ec90*/  STL [R1+0x2608], R17 ;  /* 0x0026081101007387 */ /* 0x000fe20000100800 */
[----:B------:R-:W-:Y:S01]  /*eca0*/  @!P6 IMAD.IADD R175, R175, 0x1, -R251 ;  /* 0x00000001afafe824 */ /* 0x000fe200078e0afb */
[----:B------:R-:W-:Y:S01]  /*ecb0*/  IADD3 R37, R248, 0x137, RZ ;  /* 0x00000137f8257810 */ /* 0x000fe20007ffe0ff */
[----:B------:R-:W-:Y:S01]  /*ecc0*/  IMAD.HI.U32 R189, R95, R167, RZ ;  /* 0x000000a75fbd7227 */ /* 0x000fe200078e00ff */
[----:B------:R-:W-:Y:S01]  /*ecd0*/  STL [R1+0x400], R43 ;  /* 0x0004002b01007387 */ /* 0x000fe20000100800 */
[----:B------:R-:W-:-:S02]  /*ece0*/  IABS R191, R26 ;  /* 0x0000001a00bf7213 */ /* 0x000fc40000000000 */
[----:B------:R-:W-:Y:S01]  /*ecf0*/  IMAD.MOV R189, RZ, RZ, -R189 ;  /* 0x000000ffffbd7224 */ /* 0x000fe200078e0abd */
[----:B------:R-:W-:Y:S01]  /*ed00*/  IABS R164, R29 ;  /* 0x0000001d00a47213 */ /* 0x000fe20000000000 */
[----:B------:R-:W-:Y:S01]  /*ed10*/  @!P4 IMAD.IADD R166, R166, 0x1, -R251 ;  /* 0x00000001a6a6c824 */ /* 0x000fe200078e0afb */
[----:B------:R-:W-:Y:S01]  /*ed20*/  ISETP.GE.AND P4, PT, R9, RZ, PT ;  /* 0x000000ff0900720c */ /* 0x000fe20003f86270 */
[----:B------:R-:W-:Y:S02]  /*ed30*/  IMAD.MOV.U32 R9, RZ, RZ, R177 ;  /* 0x000000ffff097224 */ /* 0x000fe400078e00b1 */
[----:B------:R-:W-:Y:S01]  /*ed40*/  @!P0 IMAD.MOV R12, RZ, RZ, -R12 ;  /* 0x000000ffff0c8224 */ /* 0x000fe200078e0a0c */
[C---:B------:R-:W-:Y:S01]  /*ed50*/  ISETP.GT.U32.AND P6, PT, R251.reuse, R166, PT ;  /* 0x000000a6fb00720c */ /* 0x040fe20003fc4070 */
[----:B------:R-:W-:Y:S01]  /*ed60*/  @!P5 IMAD.MOV R9, RZ, RZ, -R9 ;  /* 0x000000ffff09d224 */ /* 0x000fe200078e0a09 */
[C---:B------:R-:W-:Y:S01]  /*ed70*/  ISETP.GT.U32.AND P0, PT, R251.reuse, R165, PT ;  /* 0x000000a5fb00720c */ /* 0x040fe20003f04070 */
[C---:B------:R-:W-:Y:S01]  /*ed80*/  IMAD R167, R251.reuse, R189, R167 ;  /* 0x000000bdfba77224 */ /* 0x040fe200078e02a7 */
[----:B------:R1:W-:Y:S01]  /*ed90*/  STL [R1+0x3fc], R12 ;  /* 0x0003fc0c01007387 */ /* 0x0003e20000100800 */
[----:B------:R-:W-:Y:S01]  /*eda0*/  ISETP.GT.U32.AND P5, PT, R251, R175, PT ;  /* 0x000000affb00720c */ /* 0x000fe20003fa4070 */
[----:B------:R-:W-:-:S02]  /*edb0*/  IMAD.HI.U32 R189, R95, R190, RZ ;  /* 0x000000be5fbd7227 */ /* 0x000fc400078e00ff */
[----:B------:R2:W-:Y:S02]  /*edc0*/  STL [R1+0x3f0], R9 ;  /* 0x0003f00901007387 */ /* 0x0005e40000100800 */
[----:B------:R-:W-:Y:S01]  /*edd0*/  IMAD.MOV R172, RZ, RZ, -R189 ;  /* 0x000000ffffac7224 */ /* 0x000fe200078e0abd */
[----:B------:R-:W-:Y:S01]  /*ede0*/  IABS R189, R28 ;  /* 0x0000001c00bd7213 */ /* 0x000fe20000000000 */
[----:B------:R-:W-:Y:S01]  /*edf0*/  IMAD.HI.U32 R192, R95, R191, RZ ;  /* 0x000000bf5fc07227 */ /* 0x000fe200078e00ff */
[----:B-1----:R-:W-:-:S03]  /*ee00*/  IADD3 R12, R248, 0x135, RZ ;  /* 0x00000135f80c7810 */ /* 0x002fc60007ffe0ff */
[--C-:B------:R-:W-:Y:S01]  /*ee10*/  @!P6 IMAD.IADD R166, R166, 0x1, -R251.reuse ;  /* 0x00000001a6a6e824 */ /* 0x100fe200078e0afb */
[----:B------:R-:W-:Y:S01]  /*ee20*/  ISETP.GE.AND P6, PT, R42, RZ, PT ;  /* 0x000000ff2a00720c */ /* 0x000fe20003fc6270 */
[----:B--2---:R-:W-:Y:S01]  /*ee30*/  IMAD.MOV.U32 R9, RZ, RZ, R178 ;  /* 0x000000ffff097224 */ /* 0x004fe200078e00b2 */
[----:B------:R-:W-:Y:S01]  /*ee40*/  IABS R177, R12 ;  /* 0x0000000c00b17213 */ /* 0x000fe20000000000 */
[----:B------:R-:W-:Y:S01]  /*ee50*/  @!P0 IMAD.IADD R165, R165, 0x1, -R251 ;  /* 0x00000001a5a58824 */ /* 0x000fe200078e0afb */
[C---:B------:R-:W-:Y:S01]  /*ee60*/  ISETP.GT.U32.AND P0, PT, R251.reuse, R174, PT ;  /* 0x000000aefb00720c */ /* 0x040fe20003f04070 */
[----:B------:R-:W-:Y:S01]  /*ee70*/  @!P4 IMAD.MOV R9, RZ, RZ, -R9 ;  /* 0x000000ffff09c224 */ /* 0x000fe200078e0a09 */
[----:B------:R-:W-:Y:S01]  /*ee80*/  ISETP.GT.U32.AND P4, PT, R251, R168, PT ;  /* 0x000000a8fb00720c */ /* 0x000fe20003f84070 */
[----:B------:R-:W-:Y:S01]  /*ee90*/  @!P5 IMAD.IADD R175, R175, 0x1, -R251 ;  /* 0x00000001afafd824 */ /* 0x000fe200078e0afb */
[----:B------:R-:W-:Y:S01]  /*eea0*/  ISETP.GE.AND P5, PT, R41, RZ, PT ;  /* 0x000000ff2900720c */ /* 0x000fe20003fa6270 */
[----:B------:R-:W-:Y:S01]  /*eeb0*/  IMAD.MOV.U32 R41, RZ, RZ, R166 ;  /* 0x000000ffff297224 */ /* 0x000fe200078e00a6 */
[----:B------:R1:W-:Y:S01]  /*eec0*/  STL [R1+0x3ec], R9 ;  /* 0x0003ec0901007387 */ /* 0x0003e20000100800 */
[----:B------:R-:W-:-:S02]  /*eed0*/  IMAD R172, R251, R172, R190 ;  /* 0x000000acfbac7224 */ /* 0x000fc400078e02be */
[----:B------:R-:W-:Y:S01]  /*eee0*/  IMAD.MOV.U32 R161, RZ, RZ, R189 ;  /* 0x000000ffffa17224 */ /* 0x000fe200078e00bd */
[----:B------:R-:W-:Y:S01]  /*eef0*/  STL [R1+0x25f0], R12 ;  /* 0x0025f00c01007387 */ /* 0x000fe20000100800 */
[----:B------:R-:W-:Y:S01]  /*ef00*/  IABS R189, R16 ;  /* 0x0000001000bd7213 */ /* 0x000fe20000000000 */
[----:B------:R-:W-:Y:S02]  /*ef10*/  IMAD.MOV R170, RZ, RZ, -R192 ;  /* 0x000000ffffaa7224 */ /* 0x000fe400078e0ac0 */
[--C-:B------:R-:W-:Y:S02]  /*ef20*/  @!P0 IMAD.IADD R174, R174, 0x1, -R251.reuse ;  /* 0x00000001aeae8824 */ /* 0x100fe400078e0afb */
[----:B------:R-:W-:Y:S01]  /*ef30*/  @!P4 IMAD.IADD R168, R168, 0x1, -R251 ;  /* 0x00000001a8a8c824 */ /* 0x000fe200078e0afb */
[----:B------:R-:W-:Y:S01]  /*ef40*/  ISETP.GE.AND P4, PT, R36, RZ, PT ;  /* 0x000000ff2400720c */ /* 0x000fe20003f86270 */
[----:B------:R-:W-:Y:S01]  /*ef50*/  IMAD.MOV.U32 R36, RZ, RZ, R165 ;  /* 0x000000ffff247224 */ /* 0x000fe200078e00a5 */
[----:B-1----:R-:W-:Y:S01]  /*ef60*/  IADD3 R9, R248, 0x136, RZ ;  /* 0x00000136f8097810 */ /* 0x002fe20007ffe0ff */
[----:B------:R-:W-:Y:S01]  /*ef70*/  @!P5 IMAD.MOV R41, RZ, RZ, -R41 ;  /* 0x000000ffff29d224 */ /* 0x000fe200078e0a29 */
[C---:B------:R-:W-:Y:S01]  /*ef80*/  ISETP.GT.U32.AND P5, PT, R251.reuse, R159, PT ;  /* 0x0000009ffb00720c */ /* 0x040fe20003fa4070 */
[----:B------:R-:W-:Y:S01]  /*ef90*/  @!P6 IMAD.MOV R36, RZ, RZ, -R36 ;  /* 0x000000ffff24e224 */ /* 0x000fe200078e0a24 */
[C---:B------:R-:W-:Y:S01]  /*efa0*/  ISETP.GT.U32.AND P6, PT, R251.reuse, R174, PT ;  /* 0x000000aefb00720c */ /* 0x040fe20003fc4070 */
[----:B------:R-:W-:Y:S01]  /*efb0*/  STL [R1+0x25f8], R9 ;  /* 0x0025f80901007387 */ /* 0x000fe20000100800 */
[----:B------:R-:W-:Y:S01]  /*efc0*/  ISETP.GT.U32.AND P0, PT, R251, R168, PT ;  /* 0x000000a8fb00720c */ /* 0x000fe20003f04070 */
[----:B------:R-:W-:-:S02]  /*efd0*/  IMAD.HI.U32 R190, R95, R161, RZ ;  /* 0x000000a15fbe7227 */ /* 0x000fc400078e00ff */
[----:B------:R-:W-:Y:S02]  /*efe0*/  STL [R1+0x25fc], R37 ;  /* 0x0025fc2501007387 */ /* 0x000fe40000100800 */
[----:B------:R-:W-:Y:S02]  /*eff0*/  IMAD.MOV R190, RZ, RZ, -R190 ;  /* 0x000000ffffbe7224 */ /* 0x000fe400078e0abe */
[----:B------:R1:W-:Y:S01]  /*f000*/  STL [R1+0x3e4], R36 ;  /* 0x0003e42401007387 */ /* 0x0003e20000100800 */
[----:B------:R-:W-:Y:S01]  /*f010*/  IMAD R170, R251, R170, R191 ;  /* 0x000000aafbaa7224 */ /* 0x000fe200078e02bf */
[----:B------:R-:W-:Y:S01]  /*f020*/  IABS R191, R33 ;  /* 0x0000002100bf7213 */ /* 0x000fe20000000000 */
[--C-:B------:R-:W-:Y:S01]  /*f030*/  @!P5 IMAD.IADD R159, R159, 0x1, -R251.reuse ;  /* 0x000000019f9fd824 */ /* 0x100fe200078e0afb */
[----:B------:R-:W-:Y:S01]  /*f040*/  ISETP.GE.AND P5, PT, R14, RZ, PT ;  /* 0x000000ff0e00720c */ /* 0x000fe20003fa6270 */
[--C-:B------:R-:W-:Y:S01]  /*f050*/  @!P6 IMAD.IADD R174, R174, 0x1, -R251.reuse ;  /* 0x00000001aeaee824 */ /* 0x100fe200078e0afb */
[----:B------:R-:W-:Y:S01]  /*f060*/  ISETP.GE.AND P6, PT, R20, RZ, PT ;  /* 0x000000ff1400720c */ /* 0x000fe20003fc6270 */
[----:B------:R-:W-:Y:S01]  /*f070*/  @!P0 IMAD.IADD R168, R168, 0x1, -R251 ;  /* 0x00000001a8a88824 */ /* 0x000fe200078e0afb */
[----:B------:R-:W-:Y:S01]  /*f080*/  ISETP.GT.U32.AND P0, PT, R251, R160, PT ;  /* 0x000000a0fb00720c */ /* 0x000fe20003f04070 */
[----:B------:R2:W-:Y:S01]  /*f090*/  STL [R1+0x3e0], R41 ;  /* 0x0003e02901007387 */ /* 0x0005e20000100800 */
[----:B-1----:R-:W-:Y:S01]  /*f0a0*/  IMAD.MOV.U32 R36, RZ, RZ, R175 ;  /* 0x000000ffff247224 */ /* 0x002fe200078e00af */
[----:B------:R-:W-:Y:S01]  /*f0b0*/  IADD3 R20, R248, 0x139, RZ ;  /* 0x00000139f8147810 */ /* 0x000fe20007ffe0ff */
[----:B------:R-:W-:-:S02]  /*f0c0*/  IMAD.MOV.U32 R14, RZ, RZ, R168 ;  /* 0x000000ffff0e7224 */ /* 0x000fc400078e00a8 */
[----:B------:R-:W-:Y:S01]  /*f0d0*/  @!P4 IMAD.MOV R36, RZ, RZ, -R36 ;  /* 0x000000ffff24c224 */ /* 0x000fe200078e0a24 */
[C---:B------:R-:W-:Y:S01]  /*f0e0*/  ISETP.GT.U32.AND P4, PT, R251.reuse, R173, PT ;  /* 0x000000adfb00720c */ /* 0x040fe20003f84070 */
[----:B------:R-:W-:Y:S02]  /*f0f0*/  IMAD R161, R251, R190, R161 ;  /* 0x000000befba17224 */ /* 0x000fe400078e02a1 */
[----:B------:R-:W-:Y:S01]  /*f100*/  IMAD.HI.U32 R190, R95, R189, RZ ;  /* 0x000000bd5fbe7227 */ /* 0x000fe200078e00ff */
[----:B------:R1:W-:Y:S03]  /*f110*/  STL [R1+0x3c4], R36 ;  /* 0x0003c42401007387 */ /* 0x0003e60000100800 */
[----:B------:R-:W-:Y:S02]  /*f120*/  @!P6 IMAD.MOV R14, RZ, RZ, -R14 ;  /* 0x000000ffff0ee224 */ /* 0x000fe400078e0a0e */
[----:B--2---:R-:W-:-:S02]  /*f130*/  IMAD.MOV.U32 R41, RZ, RZ, R174 ;  /* 0x000000ffff297224 */ /* 0x004fc400078e00ae */
[--C-:B------:R-:W-:Y:S02]  /*f140*/  @!P0 IMAD.IADD R160, R160, 0x1, -R251.reuse ;  /* 0x00000001a0a08824 */ /* 0x100fe400078e0afb */
[----:B------:R-:W-:Y:S01]  /*f150*/  @!P4 IMAD.IADD R173, R173, 0x1, -R251 ;  /* 0x00000001adadc824 */ /* 0x000fe200078e0afb */
[----:B------:R-:W-:Y:S01]  /*f160*/  ISETP.GT.U32.AND P4, PT, R251, R159, PT ;  /* 0x0000009ffb00720c */ /* 0x000fe20003f84070 */
[----:B------:R-:W-:Y:S01]  /*f170*/  @!P5 IMAD.MOV R41, RZ, RZ, -R41 ;  /* 0x000000ffff29d224 */ /* 0x000fe200078e0a29 */
[----:B------:R-:W-:Y:S01]  /*f180*/  ISETP.GE.AND P5, PT, R35, RZ, PT ;  /* 0x000000ff2300720c */ /* 0x000fe20003fa6270 */
[----:B------:R-:W-:Y:S01]  /*f190*/  IMAD.MOV R190, RZ, RZ, -R190 ;  /* 0x000000ffffbe7224 */ /* 0x000fe200078e0abe */
[C---:B------:R-:W-:Y:S01]  /*f1a0*/  ISETP.GT.U32.AND P6, PT, R251.reuse, R173, PT ;  /* 0x000000adfb00720c */ /* 0x040fe20003fc4070 */
[----:B------:R-:W-:Y:S01]  /*f1b0*/  IMAD.MOV.U32 R143, RZ, RZ, R191 ;  /* 0x000000ffff8f7224 */ /* 0x000fe200078e00bf */
[C---:B------:R-:W-:Y:S01]  /*f1c0*/  ISETP.GT.U32.AND P0, PT, R251.reuse, R160, PT ;  /* 0x000000a0fb00720c */ /* 0x040fe20003f04070 */
[----:B------:R-:W-:Y:S01]  /*f1d0*/  IMAD R171, R251, R190, R189 ;  /* 0x000000befbab7224 */ /* 0x000fe200078e02bd */
[----:B-1----:R-:W-:Y:S01]  /*f1e0*/  IADD3 R36, R248, 0x138, RZ ;  /* 0x00000138f8247810 */ /* 0x002fe20007ffe0ff */
[----:B------:R-:W-:Y:S01]  /*f1f0*/  IMAD.HI.U32 R193, R95, R143, RZ ;  /* 0x0000008f5fc17227 */ /* 0x000fe200078e00ff */
[----:B------:R-:W-:-:S02]  /*f200*/  IABS R189, R8 ;  /* 0x0000000800bd7213 */ /* 0x000fc40000000000 */
[----:B------:R-:W-:Y:S01]  /*f210*/  IABS R190, R15 ;  /* 0x0000000f00be7213 */ /* 0x000fe20000000000 */
[--C-:B------:R-:W-:Y:S01]  /*f220*/  @!P4 IMAD.IADD R159, R159, 0x1, -R251.reuse ;  /* 0x000000019f9fc824 */ /* 0x100fe200078e0afb */
[----:B------:R-:W-:Y:S01]  /*f230*/  ISETP.GT.U32.AND P4, PT, R251, R167, PT ;  /* 0x000000a7fb00720c */ /* 0x000fe20003f84070 */
[----:B------:R-:W-:Y:S01]  /*f240*/  STL [R1+0x25e4], R36 ;  /* 0x0025e42401007387 */ /* 0x000fe20000100800 */
[----:B------:R-:W-:Y:S01]  /*f250*/  IMAD.HI.U32 R191, R95, R189, RZ ;  /* 0x000000bd5fbf7227 */ /* 0x000fe200078e00ff */
[----:B------:R-:W-:Y:S02]  /*f260*/  IADD3 R35, R248, 0x13c, RZ ;  /* 0x0000013cf8237810 */ /* 0x000fe40007ffe0ff */
[----:B------:R-:W-:Y:S01]  /*f270*/  STL [R1+0x25e8], R20 ;  /* 0x0025e81401007387 */ /* 0x000fe20000100800 */
[--C-:B------:R-:W-:Y:S01]  /*f280*/  @!P6 IMAD.IADD R173, R173, 0x1, -R251.reuse ;  /* 0x00000001adade824 */ /* 0x100fe200078e0afb */
[----:B------:R-:W-:Y:S01]  /*f290*/  ISETP.GT.U32.AND P6, PT, R251, R172, PT ;  /* 0x000000acfb00720c */ /* 0x000fe20003fc4070 */
[----:B------:R-:W-:Y:S01]  /*f2a0*/  @!P0 IMAD.IADD R160, R160, 0x1, -R251 ;  /* 0x00000001a0a08824 */ /* 0x000fe200078e0afb */
[----:B------:R1:W-:Y:S01]  /*f2b0*/  STL [R1+0x3c0], R14 ;  /* 0x0003c00e01007387 */ /* 0x0003e20000100800 */
[----:B------:R-:W-:Y:S01]  /*f2c0*/  ISETP.GE.AND P0, PT, R34, RZ, PT ;  /* 0x000000ff2200720c */ /* 0x000fe20003f06270 */
[----:B------:R-:W-:Y:S01]  /*f2d0*/  IMAD.MOV R162, RZ, RZ, -R191 ;  /* 0x000000ffffa27224 */ /* 0x000fe200078e0abf */
[----:B------:R-:W-:Y:S01]  /*f2e0*/  IABS R168, R36 ;  /* 0x0000002400a87213 */ /* 0x000fe20000000000 */
[----:B------:R-:W-:Y:S01]  /*f2f0*/  @!P4 IMAD.IADD R167, R167, 0x1, -R251 ;  /* 0x00000001a7a7c824 */ /* 0x000fe200078e0afb */
[----:B------:R-:W-:Y:S01]  /*f300*/  ISETP.GE.AND P4, PT, R0, RZ, PT ;  /* 0x000000ff0000720c */ /* 0x000fe20003f86270 */
[----:B------:R-:W-:Y:S01]  /*f310*/  IMAD.MOV.U32 R0, RZ, RZ, R159 ;  /* 0x000000ffff007224 */ /* 0x000fe200078e009f */
[----:B------:R-:W-:Y:S01]  /*f320*/  IABS R195, R35 ;  /* 0x0000002300c37213 */ /* 0x000fe20000000000 */
[----:B------:R-:W-:-:S02]  /*f330*/  IMAD.MOV.U32 R34, RZ, RZ, R160 ;  /* 0x000000ffff227224 */ /* 0x000fc400078e00a0 */
[----:B------:R-:W-:Y:S01]  /*f340*/  @!P5 IMAD.MOV R0, RZ, RZ, -R0 ;  /* 0x000000ffff00d224 */ /* 0x000fe200078e0a00 */
[----:B------:R-:W-:Y:S01]  /*f350*/  ISETP.GT.U32.AND P5, PT, R251, R167, PT ;  /* 0x000000a7fb00720c */ /* 0x000fe20003fa4070 */
[----:B------:R-:W-:Y:S01]  /*f360*/  @!P6 IMAD.IADD R172, R172, 0x1, -R251 ;  /* 0x00000001acace824 */ /* 0x000fe200078e0afb */
[----:B-1----:R-:W-:Y:S01]  /*f370*/  IADD3 R14, R248, 0x13a, RZ ;  /* 0x0000013af80e7810 */ /* 0x002fe20007ffe0ff */
[----:B------:R-:W-:-:S03]  /*f380*/  IMAD.HI.U32 R192, R95, R190, RZ ;  /* 0x000000be5fc07227 */ /* 0x000fc600078e00ff */
[C---:B------:R-:W-:Y:S01]  /*f390*/  ISETP.GT.U32.AND P6, PT, R251.reuse, R172, PT ;  /* 0x000000acfb00720c */ /* 0x040fe20003fc4070 */
[----:B------:R-:W-:Y:S01]  /*f3a0*/  @!P4 IMAD.MOV R34, RZ, RZ, -R34 ;  /* 0x000000ffff22c224 */ /* 0x000fe200078e0a22 */
[----:B------:R-:W-:Y:S01]  /*f3b0*/  STL [R1+0x25ec], R14 ;  /* 0x0025ec0e01007387 */ /* 0x000fe20000100800 */
[C---:B------:R-:W-:Y:S01]  /*f3c0*/  ISETP.GT.U32.AND P4, PT, R251.reuse, R170, PT ;  /* 0x000000aafb00720c */ /* 0x040fe20003f84070 */
[----:B------:R-:W-:Y:S01]  /*f3d0*/  IMAD R162, R251, R162, R189 ;  /* 0x000000a2fba27224 */ /* 0x000fe200078e02bd */
[----:B------:R-:W-:Y:S01]  /*f3e0*/  IABS R174, R14 ;  /* 0x0000000e00ae7213 */ /* 0x000fe20000000000 */
[----:B------:R-:W-:Y:S01]  /*f3f0*/  STL [R1+0x3bc], R41 ;  /* 0x0003bc2901007387 */ /* 0x000fe20000100800 */
[----:B------:R-:W-:Y:S01]  /*f400*/  @!P5 IMAD.IADD R167, R167, 0x1, -R251 ;  /* 0x00000001a7a7d824 */ /* 0x000fe200078e0afb */
[----:B------:R-:W-:Y:S01]  /*f410*/  ISETP.GT.U32.AND P5, PT, R251, R171, PT ;  /* 0x000000abfb00720c */ /* 0x000fe20003fa4070 */
[----:B------:R-:W-:Y:S01]  /*f420*/  IMAD.MOV R192, RZ, RZ, -R192 ;  /* 0x000000ffffc07224 */ /* 0x000fe200078e0ac0 */
[----:B------:R1:W-:Y:S01]  /*f430*/  STL [R1+0x3b0], R0 ;  /* 0x0003b00001007387 */ /* 0x0003e20000100800 */
[----:B------:R-:W-:-:S04]  /*f440*/  IMAD.HI.U32 R189, R95, R188, RZ ;  /* 0x000000bc5fbd7227 */ /* 0x000fc800078e00ff */
[--C-:B------:R-:W-:Y:S01]  /*f450*/  @!P6 IMAD.IADD R172, R172, 0x1, -R251.reuse ;  /* 0x00000001acace824 */ /* 0x100fe200078e0afb */
[----:B------:R-:W-:Y:S01]  /*f460*/  ISETP.GE.AND P6, PT, R40, RZ, PT ;  /* 0x000000ff2800720c */ /* 0x000fe20003fc6270 */
[----:B------:R-:W-:Y:S02]  /*f470*/  @!P4 IMAD.IADD R170, R170, 0x1, -R251 ;  /* 0x00000001aaaac824 */ /* 0x000fe400078e0afb */
[----:B------:R-:W-:Y:S02]  /*f480*/  IMAD R163, R251, R192, R190 ;  /* 0x000000c0fba37224 */ /* 0x000fe400078e02be */
[----:B-1----:R-:W-:Y:S02]  /*f490*/  IMAD.MOV.U32 R0, RZ, RZ, R173 ;  /* 0x000000ffff007224 */ /* 0x002fe400078e00ad */
[----:B------:R-:W-:Y:S01]  /*f4a0*/  @!P5 IMAD.IADD R171, R171, 0x1, -R251 ;  /* 0x00000001ababd824 */ /* 0x000fe200078e0afb */
[C---:B------:R-:W-:Y:S01]  /*f4b0*/  ISETP.GT.U32.AND P5, PT, R251.reuse, R170, PT ;  /* 0x000000aafb00720c */ /* 0x040fe20003fa4070 */
[----:B------:R-:W-:Y:S01]  /*f4c0*/  @!P0 IMAD.MOV R0, RZ, RZ, -R0 ;  /* 0x000000ffff008224 */ /* 0x000fe200078e0a00 */
[----:B------:R-:W-:Y:S01]  /*f4d0*/  ISETP.GT.U32.AND P0, PT, R251, R161, PT ;  /* 0x000000a1fb00720c */ /* 0x000fe20003f04070 */
[----:B------:R-:W-:-:S02]  /*f4e0*/  IMAD.MOV R189, RZ, RZ, -R189 ;  /* 0x000000ffffbd7224 */ /* 0x000fc400078e0abd */
[----:B------:R-:W-:Y:S01]  /*f4f0*/  IMAD.MOV R191, RZ, RZ, -R193 ;  /* 0x000000ffffbf7224 */ /* 0x000fe200078e0ac1 */
[----:B------:R1:W-:Y:S01]  /*f500*/  STL [R1+0x3ac], R0 ;  /* 0x0003ac0001007387 */ /* 0x0003e20000100800 */
[C---:B------:R-:W-:Y:S01]  /*f510*/  IMAD R144, R251.reuse, R189, R188 ;  /* 0x000000bdfb907224 */ /* 0x040fe200078e02bc */
[----:B------:R-:W-:Y:S01]  /*f520*/  IABS R189, R6 ;  /* 0x0000000600bd7213 */ /* 0x000fe20000000000 */
[----:B------:R-:W-:Y:S01]  /*f530*/  IMAD R143, R251, R191, R143 ;  /* 0x000000bffb8f7224 */ /* 0x000fe200078e028f */
[----:B------:R-:W-:Y:S01]  /*f540*/  IABS R188, R5 ;  /* 0x0000000500bc7213 */ /* 0x000fe20000000000 */
[----:B------:R-:W-:-:S04]  /*f550*/  IMAD.HI.U32 R147, R95, R187, RZ ;  /* 0x000000bb5f937227 */ /* 0x000fc800078e00ff */
[--C-:B------:R-:W-:Y:S01]  /*f560*/  @!P0 IMAD.IADD R161, R161, 0x1, -R251.reuse ;  /* 0x00000001a1a18824 */ /* 0x100fe200078e0afb */
[----:B-1----:R-:W-:Y:S01]  /*f570*/  IADD3 R0, R248, 0x13b, RZ ;  /* 0x0000013bf8007810 */ /* 0x002fe20007ffe0ff */
[----:B------:R-:W-:Y:S01]  /*f580*/  @!P5 IMAD.IADD R170, R170, 0x1, -R251 ;  /* 0x00000001aaaad824 */ /* 0x000fe200078e0afb */
[----:B------:R-:W-:Y:S01]  /*f590*/  ISETP.GE.AND P0, PT, R39, RZ, PT ;  /* 0x000000ff2700720c */ /* 0x000fe20003f06270 */
[----:B------:R-:W-:Y:S01]  /*f5a0*/  IMAD.MOV.U32 R39, RZ, RZ, R167 ;  /* 0x000000ffff277224 */ /* 0x000fe200078e00a7 */
[C---:B------:R-:W-:Y:S01]  /*f5b0*/  ISETP.GT.U32.AND P4, PT, R251.reuse, R161, PT ;  /* 0x000000a1fb00720c */ /* 0x040fe20003f84070 */
[----:B------:R-:W-:Y:S01]  /*f5c0*/  STL [R1+0x25c8], R0 ;  /* 0x0025c80001007387 */ /* 0x000fe20000100800 */
[C---:B------:R-:W-:Y:S01]  /*f5d0*/  ISETP.GT.U32.AND P5, PT, R251.reuse, R162, PT ;  /* 0x000000a2fb00720c */ /* 0x040fe20003fa4070 */
[----:B------:R-:W-:Y:S01]  /*f5e0*/  @!P6 IMAD.MOV R39, RZ, RZ, -R39 ;  /* 0x000000ffff27e224 */ /* 0x000fe200078e0a27 */
[----:B------:R-:W-:Y:S01]  /*f5f0*/  ISETP.GT.U32.AND P6, PT, R251, R171, PT ;  /* 0x000000abfb00720c */ /* 0x000fe20003fc4070 */
[----:B------:R1:W-:Y:S01]  /*f600*/  STL [R1+0x3a8], R34 ;  /* 0x0003a82201007387 */ /* 0x0003e20000100800 */
[----:B------:R-:W-:Y:S01]  /*f610*/  IMAD.HI.U32 R190, R95, R189, RZ ;  /* 0x000000bd5fbe7227 */ /* 0x000fe200078e00ff */
[----:B------:R-:W-:-:S02]  /*f620*/  IABS R173, R0 ;  /* 0x0000000000ad7213 */ /* 0x000fc40000000000 */
[----:B------:R-:W-:Y:S01]  /*f630*/  STL [R1+0x25d4], R35 ;  /* 0x0025d42301007387 */ /* 0x000fe20000100800 */
[----:B------:R-:W-:-:S04]  /*f640*/  IMAD.HI.U32 R145, R95, R188, RZ ;  /* 0x000000bc5f917227 */ /* 0x000fc800078e00ff */
[--C-:B------:R-:W-:Y:S01]  /*f650*/  @!P4 IMAD.IADD R161, R161, 0x1, -R251.reuse ;  /* 0x00000001a1a1c824 */ /* 0x100fe200078e0afb */
[----:B-1----:R-:W-:Y:S01]  /*f660*/  IADD3 R34, R248, 0x13d, RZ ;  /* 0x0000013df8227810 */ /* 0x002fe20007ffe0ff */
[--C-:B------:R-:W-:Y:S01]  /*f670*/  @!P5 IMAD.IADD R162, R162, 0x1, -R251.reuse ;  /* 0x00000001a2a2d824 */ /* 0x100fe200078e0afb */
[----:B------:R-:W-:Y:S01]  /*f680*/  ISETP.GE.AND P4, PT, R28, RZ, PT ;  /* 0x000000ff1c00720c */ /* 0x000fe20003f86270 */
[----:B------:R-:W-:Y:S01]  /*f690*/  @!P6 IMAD.IADD R171, R171, 0x1, -R251 ;  /* 0x00000001ababe824 */ /* 0x000fe200078e0afb */
[----:B------:R-:W-:Y:S01]  /*f6a0*/  ISETP.GE.AND P6, PT, R26, RZ, PT ;  /* 0x000000ff1a00720c */ /* 0x000fe20003fc6270 */
[----:B------:R-:W-:Y:S01]  /*f6b0*/  STL [R1+0x25dc], R34 ;  /* 0x0025dc2201007387 */ /* 0x000fe20000100800 */
[C---:B------:R-:W-:Y:S01]  /*f6c0*/  ISETP.GT.U32.AND P5, PT, R251.reuse, R162, PT ;  /* 0x000000a2fb00720c */ /* 0x040fe20003fa4070 */
[----:B------:R-:W-:Y:S01]  /*f6d0*/  IMAD.MOV R190, RZ, RZ, -R190 ;  /* 0x000000ffffbe7224 */ /* 0x000fe200078e0abe */
[C---:B------:R-:W-:Y:S01]  /*f6e0*/  IADD3 R28, R248.reuse, 0x13e, RZ ;  /* 0x0000013ef81c7810 */ /* 0x040fe20007ffe0ff */
[----:B------:R1:W-:Y:S01]  /*f6f0*/  STL [R1+0x3a4], R39 ;  /* 0x0003a42701007387 */ /* 0x0003e20000100800 */
[----:B------:R-:W-:Y:S01]  /*f700*/  IADD3 R26, R248, 0x13f, RZ ;  /* 0x0000013ff81a7810 */ /* 0x000fe20007ffe0ff */
[----:B------:R-:W-:Y:S01]  /*f710*/  IMAD.MOV R146, RZ, RZ, -R145 ;  /* 0x000000ffff927224 */ /* 0x000fe200078e0a91 */
[----:B------:R-:W-:Y:S01]  /*f720*/  IABS R194, R28 ;  /* 0x0000001c00c27213 */ /* 0x000fe20000000000 */
[----:B------:R-:W-:-:S02]  /*f730*/  IMAD R145, R251, R190, R189 ;  /* 0x000000befb917224 */ /* 0x000fc400078e02bd */
[C---:B------:R-:W-:Y:S02]  /*f740*/  IMAD R146, R251.reuse, R146, R188 ;  /* 0x00000092fb927224 */ /* 0x040fe400078e02bc */
[----:B------:R-:W-:Y:S02]  /*f750*/  IMAD.MOV R147, RZ, RZ, -R147 ;  /* 0x000000ffff937224 */ /* 0x000fe400078e0a93 */
[----:B-1----:R-:W-:Y:S02]  /*f760*/  IMAD.MOV.U32 R39, RZ, RZ, R172 ;  /* 0x000000ffff277224 */ /* 0x002fe400078e00ac */
[----:B------:R-:W-:Y:S01]  /*f770*/  @!P5 IMAD.IADD R162, R162, 0x1, -R251 ;  /* 0x00000001a2a2d824 */ /* 0x000fe200078e0afb */
[C---:B------:R-:W-:Y:S01]  /*f780*/  ISETP.GT.U32.AND P5, PT, R251.reuse, R145, PT ;  /* 0x00000091fb00720c */ /* 0x040fe20003fa4070 */
[----:B------:R-:W-:Y:S01]  /*f790*/  @!P0 IMAD.MOV R39, RZ, RZ, -R39 ;  /* 0x000000ffff278224 */ /* 0x000fe200078e0a27 */
[C---:B------:R-:W-:Y:S01]  /*f7a0*/  ISETP.GT.U32.AND P0, PT, R251.reuse, R163, PT ;  /* 0x000000a3fb00720c */ /* 0x040fe20003f04070 */
[----:B------:R-:W-:Y:S01]  /*f7b0*/  IMAD R147, R251, R147, R187 ;  /* 0x00000093fb937224 */ /* 0x000fe200078e02bb */
[----:B------:R-:W-:Y:S01]  /*f7c0*/  IABS R187, R23 ;  /* 0x0000001700bb7213 */ /* 0x000fe20000000000 */
[C---:B------:R-:W-:Y:S01]  /*f7d0*/  IMAD.HI.U32 R189, R95.reuse, R148, RZ ;  /* 0x000000945fbd7227 */ /* 0x040fe200078e00ff */
[----:B------:R1:W-:Y:S03]  /*f7e0*/  STL [R1+0x39c], R39 ;  /* 0x00039c2701007387 */ /* 0x0003e60000100800 */
[----:B------:R-:W-:Y:S01]  /*f7f0*/  IMAD.MOV R189, RZ, RZ, -R189 ;  /* 0x000000ffffbd7224 */ /* 0x000fe200078e0abd */
[----:B------:R-:W-:Y:S01]  /*f800*/  STL [R1+0x25c4], R28 ;  /* 0x0025c41c01007387 */ /* 0x000fe20000100800 */
[----:B------:R-:W-:-:S03]  /*f810*/  IMAD.HI.U32 R186, R95, R150, RZ ;  /* 0x000000965fba7227 */ /* 0x000fc600078e00ff */
[----:B------:R-:W-:Y:S01]  /*f820*/  STL [R1+0x25cc], R26 ;  /* 0x0025cc1a01007387 */ /* 0x000fe20000100800 */
[----:B------:R-:W-:Y:S01]  /*f830*/  @!P0 IMAD.IADD R163, R163, 0x1, -R251 ;  /* 0x00000001a3a38824 */ /* 0x000fe200078e0afb */
[----:B------:R-:W-:Y:S01]  /*f840*/  ISETP.GE.AND P0, PT, R16, RZ, PT ;  /* 0x000000ff1000720c */ /* 0x000fe20003f06270 */
[----:B-1----:R-:W-:Y:S02]  /*f850*/  IMAD.MOV.U32 R39, RZ, RZ, R161 ;  /* 0x000000ffff277224 */ /* 0x002fe400078e00a1 */
[----:B------:R-:W-:Y:S02]  /*f860*/  IMAD.MOV.U32 R16, RZ, RZ, R170 ;  /* 0x000000ffff107224 */ /* 0x000fe400078e00aa */
[----:B------:R-:W-:Y:S01]  /*f870*/  @!P4 IMAD.MOV R39, RZ, RZ, -R39 ;  /* 0x000000ffff27c224 */ /* 0x000fe200078e0a27 */
[C---:B------:R-:W-:Y:S01]  /*f880*/  ISETP.GT.U32.AND P4, PT, R251.reuse, R163, PT ;  /* 0x000000a3fb00720c */ /* 0x040fe20003f84070 */
[----:B------:R-:W-:Y:S01]  /*f890*/  @!P6 IMAD.MOV R16, RZ, RZ, -R16 ;  /* 0x000000ffff10e224 */ /* 0x000fe200078e0a10 */
[----:B------:R-:W-:Y:S01]  /*f8a0*/  ISETP.GT.U32.AND P6, PT, R251, R143, PT ;  /* 0x0000008ffb00720c */ /* 0x000fe20003fc4070 */
[----:B------:R-:W-:Y:S01]  /*f8b0*/  @!P5 IMAD.IADD R145, R145, 0x1, -R251 ;  /* 0x000000019191d824 */ /* 0x000fe200078e0afb */
[----:B------:R-:W-:Y:S01]  /*f8c0*/  STL [R1+0x398], R39 ;  /* 0x0003982701007387 */ /* 0x000fe20000100800 */
[----:B------:R-:W-:-:S02]  /*f8d0*/  IMAD R148, R251, R189, R148 ;  /* 0x000000bdfb947224 */ /* 0x000fc400078e0294 */
[----:B------:R-:W-:Y:S01]  /*f8e0*/  IMAD.MOV R186, RZ, RZ, -R186 ;  /* 0x000000ffffba7224 */ /* 0x000fe200078e0aba */
[----:B------:R1:W-:Y:S01]  /*f8f0*/  STL [R1+0x394], R16 ;  /* 0x0003941001007387 */ /* 0x0003e20000100800 */
[----:B------:R-:W-:Y:S01]  /*f900*/  ISETP.GT.U32.AND P5, PT, R251, R145, PT ;  /* 0x00000091fb00720c */ /* 0x000fe20003fa4070 */
[----:B------:R-:W-:-:S04]  /*f910*/  IMAD.HI.U32 R188, R95, R187, RZ ;  /* 0x000000bb5fbc7227 */ /* 0x000fc800078e00ff */
[--C-:B------:R-:W-:Y:S01]  /*f920*/  @!P4 IMAD.IADD R163, R163, 0x1, -R251.reuse ;  /* 0x00000001a3a3c824 */ /* 0x100fe200078e0afb */
[----:B------:R-:W-:Y:S01]  /*f930*/  ISETP.GE.AND P4, PT, R15, RZ, PT ;  /* 0x000000ff0f00720c */ /* 0x000fe20003f86270 */
[----:B------:R-:W-:Y:S01]  /*f940*/  @!P6 IMAD.IADD R143, R143, 0x1, -R251 ;  /* 0x000000018f8fe824 */ /* 0x000fe200078e0afb */
[----:B------:R-:W-:Y:S01]  /*f950*/  ISETP.GE.AND P6, PT, R8, RZ, PT ;  /* 0x000000ff0800720c */ /* 0x000fe20003fc6270 */
[----:B-1----:R-:W-:Y:S01]  /*f960*/  IMAD.MOV.U32 R16, RZ, RZ, R171 ;  /* 0x000000ffff107224 */ /* 0x002fe200078e00ab */
[----:B------:R-:W-:Y:S01]  /*f970*/  IADD3 R15, R248, 0x141, RZ ;  /* 0x00000141f80f7810 */ /* 0x000fe20007ffe0ff */
[----:B------:R-:W-:Y:S02]  /*f980*/  IMAD.MOV.U32 R39, RZ, RZ, R162 ;  /* 0x000000ffff277224 */ /* 0x000fe400078e00a2 */
[----:B------:R-:W-:Y:S01]  /*f990*/  @!P0 IMAD.MOV R16, RZ, RZ, -R16 ;  /* 0x000000ffff108224 */ /* 0x000fe200078e0a10 */
[----:B------:R-:W-:Y:S01]  /*f9a0*/  ISETP.GT.U32.AND P0, PT, R251, R144, PT ;  /* 0x00000090fb00720c */ /* 0x000fe20003f04070 */
[----:B------:R-:W-:-:S02]  /*f9b0*/  IMAD.MOV.U32 R8, RZ, RZ, R163 ;  /* 0x000000ffff087224 */ /* 0x000fc400078e00a3 */
[----:B------:R-:W-:Y:S01]  /*f9c0*/  @!P5 IMAD.IADD R145, R145, 0x1, -R251 ;  /* 0x000000019191d824 */ /* 0x000fe200078e0afb */
[----:B------:R-:W-:Y:S01]  /*f9d0*/  ISETP.GE.AND P5, PT, R32, RZ, PT ;  /* 0x000000ff2000720c */ /* 0x000fe20003fa6270 */
[----:B------:R-:W-:Y:S01]  /*f9e0*/  @!P4 IMAD.MOV R8, RZ, RZ, -R8 ;  /* 0x000000ffff08c224 */ /* 0x000fe200078e0a08 */
[----:B------:R1:W-:Y:S01]  /*f9f0*/  STL [R1+0x380], R16 ;  /* 0x0003801001007387 */ /* 0x0003e20000100800 */
[----:B------:R-:W-:Y:S01]  /*fa00*/  @!P6 IMAD.MOV R39, RZ, RZ, -R39 ;  /* 0x000000ffff27e224 */ /* 0x000fe200078e0a27 */
[C---:B------:R-:W-:Y:S01]  /*fa10*/  ISETP.GT.U32.AND P6, PT, R251.reuse, R146, PT ;  /* 0x00000092fb00720c */ /* 0x040fe20003fc4070 */
[C---:B------:R-:W-:Y:S01]  /*fa20*/  IMAD R150, R251.reuse, R186, R150 ;  /* 0x000000bafb967224 */ /* 0x040fe200078e0296 */
[----:B------:R-:W-:Y:S01]  /*fa30*/  IABS R186, R19 ;  /* 0x0000001300ba7213 */ /* 0x000fe20000000000 */
[----:B------:R-:W-:Y:S01]  /*fa40*/  IMAD.MOV R188, RZ, RZ, -R188 ;  /* 0x000000ffffbc7224 */ /* 0x000fe200078e0abc */
[----:B------:R-:W-:Y:S01]  /*fa50*/  IADD3 R32, R248, 0x149, RZ ;  /* 0x00000149f8207810 */ /* 0x000fe20007ffe0ff */
[----:B------:R-:W-:Y:S01]  /*fa60*/  @!P0 IMAD.IADD R144, R144, 0x1, -R251 ;  /* 0x0000000190908824 */ /* 0x000fe200078e0afb */
[C---:B------:R-:W-:Y:S01]  /*fa70*/  ISETP.GT.U32.AND P0, PT, R251.reuse, R143, PT ;  /* 0x0000008ffb00720c */ /* 0x040fe20003f04070 */
[----:B------:R-:W-:Y:S01]  /*fa80*/  IMAD R149, R251, R188, R187 ;  /* 0x000000bcfb957224 */ /* 0x000fe200078e02bb */
[----:B------:R-:W-:Y:S01]  /*fa90*/  IABS R187, R18 ;  /* 0x0000001200bb7213 */ /* 0x000fe20000000000 */
[----:B------:R-:W-:Y:S01]  /*faa0*/  IMAD.HI.U32 R151, R95, R186, RZ ;  /* 0x000000ba5f977227 */ /* 0x000fe200078e00ff */
[----:B------:R-:W-:-:S02]  /*fab0*/  ISETP.GT.U32.AND P4, PT, R251, R144, PT ;  /* 0x00000090fb00720c */ /* 0x000fc40003f84070 */
[----:B-1----:R-:W-:Y:S01]  /*fac0*/  IADD3 R16, R248, 0x140, RZ ;  /* 0x00000140f8107810 */ /* 0x002fe20007ffe0ff */
[----:B------:R-:W-:Y:S01]  /*fad0*/  @!P6 IMAD.IADD R146, R146, 0x1, -R251 ;  /* 0x000000019292e824 */ /* 0x000fe200078e0afb */
[----:B------:R-:W-:Y:S01]  /*fae0*/  ISETP.GE.AND P6, PT, R6, RZ, PT ;  /* 0x000000ff0600720c */ /* 0x000fe20003fc6270 */
[----:B------:R-:W-:Y:S01]  /*faf0*/  IMAD.MOV R151, RZ, RZ, -R151 ;  /* 0x000000ffff977224 */ /* 0x000fe200078e0a97 */
[----:B------:R-:W-:Y:S01]  /*fb00*/  IADD3 R6, R248, 0x143, RZ ;  /* 0x00000143f8067810 */ /* 0x000fe20007ffe0ff */
[----:B------:R-:W-:Y:S01]  /*fb10*/  IMAD.HI.U32 R152, R95, R187, RZ ;  /* 0x000000bb5f987227 */ /* 0x000fe200078e00ff */
[----:B------:R-:W-:Y:S01]  /*fb20*/  STL [R1+0x25c0], R16 ;  /* 0x0025c01001007387 */ /* 0x000fe20000100800 */
[----:B------:R-:W-:Y:S02]  /*fb30*/  IABS R189, R32 ;  /* 0x0000002000bd7213 */ /* 0x000fe40000000000 */
[--C-:B------:R-:W-:Y:S01]  /*fb40*/  @!P0 IMAD.IADD R143, R143, 0x1, -R251.reuse ;  /* 0x000000018f8f8824 */ /* 0x100fe200078e0afb */
[----:B------:R-:W-:Y:S01]  /*fb50*/  ISETP.GE.AND P0, PT, R33, RZ, PT ;  /* 0x000000ff2100720c */ /* 0x000fe20003f06270 */
[----:B------:R-:W-:Y:S01]  /*fb60*/  @!P4 IMAD.IADD R144, R144, 0x1, -R251 ;  /* 0x000000019090c824 */ /* 0x000fe200078e0afb */
[C---:B------:R-:W-:Y:S01]  /*fb70*/  ISETP.GT.U32.AND P4, PT, R251.reuse, R147, PT ;  /* 0x00000093fb00720c */ /* 0x040fe20003f84070 */
[C---:B------:R-:W-:Y:S01]  /*fb80*/  IMAD R151, R251.reuse, R151, R186 ;  /* 0x00000097fb977224 */ /* 0x040fe200078e02ba */
[----:B------:R1:W-:Y:S01]  /*fb90*/  STL [R1+0x37c], R8 ;  /* 0x00037c0801007387 */ /* 0x0003e20000100800 */
[----:B------:R-:W-:Y:S01]  /*fba0*/  @!P5 IMAD.MOV R144, RZ, RZ, -R144 ;  /* 0x000000ffff90d224 */ /* 0x000fe200078e0a90 */
[----:B------:R-:W-:Y:S01]  /*fbb0*/  ISETP.GT.U32.AND P5, PT, R251, R148, PT ;  /* 0x00000094fb00720c */ /* 0x000fe20003fa4070 */
[----:B------:R-:W-:Y:S01]  /*fbc0*/  @!P6 IMAD.MOV R145, RZ, RZ, -R145 ;  /* 0x000000ffff91e224 */ /* 0x000fe200078e0a91 */
[----:B------:R-:W-:Y:S01]  /*fbd0*/  ISETP.GE.AND P6, PT, R5, RZ, PT ;  /* 0x000000ff0500720c */ /* 0x000fe20003fc6270 */
[----:B------:R-:W-:Y:S01]  /*fbe0*/  IMAD.MOV R152, RZ, RZ, -R152 ;  /* 0x000000ffff987224 */ /* 0x000fe200078e0a98 */
[----:B------:R-:W-:Y:S01]  /*fbf0*/  STL [R1+0x25b8], R15 ;  /* 0x0025b80f01007387 */ /* 0x000fe20000100800 */
[----:B------:R-:W-:Y:S01]  /*fc00*/  IMAD.HI.U32 R188, R95, R185, RZ ;  /* 0x000000b95fbc7227 */ /* 0x000fe200078e00ff */
[----:B------:R-:W-:-:S02]  /*fc10*/  IADD3 R33, R248, 0x144, RZ ;  /* 0x00000144f8217810 */ /* 0x000fc40007ffe0ff */
[C---:B-1----:R-:W-:Y:S01]  /*fc20*/  IADD3 R8, R248.reuse, 0x142, RZ ;  /* 0x00000142f8087810 */ /* 0x042fe20007ffe0ff */
[----:B------:R-:W-:Y:S01]  /*fc30*/  @!P0 IMAD.MOV R143, RZ, RZ, -R143 ;  /* 0x000000ffff8f8224 */ /* 0x000fe200078e0a8f */
[----:B------:R-:W-:Y:S01]  /*fc40*/  ISETP.GT.U32.AND P0, PT, R251, R146, PT ;  /* 0x00000092fb00720c */ /* 0x000fe20003f04070 */
[--C-:B------:R-:W-:Y:S01]  /*fc50*/  @!P4 IMAD.IADD R147, R147, 0x1, -R251.reuse ;  /* 0x000000019393c824 */ /* 0x100fe200078e0afb */
[----:B------:R-:W-:Y:S01]  /*fc60*/  IADD3 R5, R248, 0x145, RZ ;  /* 0x00000145f8057810 */ /* 0x000fe20007ffe0ff */
[----:B------:R-:W-:Y:S01]  /*fc70*/  @!P5 IMAD.IADD R148, R148, 0x1, -R251 ;  /* 0x000000019494d824 */ /* 0x000fe200078e0afb */
[----:B------:R-:W-:Y:S01]  /*fc80*/  STL [R1+0x25bc], R8 ;  /* 0x0025bc0801007387 */ /* 0x000fe20000100800 */
[C---:B------:R-:W-:Y:S01]  /*fc90*/  IMAD R152, R251.reuse, R152, R187 ;  /* 0x00000098fb987224 */ /* 0x040fe200078e02bb */
[----:B------:R-:W-:Y:S01]  /*fca0*/  ISETP.GT.U32.AND P4, PT, R251, R147, PT ;  /* 0x00000093fb00720c */ /* 0x000fe20003f84070 */
[----:B------:R-:W-:Y:S01]  /*fcb0*/  IMAD.HI.U32 R186, R95, R184, RZ ;  /* 0x000000b85fba7227 */ /* 0x000fe200078e00ff */
[----:B------:R-:W-:Y:S01]  /*fcc0*/  ISETP.GT.U32.AND P5, PT, R251, R148, PT ;  /* 0x00000094fb00720c */ /* 0x000fe20003fa4070 */
[----:B------:R-:W-:Y:S01]  /*fcd0*/  STL [R1+0x364], R39 ;  /* 0x0003642701007387 */ /* 0x000fe20000100800 */
[----:B------:R-:W-:Y:S01]  /*fce0*/  IABS R162, R8 ;  /* 0x0000000800a27213 */ /* 0x000fe20000000000 */
[----:B------:R-:W-:-:S02]  /*fcf0*/  IMAD.MOV R153, RZ, RZ, -R188 ;  /* 0x000000ffff997224 */ /* 0x000fc400078e0abc */
[--C-:B------:R-:W-:Y:S01]  /*fd00*/  @!P0 IMAD.IADD R146, R146, 0x1, -R251.reuse ;  /* 0x0000000192928824 */ /* 0x100fe200078e0afb */
[----:B------:R-:W-:Y:S01]  /*fd10*/  ISETP.GE.AND P0, PT, R25, RZ, PT ;  /* 0x000000ff1900720c */ /* 0x000fe20003f06270 */
[----:B------:R-:W-:Y:S01]  /*fd20*/  IMAD.MOV R186, RZ, RZ, -R186 ;  /* 0x000000ffffba7224 */ /* 0x000fe200078e0aba */
[----:B------:R-:W-:Y:S01]  /*fd30*/  STL.64 [R1+0x2d40], R142 ;  /* 0x002d408e01007387 */ /* 0x000fe20000100a00 */
[----:B------:R-:W-:Y:S01]  /*fd40*/  @!P6 IMAD.MOV R146, RZ, RZ, -R146 ;  /* 0x000000ffff92e224 */ /* 0x000fe200078e0a92 */
[----:B------:R-:W-:Y:S01]  /*fd50*/  ISETP.GT.U32.AND P6, PT, R251, R150, PT ;  /* 0x00000096fb00720c */ /* 0x000fe20003fc4070 */
[--C-:B------:R-:W-:Y:S01]  /*fd60*/  @!P4 IMAD.IADD R147, R147, 0x1, -R251.reuse ;  /* 0x000000019393c824 */ /* 0x100fe200078e0afb */
[C---:B------:R-:W-:Y:S01]  /*fd70*/  ISETP.GT.U32.AND P4, PT, R251.reuse, R149, PT ;  /* 0x00000095fb00720c */ /* 0x040fe20003f84070 */
[----:B------:R-:W-:Y:S01]  /*fd80*/  @!P5 IMAD.IADD R148, R148, 0x1, -R251 ;  /* 0x000000019494d824 */ /* 0x000fe200078e0afb */
[C---:B------:R-:W-:Y:S01]  /*fd90*/  ISETP.GT.U32.AND P5, PT, R251.reuse, R151, PT ;  /* 0x00000097fb00720c */ /* 0x040fe20003fa4070 */
[C---:B------:R-:W-:Y:S01]  /*fda0*/  IMAD R153, R251.reuse, R153, R185 ;  /* 0x00000099fb997224 */ /* 0x040fe200078e02b9 */
[----:B------:R-:W-:Y:S01]  /*fdb0*/  IABS R185, R31 ;  /* 0x0000001f00b97213 */ /* 0x000fe20000000000 */
[----:B------:R-:W-:Y:S01]  /*fdc0*/  IMAD R154, R251, R186, R184 ;  /* 0x000000bafb9a7224 */ /* 0x000fe200078e02b8 */
[----:B------:R-:W-:Y:S01]  /*fdd0*/  IABS R186, R38 ;  /* 0x0000002600ba7213 */ /* 0x000fe20000000000 */
[----:B------:R-:W-:Y:S01]  /*fde0*/  @!P0 IMAD.MOV R147, RZ, RZ, -R147 ;  /* 0x000000ffff938224 */ /* 0x000fe200078e0a93 */
[----:B------:R-:W-:Y:S01]  /*fdf0*/  ISETP.GE.AND P0, PT, R24, RZ, PT ;  /* 0x000000ff1800720c */ /* 0x000fe20003f06270 */
[----:B------:R-:W-:Y:S01]  /*fe00*/  IMAD.HI.U32 R187, R95, R185, RZ ;  /* 0x000000b95fbb7227 */ /* 0x000fe200078e00ff */
[----:B------:R-:W-:Y:S01]  /*fe10*/  IABS R184, R7 ;  /* 0x0000000700b87213 */ /* 0x000fe20000000000 */
[----:B------:R-:W-:Y:S01]  /*fe20*/  STL.64 [R1+0x2d48], R144 ;  /* 0x002d489001007387 */ /* 0x000fe20000100a00 */
[----:B------:R-:W-:Y:S01]  /*fe30*/  IADD3 R25, R248, 0x146, RZ ;  /* 0x00000146f8197810 */ /* 0x000fe20007ffe0ff */
[--C-:B------:R-:W-:Y:S01]  /*fe40*/  @!P6 IMAD.IADD R150, R150, 0x1, -R251.reuse ;  /* 0x000000019696e824 */ /* 0x100fe200078e0afb */
[C---:B------:R-:W-:Y:S01]  /*fe50*/  IADD3 R24, R248.reuse, 0x147, RZ ;  /* 0x00000147f8187810 */ /* 0x040fe20007ffe0ff */
[--C-:B------:R-:W-:Y:S01]  /*fe60*/  @!P4 IMAD.IADD R149, R149, 0x1, -R251.reuse ;  /* 0x000000019595c824 */ /* 0x100fe200078e0afb */
[----:B------:R-:W-:Y:S01]  /*fe70*/  STL [R1+0x25a4], R6 ;  /* 0x0025a40601007387 */ /* 0x000fe20000100800 */
[----:B------:R-:W-:Y:S01]  /*fe80*/  @!P5 IMAD.IADD R151, R151, 0x1, -R251 ;  /* 0x000000019797d824 */ /* 0x000fe200078e0afb */
[----:B------:R-:W-:Y:S01]  /*fe90*/  ISETP.GT.U32.AND P6, PT, R251, R150, PT ;  /* 0x00000096fb00720c */ /* 0x000fe20003fc4070 */
[----:B------:R-:W-:Y:S01]  /*fea0*/  IMAD.HI.U32 R188, R95, R186, RZ ;  /* 0x000000ba5fbc7227 */ /* 0x000fe200078e00ff */
[C---:B------:R-:W-:Y:S01]  /*feb0*/  ISETP.GT.U32.AND P4, PT, R251.reuse, R149, PT ;  /* 0x00000095fb00720c */ /* 0x040fe20003f84070 */
[----:B------:R-:W-:Y:S01]  /*fec0*/  STL [R1+0x25b0], R33 ;  /* 0x0025b02101007387 */ /* 0x000fe20000100800 */
[----:B------:R-:W-:Y:S01]  /*fed0*/  ISETP.GT.U32.AND P5, PT, R251, R151, PT ;  /* 0x00000097fb00720c */ /* 0x000fe20003fa4070 */
[----:B------:R-:W-:Y:S01]  /*fee0*/  @!P0 IMAD.MOV R148, RZ, RZ, -R148 ;  /* 0x000000ffff948224 */ /* 0x000fe200078e0a94 */
[----:B------:R-:W-:Y:S01]  /*fef0*/  ISETP.GE.AND P0, PT, R23, RZ, PT ;  /* 0x000000ff1700720c */ /* 0x000fe20003f06270 */
[----:B------:R-:W-:Y:S01]  /*ff00*/  IMAD.MOV R188, RZ, RZ, -R188 ;  /* 0x000000ffffbc7224 */ /* 0x000fe200078e0abc */
[----:B------:R-:W-:Y:S01]  /*ff10*/  IADD3 R23, R248, 0x148, RZ ;  /* 0x00000148f8177810 */ /* 0x000fe20007ffe0ff */
[----:B------:R-:W-:Y:S01]  /*ff20*/  IMAD.HI.U32 R155, R95, R184, RZ ;  /* 0x000000b85f9b7227 */ /* 0x000fe200078e00ff */
[----:B------:R-:W-:Y:S01]  /*ff30*/  STL [R1+0x25b4], R5 ;  /* 0x0025b40501007387 */ /* 0x000fe20000100800 */
[----:B------:R-:W-:-:S02]  /*ff40*/  IABS R193, R24 ;  /* 0x0000001800c17213 */ /* 0x000fc40000000000 */
[--C-:B------:R-:W-:Y:S01]  /*ff50*/  @!P6 IMAD.IADD R150, R150, 0x1, -R251.reuse ;  /* 0x000000019696e824 */ /* 0x100fe200078e0afb */
[----:B------:R-:W-:Y:S01]  /*ff60*/  ISETP.GT.U32.AND P6, PT, R251, R152, PT ;  /* 0x00000098fb00720c */ /* 0x000fe20003fc4070 */
[--C-:B------:R-:W-:Y:S01]  /*ff70*/  @!P4 IMAD.IADD R149, R149, 0x1, -R251.reuse ;  /* 0x000000019595c824 */ /* 0x100fe200078e0afb */
[----:B------:R-:W-:Y:S01]  /*ff80*/  ISETP.GE.AND P4, PT, R22, RZ, PT ;  /* 0x000000ff1600720c */ /* 0x000fe20003f86270 */
[----:B------:R-:W-:Y:S01]  /*ff90*/  @!P5 IMAD.IADD R151, R151, 0x1, -R251 ;  /* 0x000000019797d824 */ /* 0x000fe200078e0afb */
[----:B------:R-:W-:Y:S01]  /*ffa0*/  ISETP.GT.U32.AND P5, PT, R251, R153, PT ;  /* 0x00000099fb00720c */ /* 0x000fe20003fa4070 */
[----:B------:R-:W-:Y:S01]  /*ffb0*/  @!P0 IMAD.MOV R149, RZ, RZ, -R149 ;  /* 0x000000ffff958224 */ /* 0x000fe200078e0a95 */
[----:B------:R-:W-:Y:S01]  /*ffc0*/  ISETP.GE.AND P0, PT, R19, RZ, PT ;  /* 0x000000ff1300720c */ /* 0x000fe20003f06270 */
[----:B------:R-:W-:Y:S01]  /*ffd0*/  IMAD R169, R251, R188, R186 ;  /* 0x000000bcfba97224 */ /* 0x000fe200078e02ba */
[----:B------:R-:W-:Y:S01]  /*ffe0*/  STL.64 [R1+0x2d50], R146 ;  /* 0x002d509201007387 */ /* 0x000fe20000100a00 */
[----:B------:R-:W-:Y:S01]  /*fff0*/  IMAD.MOV R186, RZ, RZ, -R155 ;  /* 0x000000ffffba7224 */ /* 0x000fe200078e0a9b */
[----:B------:R-:W-:Y:S01]  /*10000*/  IADD3 R22, R248, 0x14a, RZ ;  /* 0x0000014af8167810 */ /* 0x000fe20007ffe0ff */
[----:B------:R-:W-:Y:S01]  /*10010*/  IMAD.MOV R187, RZ, RZ, -R187 ;  /* 0x000000ffffbb7224 */ /* 0x000fe200078e0abb */
[----:B------:R-:W-:Y:S01]  /*10020*/  STL [R1+0x258c], R25 ;  /* 0x00258c1901007387 */ /* 0x000fe20000100800 */
[--C-:B------:R-:W-:Y:S01]  /*10030*/  @!P6 IMAD.IADD R152, R152, 0x1, -R251.reuse ;  /* 0x000000019898e824 */ /* 0x100fe200078e0afb */
[----:B------:R-:W-:Y:S01]  /*10040*/  IADD3 R19, R248, 0x14b, RZ ;  /* 0x0000014bf8137810 */ /* 0x000fe20007ffe0ff */
[----:B------:R-:W-:Y:S01]  /*10050*/  @!P4 IMAD.MOV R150, RZ, RZ, -R150 ;  /* 0x000000ffff96c224 */ /* 0x000fe200078e0a96 */
[----:B------:R-:W-:Y:S01]  /*10060*/  ISETP.GE.AND P4, PT, R18, RZ, PT ;  /* 0x000000ff1200720c */ /* 0x000fe20003f86270 */
[----:B------:R-:W-:Y:S01]  /*10070*/  @!P5 IMAD.IADD R153, R153, 0x1, -R251 ;  /* 0x000000019999d824 */ /* 0x000fe200078e0afb */
[C---:B------:R-:W-:Y:S01]  /*10080*/  ISETP.GT.U32.AND P6, PT, R251.reuse, R152, PT ;  /* 0x00000098fb00720c */ /* 0x040fe20003fc4070 */
[----:B------:R-:W-:Y:S01]  /*10090*/  @!P0 IMAD.MOV R151, RZ, RZ, -R151 ;  /* 0x000000ffff978224 */ /* 0x000fe200078e0a97 */
[C---:B------:R-:W-:Y:S01]  /*100a0*/  ISETP.GT.U32.AND P0, PT, R251.reuse, R154, PT ;  /* 0x0000009afb00720c */ /* 0x040fe20003f04070 */
[C---:B------:R-:W-:Y:S01]  /*100b0*/  IMAD R156, R251.reuse, R186, R184 ;  /* 0x000000bafb9c7224 */ /* 0x040fe200078e02b8 */
[C---:B------:R-:W-:Y:S01]  /*100c0*/  ISETP.GT.U32.AND P5, PT, R251.reuse, R153, PT ;  /* 0x00000099fb00720c */ /* 0x040fe20003fa4070 */
[----:B------:R-:W-:Y:S01]  /*100d0*/  IMAD R155, R251, R187, R185 ;  /* 0x000000bbfb9b7224 */ /* 0x000fe200078e02b9 */
[----:B------:R-:W-:Y:S01]  /*100e0*/  IABS R184, R4 ;  /* 0x0000000400b87213 */ /* 0x000fe20000000000 */
[----:B------:R-:W-:Y:S01]  /*100f0*/  STL [R1+0x2598], R24 ;  /* 0x0025981801007387 */ /* 0x000fe20000100800 */
[----:B------:R-:W-:Y:S01]  /*10100*/  IABS R187, R27 ;  /* 0x0000001b00bb7213 */ /* 0x000fe20000000000 */
[----:B------:R-:W-:Y:S01]  /*10110*/  IMAD.HI.U32 R179, R95, R164, RZ ;  /* 0x000000a45fb37227 */ /* 0x000fe200078e00ff */
[----:B------:R-:W-:Y:S01]  /*10120*/  IABS R186, R2 ;  /* 0x0000000200ba7213 */ /* 0x000fe20000000000 */
[----:B------:R-:W-:Y:S01]  /*10130*/  STL [R1+0x25a0], R23 ;  /* 0x0025a01701007387 */ /* 0x000fe20000100800 */
[----:B------:R-:W-:Y:S01]  /*10140*/  IADD3 R18, R248, 0x14c, RZ ;  /* 0x0000014cf8127810 */ /* 0x000fe20007ffe0ff */
[--C-:B------:R-:W-:Y:S01]  /*10150*/  @!P6 IMAD.IADD R152, R152, 0x1, -R251.reuse ;  /* 0x000000019898e824 */ /* 0x100fe200078e0afb */
[----:B------:R-:W-:Y:S01]  /*10160*/  ISETP.GT.U32.AND P6, PT, R251, R169, PT ;  /* 0x000000a9fb00720c */ /* 0x000fe20003fc4070 */
[--C-:B------:R-:W-:Y:S01]  /*10170*/  @!P0 IMAD.IADD R154, R154, 0x1, -R251.reuse ;  /* 0x000000019a9a8824 */ /* 0x100fe200078e0afb */
[----:B------:R-:W-:Y:S01]  /*10180*/  STL.64 [R1+0x2d58], R148 ;  /* 0x002d589401007387 */ /* 0x000fe20000100a00 */
[----:B------:R-:W-:Y:S01]  /*10190*/  @!P5 IMAD.IADD R153, R153, 0x1, -R251 ;  /* 0x000000019999d824 */ /* 0x000fe200078e0afb */
[----:B------:R-:W-:Y:S01]  /*101a0*/  ISETP.GE.AND P5, PT, R13, RZ, PT ;  /* 0x000000ff0d00720c */ /* 0x000fe20003fa6270 */
[----:B------:R-:W-:Y:S01]  /*101b0*/  @!P4 IMAD.MOV R152, RZ, RZ, -R152 ;  /* 0x000000ffff98c224 */ /* 0x000fe200078e0a98 */
[----:B------:R-:W-:Y:S01]  /*101c0*/  ISETP.GT.U32.AND P0, PT, R251, R154, PT ;  /* 0x0000009afb00720c */ /* 0x000fe20003f04070 */
[----:B------:R-:W-:Y:S01]  /*101d0*/  IMAD.MOV.U32 R157, RZ, RZ, R184 ;  /* 0x000000ffff9d7224 */ /* 0x000fe200078e00b8 */
[----:B------:R-:W-:Y:S01]  /*101e0*/  STL [R1+0x25a8], R32 ;  /* 0x0025a82001007387 */ /* 0x000fe20000100800 */
[----:B------:R-:W-:Y:S01]  /*101f0*/  IMAD.HI.U32 R185, R95, R187, RZ ;  /* 0x000000bb5fb97227 */ /* 0x000fe200078e00ff */
[----:B------:R-:W-:-:S02]  /*10200*/  IADD3 R13, R248, 0x14d, RZ ;  /* 0x0000014df80d7810 */ /* 0x000fc40007ffe0ff */
[----:B------:R-:W-:Y:S01]  /*10210*/  STL.64 [R1+0x2d60], R150 ;  /* 0x002d609601007387 */ /* 0x000fe20000100a00 */
[--C-:B------:R-:W-:Y:S01]  /*10220*/  @!P6 IMAD.IADD R169, R169, 0x1, -R251.reuse ;  /* 0x00000001a9a9e824 */ /* 0x100fe200078e0afb */
[----:B------:R-:W-:Y:S01]  /*10230*/  ISETP.GE.AND P6, PT, R11, RZ, PT ;  /* 0x000000ff0b00720c */ /* 0x000fe20003fc6270 */
[----:B------:R-:W-:Y:S01]  /*10240*/  IMAD.HI.U32 R184, R95, R157, RZ ;  /* 0x0000009d5fb87227 */ /* 0x000fe200078e00ff */
[----:B------:R-:W-:Y:S01]  /*10250*/  STL [R1+0x257c], R22 ;  /* 0x00257c1601007387 */ /* 0x000fe20000100800 */
[----:B------:R-:W-:Y:S02]  /*10260*/  IADD3 R11, R248, 0x14e, RZ ;  /* 0x0000014ef80b7810 */ /* 0x000fe40007ffe0ff */
[C---:B------:R-:W-:Y:S01]  /*10270*/  ISETP.GT.U32.AND P4, PT, R251.reuse, R169, PT ;  /* 0x000000a9fb00720c */ /* 0x040fe20003f84070 */
[----:B------:R-:W-:Y:S01]  /*10280*/  @!P0 IMAD.IADD R154, R154, 0x1, -R251 ;  /* 0x000000019a9a8824 */ /* 0x000fe200078e0afb */
[C---:B------:R-:W-:Y:S01]  /*10290*/  ISETP.GT.U32.AND P0, PT, R251.reuse, R155, PT ;  /* 0x0000009bfb00720c */ /* 0x040fe20003f04070 */
[----:B------:R-:W-:Y:S01]  /*102a0*/  @!P5 IMAD.MOV R153, RZ, RZ, -R153 ;  /* 0x000000ffff99d224 */ /* 0x000fe200078e0a99 */
[----:B------:R-:W-:Y:S01]  /*102b0*/  ISETP.GE.AND P5, PT, R38, RZ, PT ;  /* 0x000000ff2600720c */ /* 0x000fe20003fa6270 */
[----:B------:R-:W-:Y:S01]  /*102c0*/  IMAD.MOV R184, RZ, RZ, -R184 ;  /* 0x000000ffffb87224 */ /* 0x000fe200078e0ab8 */
[----:B------:R-:W-:Y:S01]  /*102d0*/  STL [R1+0x2580], R19 ;  /* 0x0025801301007387 */ /* 0x000fe20000100800 */
[----:B------:R-:W-:Y:S01]  /*102e0*/  IMAD.MOV R185, RZ, RZ, -R185 ;  /* 0x000000ffffb97224 */ /* 0x000fe200078e0ab9 */
[----:B------:R-:W-:Y:S01]  /*102f0*/  IABS R192, R11 ;  /* 0x0000000b00c07213 */ /* 0x000fe20000000000 */
[----:B------:R-:W-:Y:S01]  /*10300*/  @!P6 IMAD.MOV R154, RZ, RZ, -R154 ;  /* 0x000000ffff9ae224 */ /* 0x000fe200078e0a9a */
[C---:B------:R-:W-:Y:S01]  /*10310*/  ISETP.GT.U32.AND P6, PT, R251.reuse, R156, PT ;  /* 0x0000009cfb00720c */ /* 0x040fe20003fc4070 */
[----:B------:R-:W-:Y:S01]  /*10320*/  IMAD R157, R251, R184, R157 ;  /* 0x000000b8fb9d7224 */ /* 0x000fe200078e029d */
[----:B------:R-:W-:Y:S01]  /*10330*/  STL [R1+0x2584], R18 ;  /* 0x0025841201007387 */ /* 0x000fe20000100800 */
[--C-:B------:R-:W-:Y:S01]  /*10340*/  @!P4 IMAD.IADD R169, R169, 0x1, -R251.reuse ;  /* 0x00000001a9a9c824 */ /* 0x100fe200078e0afb */
[----:B------:R-:W-:Y:S01]  /*10350*/  ISETP.GE.AND P4, PT, R31, RZ, PT ;  /* 0x000000ff1f00720c */ /* 0x000fe20003f86270 */
[----:B------:R-:W-:Y:S01]  /*10360*/  @!P0 IMAD.IADD R155, R155, 0x1, -R251 ;  /* 0x000000019b9b8824 */ /* 0x000fe200078e0afb */
[----:B------:R-:W-:Y:S01]  /*10370*/  ISETP.GT.U32.AND P0, PT, R251, R157, PT ;  /* 0x0000009dfb00720c */ /* 0x000fe20003f04070 */
[----:B------:R-:W-:Y:S01]  /*10380*/  IMAD.MOV.U32 R31, RZ, RZ, R169 ;  /* 0x000000ffff1f7224 */ /* 0x000fe200078e00a9 */
[----:B------:R-:W-:Y:S01]  /*10390*/  STL [R1+0x2590], R13 ;  /* 0x0025900d01007387 */ /* 0x000fe20000100800 */
[----:B------:R-:W-:-:S03]  /*103a0*/  IMAD.HI.U32 R184, R95, R183, RZ ;  /* 0x000000b75fb87227 */ /* 0x000fc600078e00ff */
[----:B------:R-:W-:Y:S01]  /*103b0*/  STL.64 [R1+0x2d68], R152 ;  /* 0x002d689801007387 */ /* 0x000fe20000100a00 */
[----:B------:R-:W-:Y:S02]  /*103c0*/  @!P6 IMAD.IADD R156, R156, 0x1, -R251 ;  /* 0x000000019c9ce824 */ /* 0x000fe400078e0afb */
[----:B------:R-:W-:Y:S01]  /*103d0*/  @!P5 IMAD.MOV R31, RZ, RZ, -R31 ;  /* 0x000000ffff1fd224 */ /* 0x000fe200078e0a1f */
[C---:B------:R-:W-:Y:S01]  /*103e0*/  ISETP.GT.U32.AND P5, PT, R251.reuse, R155, PT ;  /* 0x0000009bfb00720c */ /* 0x040fe20003fa4070 */
[----:B------:R-:W-:Y:S01]  /*103f0*/  IMAD.MOV R184, RZ, RZ, -R184 ;  /* 0x000000ffffb87224 */ /* 0x000fe200078e0ab8 */
[C---:B------:R-:W-:Y:S01]  /*10400*/  ISETP.GT.U32.AND P6, PT, R251.reuse, R156, PT ;  /* 0x0000009cfb00720c */ /* 0x040fe20003fc4070 */
[----:B------:R-:W-:Y:S01]  /*10410*/  IMAD R187, R251, R185, R187 ;  /* 0x000000b9fbbb7224 */ /* 0x000fe200078e02bb */
[----:B------:R-:W-:Y:S01]  /*10420*/  IABS R185, R30 ;  /* 0x0000001e00b97213 */ /* 0x000fe20000000000 */
[----:B------:R-:W-:Y:S01]  /*10430*/  @!P0 IMAD.IADD R157, R157, 0x1, -R251 ;  /* 0x000000019d9d8824 */ /* 0x000fe200078e0afb */
[----:B------:R-:W-:Y:S01]  /*10440*/  STL [R1+0x2594], R11 ;  /* 0x0025940b01007387 */ /* 0x000fe20000100800 */
[----:B------:R-:W-:Y:S01]  /*10450*/  IMAD R158, R251, R184, R183 ;  /* 0x000000b8fb9e7224 */ /* 0x000fe200078e02b7 */
[----:B------:R-:W-:Y:S01]  /*10460*/  IABS R184, R10 ;  /* 0x0000000a00b87213 */ /* 0x000fe20000000000 */
[----:B------:R-:W-:Y:S01]  /*10470*/  IMAD.HI.U32 R182, R95, R186, RZ ;  /* 0x000000ba5fb67227 */ /* 0x000fe200078e00ff */
[----:B------:R-:W-:Y:S01]  /*10480*/  ISETP.GT.U32.AND P0, PT, R251, R157, PT ;  /* 0x0000009dfb00720c */ /* 0x000fe20003f04070 */
[----:B------:R1:W-:Y:S01]  /*10490*/  STL [R1+0x344], R31 ;  /* 0x0003441f01007387 */ /* 0x0003e20000100800 */
[----:B------:R-:W-:Y:S01]  /*104a0*/  IABS R183, R21 ;  /* 0x0000001500b77213 */ /* 0x000fe20000000000 */
[--C-:B------:R-:W-:Y:S01]  /*104b0*/  @!P5 IMAD.IADD R155, R155, 0x1, -R251.reuse ;  /* 0x000000019b9bd824 */ /* 0x100fe200078e0afb */
[C---:B------:R-:W-:Y:S01]  /*104c0*/  ISETP.GT.U32.AND P5, PT, R251.reuse, R187, PT ;  /* 0x000000bbfb00720c */ /* 0x040fe20003fa4070 */
[----:B------:R-:W-:Y:S01]  /*104d0*/  @!P6 IMAD.IADD R156, R156, 0x1, -R251 ;  /* 0x000000019c9ce824 */ /* 0x000fe200078e0afb */
[----:B------:R-:W-:Y:S01]  /*104e0*/  ISETP.GT.U32.AND P6, PT, R251, R158, PT ;  /* 0x0000009efb00720c */ /* 0x000fe20003fc4070 */
[----:B------:R-:W-:-:S04]  /*104f0*/  IMAD.HI.U32 R181, R95, R185, RZ ;  /* 0x000000b95fb57227 */ /* 0x000fc800078e00ff */
[----:B------:R-:W-:Y:S01]  /*10500*/  IMAD.MOV R182, RZ, RZ, -R182 ;  /* 0x000000ffffb67224 */ /* 0x000fe200078e0ab6 */
[C---:B-1----:R-:W-:Y:S01]  /*10510*/  IADD3 R31, R248.reuse, 0x151, RZ ;  /* 0x00000151f81f7810 */ /* 0x042fe20007ffe0ff */
[----:B------:R-:W-:Y:S01]  /*10520*/  @!P0 IMAD.IADD R157, R157, 0x1, -R251 ;  /* 0x000000019d9d8824 */ /* 0x000fe200078e0afb */
[----:B------:R-:W-:Y:S01]  /*10530*/  ISETP.GE.AND P0, PT, R7, RZ, PT ;  /* 0x000000ff0700720c */ /* 0x000fe20003f06270 */
        /* <DEDUP_REMOVED lines=14> */
[----:B------:R-:W-:Y:S01]  /*10620*/  IMAD.HI.U32 R180, R95, R184, RZ ;  /* 0x000000b85fb47227 */ /* 0x000fe200078e00ff */
[----:B------:R-:W-:Y:S03]  /*10630*/  STL.64 [R1+0x2d70], R154 ;  /* 0x002d709a01007387 */ /* 0x000fe60000100a00 */
[----:B------:R-:W-:Y:S01]  /*10640*/  IMAD.MOV R180, RZ, RZ, -R180 ;  /* 0x000000ffffb47224 */ /* 0x000fe200078e0ab4 */
[----:B------:R-:W-:Y:S01]  /*10650*/  STL [R1+0x256c], R7 ;  /* 0x00256c0701007387 */ /* 0x000fe20000100800 */
[----:B------:R-:W-:Y:S01]  /*10660*/  @!P6 IMAD.IADD R187, R187, 0x1, -R251 ;  /* 0x00000001bbbbe824 */ /* 0x000fe200078e0afb */
[----:B------:R-:W-:Y:S01]  /*10670*/  ISETP.GT.U32.AND P6, PT, R251, R185, PT ;  /* 0x000000b9fb00720c */ /* 0x000fe20003fc4070 */
[----:B------:R-:W-:Y:S01]  /*10680*/  @!P5 IMAD.MOV R157, RZ, RZ, -R157 ;  /* 0x000000ffff9dd224 */ /* 0x000fe200078e0a9d */
[----:B------:R-:W-:Y:S01]  /*10690*/  ISETP.GE.AND P5, PT, R27, RZ, PT ;  /* 0x000000ff1b00720c */ /* 0x000fe20003fa6270 */
[----:B------:R-:W-:Y:S01]  /*106a0*/  IMAD R184, R251, R180, R184 ;  /* 0x000000b4fbb87224 */ /* 0x000fe200078e02b8 */
[----:B------:R-:W-:Y:S01]  /*106b0*/  STL [R1+0x2574], R4 ;  /* 0x0025740401007387 */ /* 0x000fe20000100800 */
[----:B------:R-:W-:Y:S01]  /*106c0*/  @!P0 IMAD.IADD R186, R186, 0x1, -R251 ;  /* 0x00000001baba8824 */ /* 0x000fe200078e0afb */
[----:B------:R-:W-:Y:S01]  /*106d0*/  ISETP.GE.AND P0, PT, R3, RZ, PT ;  /* 0x000000ff0300720c */ /* 0x000fe20003f06270 */
[----:B------:R-:W-:Y:S01]  /*106e0*/  IMAD.HI.U32 R180, R95, R183, RZ ;  /* 0x000000b75fb47227 */ /* 0x000fe200078e00ff */
[----:B------:R-:W-:Y:S01]  /*106f0*/  STL [R1+0x2578], R31 ;  /* 0x0025781f01007387 */ /* 0x000fe20000100800 */
[----:B------:R-:W-:-:S02]  /*10700*/  IADD3 R27, R248, 0x154, RZ ;  /* 0x00000154f81b7810 */ /* 0x000fc40007ffe0ff */
[--C-:B------:R-:W-:Y:S01]  /*10710*/  @!P4 IMAD.IADD R158, R158, 0x1, -R251.reuse ;  /* 0x000000019e9ec824 */ /* 0x100fe200078e0afb */
[----:B------:R-:W-:Y:S01]  /*10720*/  ISETP.GT.U32.AND P4, PT, R251, R184, PT ;  /* 0x000000b8fb00720c */ /* 0x000fe20003f84070 */
[----:B------:R-:W-:Y:S01]  /*10730*/  @!P6 IMAD.IADD R185, R185, 0x1, -R251 ;  /* 0x00000001b9b9e824 */ /* 0x000fe200078e0afb */
[----:B------:R-:W-:Y:S01]  /*10740*/  STL.64 [R1+0x2d78], R156 ;  /* 0x002d789c01007387 */ /* 0x000fe20000100a00 */
[----:B------:R-:W-:Y:S02]  /*10750*/  IMAD.MOV R180, RZ, RZ, -R180 ;  /* 0x000000ffffb47224 */ /* 0x000fe400078e0ab4 */
[----:B------:R-:W-:Y:S01]  /*10760*/  IMAD.MOV.U32 R3, RZ, RZ, R187 ;  /* 0x000000ffff037224 */ /* 0x000fe200078e00bb */
[C---:B------:R-:W-:Y:S01]  /*10770*/  ISETP.GT.U32.AND P6, PT, R251.reuse, R185, PT ;  /* 0x000000b9fb00720c */ /* 0x040fe20003fc4070 */
[C---:B------:R-:W-:Y:S01]  /*10780*/  IMAD R183, R251.reuse, R180, R183 ;  /* 0x000000b4fbb77224 */ /* 0x040fe200078e02b7 */
[----:B------:R-:W-:Y:S01]  /*10790*/  IABS R180, R26 ;  /* 0x0000001a00b47213 */ /* 0x000fe20000000000 */
[----:B------:R-:W-:Y:S01]  /*107a0*/  @!P5 IMAD.MOV R3, RZ, RZ, -R3 ;  /* 0x000000ffff03d224 */ /* 0x000fe200078e0a03 */
[C---:B------:R-:W-:Y:S01]  /*107b0*/  ISETP.GT.U32.AND P5, PT, R251.reuse, R186, PT ;  /* 0x000000bafb00720c */ /* 0x040fe20003fa4070 */
[----:B------:R-:W-:Y:S01]  /*107c0*/  @!P0 IMAD.MOV R158, RZ, RZ, -R158 ;  /* 0x000000ffff9e8224 */ /* 0x000fe200078e0a9e */
[----:B------:R-:W-:Y:S01]  /*107d0*/  ISETP.GT.U32.AND P0, PT, R251, R183, PT ;  /* 0x000000b7fb00720c */ /* 0x000fe20003f04070 */
[----:B------:R-:W-:Y:S01]  /*107e0*/  IMAD.MOV R179, RZ, RZ, -R179 ;  /* 0x000000ffffb37224 */ /* 0x000fe200078e0ab3 */
[----:B------:R1:W-:Y:S01]  /*107f0*/  STL [R1+0x31c], R3 ;  /* 0x00031c0301007387 */ /* 0x0003e20000100800 */
[----:B------:R-:W-:-:S02]  /*10800*/  @!P4 IMAD.IADD R184, R184, 0x1, -R251 ;  /* 0x00000001b8b8c824 */ /* 0x000fc400078e0afb */
[----:B------:R-:W-:Y:S01]  /*10810*/  IMAD R164, R251, R179, R164 ;  /* 0x000000b3fba47224 */ /* 0x000fe200078e02a4 */
[----:B------:R-:W-:Y:S01]  /*10820*/  IABS R179, R15 ;  /* 0x0000000f00b37213 */ /* 0x000fe20000000000 */
[--C-:B------:R-:W-:Y:S01]  /*10830*/  @!P6 IMAD.IADD R185, R185, 0x1, -R251.reuse ;  /* 0x00000001b9b9e824 */ /* 0x100fe200078e0afb */
[----:B------:R-:W-:Y:S01]  /*10840*/  ISETP.GE.AND P6, PT, R2, RZ, PT ;  /* 0x000000ff0200720c */ /* 0x000fe20003fc6270 */
[----:B------:R-:W-:Y:S01]  /*10850*/  IMAD.HI.U32 R182, R95, R181, RZ ;  /* 0x000000b55fb67227 */ /* 0x000fe200078e00ff */
[C---:B------:R-:W-:Y:S02]  /*10860*/  ISETP.GT.U32.AND P4, PT, R251.reuse, R184, PT ;  /* 0x000000b8fb00720c */ /* 0x040fe40003f84070 */
[----:B-1----:R-:W-:Y:S01]  /*10870*/  IADD3 R3, R248, 0x152, RZ ;  /* 0x00000152f8037810 */ /* 0x002fe20007ffe0ff */
[--C-:B------:R-:W-:Y:S01]  /*10880*/  @!P5 IMAD.IADD R186, R186, 0x1, -R251.reuse ;  /* 0x00000001babad824 */ /* 0x100fe200078e0afb */
[----:B------:R-:W-:Y:S01]  /*10890*/  ISETP.GT.U32.AND P5, PT, R251, R164, PT ;  /* 0x000000a4fb00720c */ /* 0x000fe20003fa4070 */
[--C-:B------:R-:W-:Y:S01]  /*108a0*/  @!P0 IMAD.IADD R183, R183, 0x1, -R251.reuse ;  /* 0x00000001b7b78824 */ /* 0x100fe200078e0afb */
[----:B------:R-:W-:Y:S01]  /*108b0*/  ISETP.GE.AND P0, PT, R10, RZ, PT ;  /* 0x000000ff0a00720c */ /* 0x000fe20003f06270 */
[----:B------:R-:W-:Y:S01]  /*108c0*/  IMAD.MOV.U32 R10, RZ, RZ, R186 ;  /* 0x000000ffff0a7224 */ /* 0x000fe200078e00ba */
[----:B------:R-:W-:Y:S01]  /*108d0*/  IADD3 R2, R248, 0x153, RZ ;  /* 0x00000153f8027810 */ /* 0x000fe20007ffe0ff */
[----:B------:R-:W-:Y:S01]  /*108e0*/  IMAD.MOV R176, RZ, RZ, -R182 ;  /* 0x000000ffffb07224 */ /* 0x000fe200078e0ab6 */
[----:B------:R-:W-:Y:S01]  /*108f0*/  STL [R1+0x255c], R3 ;  /* 0x00255c0301007387 */ /* 0x000fe20000100800 */
[----:B------:R-:W-:Y:S01]  /*10900*/  @!P6 IMAD.MOV R10, RZ, RZ, -R10 ;  /* 0x000000ffff0ae224 */ /* 0x000fe200078e0a0a */
[----:B------:R-:W-:Y:S01]  /*10910*/  IABS R182, R37 ;  /* 0x0000002500b67213 */ /* 0x000fe20000000000 */
[----:B------:R-:W-:Y:S01]  /*10920*/  @!P4 IMAD.IADD R184, R184, 0x1, -R251 ;  /* 0x00000001b8b8c824 */ /* 0x000fe200078e0afb */
[----:B------:R-:W-:Y:S01]  /*10930*/  STL [R1+0x2564], R2 ;  /* 0x0025640201007387 */ /* 0x000fe20000100800 */
[C---:B------:R-:W-:Y:S01]  /*10940*/  IMAD R181, R251.reuse, R176, R181 ;  /* 0x000000b0fbb57224 */ /* 0x040fe200078e02b5 */
[----:B------:R-:W-:Y:S01]  /*10950*/  ISETP.GE.AND P4, PT, R30, RZ, PT ;  /* 0x000000ff1e00720c */ /* 0x000fe20003f86270 */
[----:B------:R-:W-:Y:S01]  /*10960*/  @!P5 IMAD.IADD R164, R164, 0x1, -R251 ;  /* 0x00000001a4a4d824 */ /* 0x000fe200078e0afb */
[----:B------:R-:W-:Y:S01]  /*10970*/  STL [R1+0x2568], R27 ;  /* 0x0025681b01007387 */ /* 0x000fe20000100800 */
[----:B------:R-:W-:Y:S01]  /*10980*/  ISETP.GT.U32.AND P5, PT, R251, R183, PT ;  /* 0x000000b7fb00720c */ /* 0x000fe20003fa4070 */
[----:B------:R-:W-:Y:S01]  /*10990*/  IMAD.HI.U32 R165, R95, R177, RZ ;  /* 0x000000b15fa57227 */ /* 0x000fe200078e00ff */
[----:B------:R-:W-:Y:S01]  /*109a0*/  IABS R176, R9 ;  /* 0x0000000900b07213 */ /* 0x000fe20000000000 */
[----:B------:R1:W-:Y:S01]  /*109b0*/  STL [R1+0x294], R10 ;  /* 0x0002940a01007387 */ /* 0x0003e20000100800 */
[----:B------:R-:W-:Y:S01]  /*109c0*/  ISETP.GT.U32.AND P6, PT, R251, R164, PT ;  /* 0x000000a4fb00720c */ /* 0x000fe20003fc4070 */
[----:B------:R-:W-:Y:S01]  /*109d0*/  IMAD.HI.U32 R166, R95, R182, RZ ;  /* 0x000000b65fa67227 */ /* 0x000fe200078e00ff */
[----:B------:R-:W-:-:S03]  /*109e0*/  IABS R186, R2 ;  /* 0x0000000200ba7213 */ /* 0x000fc60000000000 */
[----:B------:R-:W-:Y:S02]  /*109f0*/  IMAD.MOV R165, RZ, RZ, -R165 ;  /* 0x000000ffffa57224 */ /* 0x000fe400078e0aa5 */
[----:B------:R-:W-:Y:S02]  /*10a00*/  IMAD.MOV R175, RZ, RZ, -R166 ;  /* 0x000000ffffaf7224 */ /* 0x000fe400078e0aa6 */
[----:B-1----:R-:W-:Y:S01]  /*10a10*/  IMAD.MOV.U32 R10, RZ, RZ, R184 ;  /* 0x000000ffff0a7224 */ /* 0x002fe200078e00b8 */
[----:B------:R-:W-:Y:S01]  /*10a20*/  IABS R184, R27 ;  /* 0x0000001b00b87213 */ /* 0x000fe20000000000 */
[C---:B------:R-:W-:Y:S02]  /*10a30*/  IMAD R166, R251.reuse, R165, R177 ;  /* 0x000000a5fba67224 */ /* 0x040fe400078e02b1 */
[----:B------:R-:W-:Y:S01]  /*10a40*/  @!P0 IMAD.MOV R10, RZ, RZ, -R10 ;  /* 0x000000ffff0a8224 */ /* 0x000fe200078e0a0a */
[----:B------:R-:W-:Y:S01]  /*10a50*/  ISETP.GT.U32.AND P0, PT, R251, R181, PT ;  /* 0x000000b5fb00720c */ /* 0x000fe20003f04070 */
[----:B------:R-:W-:-:S04]  /*10a60*/  IMAD.HI.U32 R178, R95, R176, RZ ;  /* 0x000000b05fb27227 */ /* 0x000fc800078e00ff */
[----:B------:R-:W-:Y:S01]  /*10a70*/  @!P5 IMAD.IADD R183, R183, 0x1, -R251 ;  /* 0x00000001b7b7d824 */ /* 0x000fe200078e0afb */
[----:B------:R-:W-:Y:S01]  /*10a80*/  ISETP.GT.U32.AND P5, PT, R251, R166, PT ;  /* 0x000000a6fb00720c */ /* 0x000fe20003fa4070 */
[----:B------:R-:W-:Y:S02]  /*10a90*/  IMAD.MOV.U32 R30, RZ, RZ, R185 ;  /* 0x000000ffff1e7224 */ /* 0x000fe400078e00b9 */
[----:B------:R-:W-:Y:S02]  /*10aa0*/  IMAD.MOV R178, RZ, RZ, -R178 ;  /* 0x000000ffffb27224 */ /* 0x000fe400078e0ab2 */
[----:B------:R-:W-:Y:S01]  /*10ab0*/  @!P4 IMAD.MOV R30, RZ, RZ, -R30 ;  /* 0x000000ffff1ec224 */ /* 0x000fe200078e0a1e */
[----:B------:R-:W-:Y:S01]  /*10ac0*/  ISETP.GE.AND P4, PT, R21, RZ, PT ;  /* 0x000000ff1500720c */ /* 0x000fe20003f86270 */
[--C-:B------:R-:W-:Y:S01]  /*10ad0*/  @!P0 IMAD.IADD R181, R181, 0x1, -R251.reuse ;  /* 0x00000001b5b58824 */ /* 0x100fe200078e0afb */
[----:B------:R-:W-:Y:S01]  /*10ae0*/  ISETP.GE.AND P0, PT, R29, RZ, PT ;  /* 0x000000ff1d00720c */ /* 0x000fe20003f06270 */
[C---:B------:R-:W-:Y:S01]  /*10af0*/  IMAD R165, R251.reuse, R178, R176 ;  /* 0x000000b2fba57224 */ /* 0x040fe200078e02b0 */
[----:B------:R1:W-:Y:S01]  /*10b00*/  STL [R1+0x2ec], R30 ;  /* 0x0002ec1e01007387 */ /* 0x0003e20000100800 */
[--C-:B------:R-:W-:Y:S01]  /*10b10*/  @!P6 IMAD.IADD R164, R164, 0x1, -R251.reuse ;  /* 0x00000001a4a4e824 */ /* 0x100fe200078e0afb */
[----:B------:R-:W-:Y:S01]  /*10b20*/  IABS R176, R20 ;  /* 0x0000001400b07213 */ /* 0x000fe20000000000 */
[----:B------:R-:W-:Y:S01]  /*10b30*/  @!P5 IMAD.IADD R166, R166, 0x1, -R251 ;  /* 0x00000001a6a6d824 */ /* 0x000fe200078e0afb */
[C---:B------:R-:W-:Y:S01]  /*10b40*/  ISETP.GT.U32.AND P6, PT, R251.reuse, R165, PT ;  /* 0x000000a5fb00720c */ /* 0x040fe20003fc4070 */
[----:B------:R2:W-:Y:S01]  /*10b50*/  STL [R1+0x2f0], R10 ;  /* 0x0002f00a01007387 */ /* 0x0005e20000100800 */
[C---:B------:R-:W-:Y:S01]  /*10b60*/  IMAD R182, R251.reuse, R175, R182 ;  /* 0x000000affbb67224 */ /* 0x040fe200078e02b6 */
[----:B------:R-:W-:Y:S01]  /*10b70*/  ISETP.GT.U32.AND P5, PT, R251, R181, PT ;  /* 0x000000b5fb00720c */ /* 0x000fe20003fa4070 */
[----:B------:R-:W-:Y:S01]  /*10b80*/  IMAD.HI.U32 R175, R95, R168, RZ ;  /* 0x000000a85faf7227 */ /* 0x000fe200078e00ff */
[----:B------:R-:W-:-:S02]  /*10b90*/  IADD3 R21, R248, 0x155, RZ ;  /* 0x00000155f8157810 */ /* 0x000fc40007ffe0ff */
[----:B-1----:R-:W-:Y:S01]  /*10ba0*/  IADD3 R30, R248, 0x157, RZ ;  /* 0x00000157f81e7810 */ /* 0x002fe20007ffe0ff */
[----:B------:R-:W-:Y:S01]  /*10bb0*/  IMAD.MOV.U32 R29, RZ, RZ, R164 ;  /* 0x000000ffff1d7224 */ /* 0x000fe200078e00a4 */
[----:B------:R-:W-:Y:S01]  /*10bc0*/  IABS R178, R6 ;  /* 0x0000000600b27213 */ /* 0x000fe20000000000 */
[----:B------:R-:W-:Y:S01]  /*10bd0*/  IMAD.MOV R175, RZ, RZ, -R175 ;  /* 0x000000ffffaf7224 */ /* 0x000fe200078e0aaf */
[----:B------:R-:W-:Y:S01]  /*10be0*/  STL [R1+0x2558], R21 ;  /* 0x0025581501007387 */ /* 0x000fe20000100800 */
[----:B--2---:R-:W-:Y:S01]  /*10bf0*/  IMAD.MOV.U32 R10, RZ, RZ, R183 ;  /* 0x000000ffff0a7224 */ /* 0x004fe200078e00b7 */
[----:B------:R-:W-:Y:S01]  /*10c00*/  IABS R164, R30 ;  /* 0x0000001e00a47213 */ /* 0x000fe20000000000 */
[----:B------:R-:W-:Y:S01]  /*10c10*/  @!P0 IMAD.MOV R29, RZ, RZ, -R29 ;  /* 0x000000ffff1d8224 */ /* 0x000fe200078e0a1d */
[C---:B------:R-:W-:Y:S01]  /*10c20*/  ISETP.GT.U32.AND P0, PT, R251.reuse, R182, PT ;  /* 0x000000b6fb00720c */ /* 0x040fe20003f04070 */
[----:B------:R-:W-:Y:S01]  /*10c30*/  @!P4 IMAD.MOV R10, RZ, RZ, -R10 ;  /* 0x000000ffff0ac224 */ /* 0x000fe200078e0a0a */
[C---:B------:R-:W-:Y:S01]  /*10c40*/  ISETP.GT.U32.AND P4, PT, R251.reuse, R166, PT ;  /* 0x000000a6fb00720c */ /* 0x040fe20003f84070 */
[----:B------:R-:W-:-:S02]  /*10c50*/  IMAD R168, R251, R175, R168 ;  /* 0x000000affba87224 */ /* 0x000fc400078e02a8 */
[--C-:B------:R-:W-:Y:S01]  /*10c60*/  @!P6 IMAD.IADD R165, R165, 0x1, -R251.reuse ;  /* 0x00000001a5a5e824 */ /* 0x100fe200078e0afb */
[----:B------:R1:W-:Y:S01]  /*10c70*/  STL [R1+0x2c0], R10 ;  /* 0x0002c00a01007387 */ /* 0x0003e20000100800 */
[----:B------:R-:W-:Y:S01]  /*10c80*/  @!P5 IMAD.IADD R181, R181, 0x1, -R251 ;  /* 0x00000001b5b5d824 */ /* 0x000fe200078e0afb */
[----:B------:R-:W-:Y:S01]  /*10c90*/  ISETP.GT.U32.AND P5, PT, R251, R168, PT ;  /* 0x000000a8fb00720c */ /* 0x000fe20003fa4070 */
[----:B------:R-:W-:Y:S01]  /*10ca0*/  IMAD.HI.U32 R177, R95, R176, RZ ;  /* 0x000000b05fb17227 */ /* 0x000fe200078e00ff */
[----:B------:R-:W-:-:S03]  /*10cb0*/  ISETP.GT.U32.AND P6, PT, R251, R165, PT ;  /* 0x000000a5fb00720c */ /* 0x000fc60003fc4070 */
[--C-:B------:R-:W-:Y:S01]  /*10cc0*/  @!P0 IMAD.IADD R182, R182, 0x1, -R251.reuse ;  /* 0x00000001b6b68824 */ /* 0x100fe200078e0afb */
[----:B------:R-:W-:Y:S01]  /*10cd0*/  ISETP.GE.AND P0, PT, R12, RZ, PT ;  /* 0x000000ff0c00720c */ /* 0x000fe20003f06270 */
[----:B------:R-:W-:Y:S01]  /*10ce0*/  @!P4 IMAD.IADD R166, R166, 0x1, -R251 ;  /* 0x00000001a6a6c824 */ /* 0x000fe200078e0afb */
[----:B------:R-:W-:Y:S01]  /*10cf0*/  ISETP.GE.AND P4, PT, R17, RZ, PT ;  /* 0x000000ff1100720c */ /* 0x000fe20003f86270 */
[----:B------:R-:W-:Y:S01]  /*10d00*/  IMAD.MOV R159, RZ, RZ, -R177 ;  /* 0x000000ffff9f7224 */ /* 0x000fe200078e0ab1 */
[C---:B-1----:R-:W-:Y:S01]  /*10d10*/  IADD3 R10, R248.reuse, 0x156, RZ ;  /* 0x00000156f80a7810 */ /* 0x042fe20007ffe0ff */
[----:B------:R-:W-:Y:S01]  /*10d20*/  IMAD.MOV.U32 R12, RZ, RZ, R181 ;  /* 0x000000ffff0c7224 */ /* 0x000fe200078e00b5 */
[----:B------:R-:W-:Y:S01]  /*10d30*/  IADD3 R17, R248, 0x159, RZ ;  /* 0x00000159f8117810 */ /* 0x000fe20007ffe0ff */
[----:B------:R-:W-:Y:S01]  /*10d40*/  IMAD R159, R251, R159, R176 ;  /* 0x0000009ffb9f7224 */ /* 0x000fe200078e02b0 */
[----:B------:R-:W-:Y:S01]  /*10d50*/  IABS R176, R16 ;  /* 0x0000001000b07213 */ /* 0x000fe20000000000 */
[--C-:B------:R-:W-:Y:S01]  /*10d60*/  @!P5 IMAD.IADD R168, R168, 0x1, -R251.reuse ;  /* 0x00000001a8a8d824 */ /* 0x100fe200078e0afb */
[----:B------:R-:W-:Y:S01]  /*10d70*/  ISETP.GE.AND P5, PT, R9, RZ, PT ;  /* 0x000000ff0900720c */ /* 0x000fe20003fa6270 */
[----:B------:R-:W-:Y:S01]  /*10d80*/  @!P6 IMAD.IADD R165, R165, 0x1, -R251 ;  /* 0x00000001a5a5e824 */ /* 0x000fe200078e0afb */
[----:B------:R-:W-:Y:S01]  /*10d90*/  ISETP.GT.U32.AND P6, PT, R251, R159, PT ;  /* 0x0000009ffb00720c */ /* 0x000fe20003fc4070 */
[----:B------:R-:W-:Y:S01]  /*10da0*/  IMAD.MOV.U32 R9, RZ, RZ, R166 ;  /* 0x000000ffff097224 */ /* 0x000fe200078e00a6 */
[----:B------:R-:W-:Y:S01]  /*10db0*/  STL [R1+0x254c], R10 ;  /* 0x00254c0a01007387 */ /* 0x000fe20000100800 */
[----:B------:R-:W-:Y:S01]  /*10dc0*/  IMAD.HI.U32 R175, R95, R174, RZ ;  /* 0x000000ae5faf7227 */ /* 0x000fe200078e00ff */
[----:B------:R-:W-:-:S02]  /*10dd0*/  IABS R177, R33 ;  /* 0x0000002100b17213 */ /* 0x000fc40000000000 */
[----:B------:R1:W-:Y:S01]  /*10de0*/  STL [R1+0x2c4], R29 ;  /* 0x0002c41d01007387 */ /* 0x0003e20000100800 */
[----:B------:R-:W-:Y:S01]  /*10df0*/  @!P4 IMAD.MOV R12, RZ, RZ, -R12 ;  /* 0x000000ffff0cc224 */ /* 0x000fe200078e0a0c */
[----:B------:R-:W-:Y:S01]  /*10e00*/  ISETP.GT.U32.AND P4, PT, R251, R182, PT ;  /* 0x000000b6fb00720c */ /* 0x000fe20003f84070 */
[----:B------:R-:W-:Y:S01]  /*10e10*/  @!P0 IMAD.MOV R9, RZ, RZ, -R9 ;  /* 0x000000ffff098224 */ /* 0x000fe200078e0a09 */
[----:B------:R-:W-:Y:S01]  /*10e20*/  STL [R1+0x2554], R30 ;  /* 0x0025541e01007387 */ /* 0x000fe20000100800 */
[----:B------:R-:W-:Y:S01]  /*10e30*/  IMAD.MOV R175, RZ, RZ, -R175 ;  /* 0x000000ffffaf7224 */ /* 0x000fe200078e0aaf */
[----:B------:R-:W-:Y:S01]  /*10e40*/  IABS R166, R17 ;  /* 0x0000001100a67213 */ /* 0x000fe20000000000 */
[----:B------:R-:W-:Y:S01]  /*10e50*/  @!P6 IMAD.IADD R159, R159, 0x1, -R251 ;  /* 0x000000019f9fe824 */ /* 0x000fe200078e0afb */
[----:B------:R2:W-:Y:S01]  /*10e60*/  STL [R1+0x2b0], R12 ;  /* 0x0002b00c01007387 */ /* 0x0005e20000100800 */
[C---:B------:R-:W-:Y:S01]  /*10e70*/  IMAD R160, R251.reuse, R175, R174 ;  /* 0x000000affba07224 */ /* 0x040fe200078e02ae */
[----:B------:R-:W-:Y:S01]  /*10e80*/  ISETP.GT.U32.AND P6, PT, R251, R168, PT ;  /* 0x000000a8fb00720c */ /* 0x000fe20003fc4070 */
[----:B------:R-:W-:Y:S01]  /*10e90*/  IMAD.HI.U32 R174, R95, R173, RZ ;  /* 0x000000ad5fae7227 */ /* 0x000fe200078e00ff */
[----:B------:R3:W-:Y:S01]  /*10ea0*/  STL [R1+0x2ac], R9 ;  /* 0x0002ac0901007387 */ /* 0x0007e20000100800 */
[----:B------:R-:W-:-:S02]  /*10eb0*/  ISETP.GT.U32.AND P0, PT, R251, R159, PT ;  /* 0x0000009ffb00720c */ /* 0x000fc40003f04070 */
[----:B------:R-:W-:Y:S01]  /*10ec0*/  IMAD.HI.U32 R167, R95, R195, RZ ;  /* 0x000000c35fa77227 */ /* 0x000fe200078e00ff */
[C---:B-1----:R-:W-:Y:S02]  /*10ed0*/  IADD3 R29, R248.reuse, 0x158, RZ ;  /* 0x00000158f81d7810 */ /* 0x042fe40007ffe0ff */
[----:B--2---:R-:W-:Y:S01]  /*10ee0*/  IADD3 R12, R248, 0x15a, RZ ;  /* 0x0000015af80c7810 */ /* 0x004fe20007ffe0ff */
[----:B------:R-:W-:Y:S02]  /*10ef0*/  IMAD.MOV R174, RZ, RZ, -R174 ;  /* 0x000000ffffae7224 */ /* 0x000fe400078e0aae */
[----:B------:R-:W-:Y:S01]  /*10f00*/  @!P4 IMAD.IADD R182, R182, 0x1, -R251 ;  /* 0x00000001b6b6c824 */ /* 0x000fe200078e0afb */
[----:B------:R-:W-:Y:S01]  /*10f10*/  ISETP.GE.AND P4, PT, R37, RZ, PT ;  /* 0x000000ff2500720c */ /* 0x000fe20003f86270 */
[----:B---3--:R-:W-:Y:S01]  /*10f20*/  IMAD.MOV.U32 R9, RZ, RZ, R165 ;  /* 0x000000ffff097224 */ /* 0x008fe200078e00a5 */
[----:B------:R-:W-:Y:S01]  /*10f30*/  IABS R165, R29 ;  /* 0x0000001d00a57213 */ /* 0x000fe20000000000 */
[----:B------:R-:W-:-:S02]  /*10f40*/  IMAD.MOV R172, RZ, RZ, -R167 ;  /* 0x000000ffffac7224 */ /* 0x000fc400078e0aa7 */
[----:B------:R-:W-:Y:S01]  /*10f50*/  @!P5 IMAD.MOV R9, RZ, RZ, -R9 ;  /* 0x000000ffff09d224 */ /* 0x000fe200078e0a09 */
[C---:B------:R-:W-:Y:S01]  /*10f60*/  ISETP.GT.U32.AND P5, PT, R251.reuse, R160, PT ;  /* 0x000000a0fb00720c */ /* 0x040fe20003fa4070 */
[C---:B------:R-:W-:Y:S01]  /*10f70*/  IMAD R167, R251.reuse, R174, R173 ;  /* 0x000000aefba77224 */ /* 0x040fe200078e02ad */
[----:B------:R-:W-:Y:S01]  /*10f80*/  IABS R174, R5 ;  /* 0x0000000500ae7213 */ /* 0x000fe20000000000 */
[----:B------:R-:W-:Y:S01]  /*10f90*/  @!P6 IMAD.IADD R168, R168, 0x1, -R251 ;  /* 0x00000001a8a8e824 */ /* 0x000fe200078e0afb */
[----:B------:R1:W-:Y:S01]  /*10fa0*/  STL [R1+0x2a4], R9 ;  /* 0x0002a40901007387 */ /* 0x0003e20000100800 */
[C---:B------:R-:W-:Y:S01]  /*10fb0*/  IMAD R195, R251.reuse, R172, R195 ;  /* 0x000000acfbc37224 */ /* 0x040fe200078e02c3 */
[----:B------:R-:W-:Y:S01]  /*10fc0*/  ISETP.GT.U32.AND P6, PT, R251, R167, PT ;  /* 0x000000a7fb00720c */ /* 0x000fe20003fc4070 */
[--C-:B------:R-:W-:Y:S01]  /*10fd0*/  @!P0 IMAD.IADD R159, R159, 0x1, -R251.reuse ;  /* 0x000000019f9f8824 */ /* 0x100fe200078e0afb */
[----:B------:R-:W-:Y:S01]  /*10fe0*/  IABS R172, R34 ;  /* 0x0000002200ac7213 */ /* 0x000fe20000000000 */
[----:B------:R-:W-:Y:S01]  /*10ff0*/  IMAD.HI.U32 R171, R95, R194, RZ ;  /* 0x000000c25fab7227 */ /* 0x000fe200078e00ff */
[----:B------:R-:W-:Y:S01]  /*11000*/  ISETP.GE.AND P0, PT, R36, RZ, PT ;  /* 0x000000ff2400720c */ /* 0x000fe20003f06270 */
[----:B------:R-:W-:Y:S01]  /*11010*/  STL [R1+0x253c], R29 ;  /* 0x00253c1d01007387 */ /* 0x000fe20000100800 */
[----:B------:R-:W-:Y:S01]  /*11020*/  IABS R173, R25 ;  /* 0x0000001900ad7213 */ /* 0x000fe20000000000 */
[----:B------:R-:W-:Y:S01]  /*11030*/  @!P5 IMAD.IADD R160, R160, 0x1, -R251 ;  /* 0x00000001a0a0d824 */ /* 0x000fe200078e0afb */
[----:B------:R-:W-:Y:S01]  /*11040*/  ISETP.GE.AND P5, PT, R20, RZ, PT ;  /* 0x000000ff1400720c */ /* 0x000fe20003fa6270 */
[----:B------:R-:W-:Y:S01]  /*11050*/  IMAD.MOV.U32 R20, RZ, RZ, R182 ;  /* 0x000000ffff147224 */ /* 0x000fe200078e00b6 */
[----:B-1----:R-:W-:Y:S01]  /*11060*/  IADD3 R9, R248, 0x15b, RZ ;  /* 0x0000015bf8097810 */ /* 0x002fe20007ffe0ff */
[----:B------:R-:W-:Y:S01]  /*11070*/  IMAD.MOV.U32 R161, RZ, RZ, R172 ;  /* 0x000000ffffa17224 */ /* 0x000fe200078e00ac */
[----:B------:R-:W-:Y:S01]  /*11080*/  STL [R1+0x2544], R17 ;  /* 0x0025441101007387 */ /* 0x000fe20000100800 */
[----:B------:R-:W-:Y:S01]  /*11090*/  @!P4 IMAD.MOV R20, RZ, RZ, -R20 ;  /* 0x000000ffff14c224 */ /* 0x000fe200078e0a14 */
[----:B------:R-:W-:Y:S01]  /*110a0*/  ISETP.GT.U32.AND P4, PT, R251, R160, PT ;  /* 0x000000a0fb00720c */ /* 0x000fe20003f84070 */
[----:B------:R-:W-:Y:S01]  /*110b0*/  IMAD.MOV R171, RZ, RZ, -R171 ;  /* 0x000000ffffab7224 */ /* 0x000fe200078e0aab */
[----:B------:R-:W-:Y:S01]  /*110c0*/  STL [R1+0x2548], R12 ;  /* 0x0025480c01007387 */ /* 0x000fe20000100800 */
[----:B------:R-:W-:Y:S01]  /*110d0*/  IMAD.HI.U32 R172, R95, R161, RZ ;  /* 0x000000a15fac7227 */ /* 0x000fe200078e00ff */
[----:B------:R-:W-:-:S02]  /*110e0*/  IABS R181, R9 ;  /* 0x0000000900b57213 */ /* 0x000fc40000000000 */
[----:B------:R-:W-:Y:S01]  /*110f0*/  STL [R1+0x2550], R9 ;  /* 0x0025500901007387 */ /* 0x000fe20000100800 */
[--C-:B------:R-:W-:Y:S02]  /*11100*/  @!P6 IMAD.IADD R167, R167, 0x1, -R251.reuse ;  /* 0x00000001a7a7e824 */ /* 0x100fe400078e0afb */
[C---:B------:R-:W-:Y:S01]  /*11110*/  IMAD R194, R251.reuse, R171, R194 ;  /* 0x000000abfbc27224 */ /* 0x040fe200078e02c2 */
[----:B------:R1:W-:Y:S01]  /*11120*/  STL [R1+0x290], R20 ;  /* 0x0002901401007387 */ /* 0x0003e20000100800 */
[----:B------:R-:W-:Y:S01]  /*11130*/  IMAD.MOV R172, RZ, RZ, -R172 ;  /* 0x000000ffffac7224 */ /* 0x000fe200078e0aac */
[C---:B------:R-:W-:Y:S01]  /*11140*/  ISETP.GT.U32.AND P6, PT, R251.reuse, R167, PT ;  /* 0x000000a7fb00720c */ /* 0x040fe20003fc4070 */
[----:B------:R-:W-:Y:S01]  /*11150*/  @!P4 IMAD.IADD R160, R160, 0x1, -R251 ;  /* 0x00000001a0a0c824 */ /* 0x000fe200078e0afb */
[C---:B------:R-:W-:Y:S01]  /*11160*/  ISETP.GT.U32.AND P4, PT, R251.reuse, R194, PT ;  /* 0x000000c2fb00720c */ /* 0x040fe20003f84070 */
[----:B------:R-:W-:Y:S02]  /*11170*/  IMAD R161, R251, R172, R161 ;  /* 0x000000acfba17224 */ /* 0x000fe400078e02a1 */
[----:B------:R-:W-:-:S02]  /*11180*/  @!P5 IMAD.MOV R159, RZ, RZ, -R159 ;  /* 0x000000ffff9fd224 */ /* 0x000fc400078e0a9f */
[----:B------:R-:W-:Y:S01]  /*11190*/  IMAD.HI.U32 R170, R95, R180, RZ ;  /* 0x000000b45faa7227 */ /* 0x000fe200078e00ff */
[----:B------:R-:W-:-:S03]  /*111a0*/  ISETP.GT.U32.AND P5, PT, R251, R161, PT ;  /* 0x000000a1fb00720c */ /* 0x000fc60003fa4070 */
[----:B-1----:R-:W-:Y:S02]  /*111b0*/  IMAD.MOV.U32 R20, RZ, RZ, R168 ;  /* 0x000000ffff147224 */ /* 0x002fe400078e00a8 */
[--C-:B------:R-:W-:Y:S01]  /*111c0*/  @!P6 IMAD.IADD R167, R167, 0x1, -R251.reuse ;  /* 0x00000001a7a7e824 */ /* 0x100fe200078e0afb */
[----:B------:R-:W-:Y:S01]  /*111d0*/  ISETP.GE.AND P6, PT, R14, RZ, PT ;  /* 0x000000ff0e00720c */ /* 0x000fe20003fc6270 */
[----:B------:R-:W-:Y:S01]  /*111e0*/  @!P0 IMAD.MOV R20, RZ, RZ, -R20 ;  /* 0x000000ffff148224 */ /* 0x000fe200078e0a14 */
[----:B------:R-:W-:Y:S01]  /*111f0*/  ISETP.GT.U32.AND P0, PT, R251, R195, PT ;  /* 0x000000c3fb00720c */ /* 0x000fe20003f04070 */
[--C-:B------:R-:W-:Y:S01]  /*11200*/  @!P4 IMAD.IADD R194, R194, 0x1, -R251.reuse ;  /* 0x00000001c2c2c824 */ /* 0x100fe200078e0afb */
[----:B------:R-:W-:Y:S01]  /*11210*/  IADD3 R14, R248, 0x15d, RZ ;  /* 0x0000015df80e7810 */ /* 0x000fe20007ffe0ff */
[----:B------:R-:W-:Y:S01]  /*11220*/  IMAD.MOV R170, RZ, RZ, -R170 ;  /* 0x000000ffffaa7224 */ /* 0x000fe200078e0aaa */
[----:B------:R1:W-:Y:S01]  /*11230*/  STL [R1+0x28c], R20 ;  /* 0x00028c1401007387 */ /* 0x0003e20000100800 */
[----:B------:R-:W-:Y:S01]  /*11240*/  @!P5 IMAD.IADD R161, R161, 0x1, -R251 ;  /* 0x00000001a1a1d824 */ /* 0x000fe200078e0afb */
[C---:B------:R-:W-:Y:S01]  /*11250*/  ISETP.GT.U32.AND P4, PT, R251.reuse, R194, PT ;  /* 0x000000c2fb00720c */ /* 0x040fe20003f84070 */
[----:B------:R-:W-:Y:S01]  /*11260*/  IMAD R180, R251, R170, R180 ;  /* 0x000000aafbb47224 */ /* 0x000fe200078e02b4 */
[----:B------:R-:W-:Y:S01]  /*11270*/  STL.64 [R1+0x2d80], R158 ;  /* 0x002d809e01007387 */ /* 0x000fe20000100a00 */
[----:B------:R-:W-:-:S04]  /*11280*/  IMAD.HI.U32 R163, R95, R176, RZ ;  /* 0x000000b05fa37227 */ /* 0x000fc800078e00ff */
[----:B------:R-:W-:Y:S01]  /*11290*/  @!P0 IMAD.IADD R195, R195, 0x1, -R251 ;  /* 0x00000001c3c38824 */ /* 0x000fe200078e0afb */
[----:B------:R-:W-:Y:S01]  /*112a0*/  ISETP.GE.AND P0, PT, R0, RZ, PT ;  /* 0x000000ff0000720c */ /* 0x000fe20003f06270 */
[----:B------:R-:W-:Y:S01]  /*112b0*/  IMAD.MOV.U32 R0, RZ, RZ, R167 ;  /* 0x000000ffff007224 */ /* 0x000fe200078e00a7 */
[----:B-1----:R-:W-:Y:S01]  /*112c0*/  IADD3 R20, R248, 0x15c, RZ ;  /* 0x0000015cf8147810 */ /* 0x002fe20007ffe0ff */
[----:B------:R-:W-:Y:S01]  /*112d0*/  @!P6 IMAD.MOV R160, RZ, RZ, -R160 ;  /* 0x000000ffffa0e224 */ /* 0x000fe200078e0aa0 */
[C---:B------:R-:W-:Y:S01]  /*112e0*/  ISETP.GT.U32.AND P5, PT, R251.reuse, R195, PT ;  /* 0x000000c3fb00720c */ /* 0x040fe20003fa4070 */
[----:B------:R-:W-:Y:S01]  /*112f0*/  IMAD.MOV R163, RZ, RZ, -R163 ;  /* 0x000000ffffa37224 */ /* 0x000fe200078e0aa3 */
[C---:B------:R-:W-:Y:S01]  /*11300*/  ISETP.GT.U32.AND P6, PT, R251.reuse, R161, PT ;  /* 0x000000a1fb00720c */ /* 0x040fe20003fc4070 */
[----:B------:R-:W-:Y:S01]  /*11310*/  @!P4 IMAD.IADD R194, R194, 0x1, -R251 ;  /* 0x00000001c2c2c824 */ /* 0x000fe200078e0afb */
[----:B------:R-:W-:Y:S01]  /*11320*/  ISETP.GE.AND P4, PT, R34, RZ, PT ;  /* 0x000000ff2200720c */ /* 0x000fe20003f86270 */
[----:B------:R-:W-:Y:S01]  /*11330*/  IMAD R176, R251, R163, R176 ;  /* 0x000000a3fbb07224 */ /* 0x000fe200078e02b0 */
[----:B------:R-:W-:Y:S01]  /*11340*/  STL [R1+0x2528], R20 ;  /* 0x0025281401007387 */ /* 0x000fe20000100800 */
[----:B------:R-:W-:Y:S01]  /*11350*/  IMAD.HI.U32 R163, R95, R179, RZ ;  /* 0x000000b35fa37227 */ /* 0x000fe200078e00ff */
[----:B------:R-:W-:-:S03]  /*11360*/  IABS R167, R14 ;  /* 0x0000000e00a77213 */ /* 0x000fc60000000000 */
[----:B------:R-:W-:Y:S01]  /*11370*/  @!P0 IMAD.MOV R0, RZ, RZ, -R0 ;  /* 0x000000ffff008224 */ /* 0x000fe200078e0a00 */
[----:B------:R-:W-:Y:S01]  /*11380*/  ISETP.GT.U32.AND P0, PT, R251, R180, PT ;  /* 0x000000b4fb00720c */ /* 0x000fe20003f04070 */
[--C-:B------:R-:W-:Y:S01]  /*11390*/  @!P5 IMAD.IADD R195, R195, 0x1, -R251.reuse ;  /* 0x00000001c3c3d824 */ /* 0x100fe200078e0afb */
[----:B------:R-:W-:Y:S01]  /*113a0*/  ISETP.GE.AND P5, PT, R35, RZ, PT ;  /* 0x000000ff2300720c */ /* 0x000fe20003fa6270 */
[----:B------:R-:W-:Y:S01]  /*113b0*/  @!P6 IMAD.IADD R161, R161, 0x1, -R251 ;  /* 0x00000001a1a1e824 */ /* 0x000fe200078e0afb */
[----:B------:R-:W-:Y:S01]  /*113c0*/  ISETP.GT.U32.AND P6, PT, R251, R176, PT ;  /* 0x000000b0fb00720c */ /* 0x000fe20003fc4070 */
[----:B------:R-:W-:Y:S01]  /*113d0*/  IMAD.MOV R163, RZ, RZ, -R163 ;  /* 0x000000ffffa37224 */ /* 0x000fe200078e0aa3 */
[----:B------:R1:W-:Y:S01]  /*113e0*/  STL [R1+0x288], R0 ;  /* 0x0002880001007387 */ /* 0x0003e20000100800 */
[----:B------:R-:W-:-:S03]  /*113f0*/  IMAD.HI.U32 R170, R95, R162, RZ ;  /* 0x000000a25faa7227 */ /* 0x000fc600078e00ff */
[----:B------:R-:W-:Y:S01]  /*11400*/  STL [R1+0x2530], R14 ;  /* 0x0025300e01007387 */ /* 0x000fe20000100800 */
[C---:B------:R-:W-:Y:S02]  /*11410*/  IMAD R179, R251.reuse, R163, R179 ;  /* 0x000000a3fbb37224 */ /* 0x040fe400078e02b3 */
[----:B------:R-:W-:Y:S01]  /*11420*/  @!P0 IMAD.IADD R180, R180, 0x1, -R251 ;  /* 0x00000001b4b48824 */ /* 0x000fe200078e0afb */
[----:B------:R-:W-:Y:S01]  /*11430*/  ISETP.GE.AND P0, PT, R28, RZ, PT ;  /* 0x000000ff1c00720c */ /* 0x000fe20003f06270 */
[----:B------:R-:W-:Y:S01]  /*11440*/  IMAD.MOV.U32 R28, RZ, RZ, R195 ;  /* 0x000000ffff1c7224 */ /* 0x000fe200078e00c3 */
[----:B-1----:R-:W-:Y:S01]  /*11450*/  IADD3 R0, R248, 0x15e, RZ ;  /* 0x0000015ef8007810 */ /* 0x002fe20007ffe0ff */
[----:B------:R-:W-:Y:S02]  /*11460*/  @!P4 IMAD.MOV R161, RZ, RZ, -R161 ;  /* 0x000000ffffa1c224 */ /* 0x000fe400078e0aa1 */
[----:B------:R-:W-:Y:S01]  /*11470*/  @!P5 IMAD.MOV R28, RZ, RZ, -R28 ;  /* 0x000000ffff1cd224 */ /* 0x000fe200078e0a1c */
[C---:B------:R-:W-:Y:S01]  /*11480*/  ISETP.GT.U32.AND P5, PT, R251.reuse, R179, PT ;  /* 0x000000b3fb00720c */ /* 0x040fe20003fa4070 */
[----:B------:R-:W-:Y:S01]  /*11490*/  IMAD.MOV R170, RZ, RZ, -R170 ;  /* 0x000000ffffaa7224 */ /* 0x000fe200078e0aaa */
[----:B------:R-:W-:Y:S01]  /*114a0*/  STL [R1+0x2534], R0 ;  /* 0x0025340001007387 */ /* 0x000fe20000100800 */
[----:B------:R-:W-:Y:S01]  /*114b0*/  @!P6 IMAD.IADD R176, R176, 0x1, -R251 ;  /* 0x00000001b0b0e824 */ /* 0x000fe200078e0afb */
[C---:B------:R-:W-:Y:S01]  /*114c0*/  ISETP.GT.U32.AND P6, PT, R251.reuse, R180, PT ;  /* 0x000000b4fb00720c */ /* 0x040fe20003fc4070 */
[----:B------:R-:W-:Y:S01]  /*114d0*/  IMAD R162, R251, R170, R162 ;  /* 0x000000aafba27224 */ /* 0x000fe200078e02a2 */
[----:B------:R-:W-:Y:S01]  /*114e0*/  STL.64 [R1+0x2d88], R160 ;  /* 0x002d88a001007387 */ /* 0x000fe20000100a00 */
[----:B------:R-:W-:Y:S01]  /*114f0*/  IMAD.HI.U32 R171, R95, R178, RZ ;  /* 0x000000b25fab7227 */ /* 0x000fe200078e00ff */
[----:B------:R-:W-:-:S02]  /*11500*/  ISETP.GT.U32.AND P4, PT, R251, R176, PT ;  /* 0x000000b0fb00720c */ /* 0x000fc40003f84070 */
[----:B------:R1:W-:Y:S01]  /*11510*/  STL [R1+0x284], R28 ;  /* 0x0002841c01007387 */ /* 0x0003e20000100800 */
[----:B------:R-:W-:-:S04]  /*11520*/  IMAD.HI.U32 R170, R95, R177, RZ ;  /* 0x000000b15faa7227 */ /* 0x000fc800078e00ff */
[--C-:B------:R-:W-:Y:S02]  /*11530*/  @!P5 IMAD.IADD R179, R179, 0x1, -R251.reuse ;  /* 0x00000001b3b3d824 */ /* 0x100fe400078e0afb */
[----:B------:R-:W-:Y:S01]  /*11540*/  @!P6 IMAD.IADD R180, R180, 0x1, -R251 ;  /* 0x00000001b4b4e824 */ /* 0x000fe200078e0afb */
[----:B------:R-:W-:Y:S01]  /*11550*/  ISETP.GE.AND P6, PT, R26, RZ, PT ;  /* 0x000000ff1a00720c */ /* 0x000fe20003fc6270 */
[----:B------:R-:W-:Y:S01]  /*11560*/  IMAD.MOV R171, RZ, RZ, -R171 ;  /* 0x000000ffffab7224 */ /* 0x000fe200078e0aab */
[C---:B------:R-:W-:Y:S01]  /*11570*/  ISETP.GT.U32.AND P5, PT, R251.reuse, R179, PT ;  /* 0x000000b3fb00720c */ /* 0x040fe20003fa4070 */
[----:B-1----:R-:W-:Y:S01]  /*11580*/  IMAD.MOV.U32 R28, RZ, RZ, R194 ;  /* 0x000000ffff1c7224 */ /* 0x002fe200078e00c2 */
[----:B------:R-:W-:Y:S01]  /*11590*/  IADD3 R26, R248, 0x160, RZ ;  /* 0x00000160f81a7810 */ /* 0x000fe20007ffe0ff */
[----:B------:R-:W-:Y:S02]  /*115a0*/  IMAD.MOV R170, RZ, RZ, -R170 ;  /* 0x000000ffffaa7224 */ /* 0x000fe400078e0aaa */
[----:B------:R-:W-:Y:S01]  /*115b0*/  @!P0 IMAD.MOV R28, RZ, RZ, -R28 ;  /* 0x000000ffff1c8224 */ /* 0x000fe200078e0a1c */
[----:B------:R-:W-:Y:S01]  /*115c0*/  ISETP.GT.U32.AND P0, PT, R251, R162, PT ;  /* 0x000000a2fb00720c */ /* 0x000fe20003f04070 */
[----:B------:R-:W-:Y:S01]  /*115d0*/  @!P4 IMAD.IADD R176, R176, 0x1, -R251 ;  /* 0x00000001b0b0c824 */ /* 0x000fe200078e0afb */
[----:B------:R-:W-:Y:S01]  /*115e0*/  ISETP.GE.AND P4, PT, R16, RZ, PT ;  /* 0x000000ff1000720c */ /* 0x000fe20003f86270 */
[----:B------:R-:W-:Y:S01]  /*115f0*/  IMAD.HI.U32 R163, R95, R174, RZ ;  /* 0x000000ae5fa37227 */ /* 0x000fe200078e00ff */
[----:B------:R1:W-:Y:S01]  /*11600*/  STL [R1+0x280], R28 ;  /* 0x0002801c01007387 */ /* 0x0003e20000100800 */
[----:B------:R-:W-:-:S02]  /*11610*/  IADD3 R16, R248, 0x161, RZ ;  /* 0x00000161f8107810 */ /* 0x000fc40007ffe0ff */
[C---:B------:R-:W-:Y:S02]  /*11620*/  IMAD R178, R251.reuse, R171, R178 ;  /* 0x000000abfbb27224 */ /* 0x040fe400078e02b2 */
[C---:B------:R-:W-:Y:S02]  /*11630*/  IMAD R177, R251.reuse, R170, R177 ;  /* 0x000000aafbb17224 */ /* 0x040fe400078e02b1 */
[----:B------:R-:W-:Y:S02]  /*11640*/  IMAD.MOV.U32 R35, RZ, RZ, R180 ;  /* 0x000000ffff237224 */ /* 0x000fe400078e00b4 */
[----:B------:R-:W-:Y:S01]  /*11650*/  @!P0 IMAD.IADD R162, R162, 0x1, -R251 ;  /* 0x00000001a2a28824 */ /* 0x000fe200078e0afb */
[C---:B-1----:R-:W-:Y:S01]  /*11660*/  IADD3 R28, R248.reuse, 0x15f, RZ ;  /* 0x0000015ff81c7810 */ /* 0x042fe20007ffe0ff */
[----:B------:R-:W-:Y:S02]  /*11670*/  IMAD.MOV R163, RZ, RZ, -R163 ;  /* 0x000000ffffa37224 */ /* 0x000fe400078e0aa3 */
[----:B------:R-:W-:Y:S01]  /*11680*/  @!P6 IMAD.MOV R35, RZ, RZ, -R35 ;  /* 0x000000ffff23e224 */ /* 0x000fe200078e0a23 */
[----:B------:R-:W-:Y:S01]  /*11690*/  ISETP.GT.U32.AND P0, PT, R251, R162, PT ;  /* 0x000000a2fb00720c */ /* 0x000fe20003f04070 */
[----:B------:R-:W-:Y:S01]  /*116a0*/  @!P5 IMAD.IADD R179, R179, 0x1, -R251 ;  /* 0x00000001b3b3d824 */ /* 0x000fe200078e0afb */
[C---:B------:R-:W-:Y:S01]  /*116b0*/  ISETP.GT.U32.AND P6, PT, R251.reuse, R178, PT ;  /* 0x000000b2fb00720c */ /* 0x040fe20003fc4070 */
[----:B------:R-:W-:Y:S01]  /*116c0*/  IMAD.MOV.U32 R34, RZ, RZ, R176 ;  /* 0x000000ffff227224 */ /* 0x000fe200078e00b0 */
[C---:B------:R-:W-:Y:S01]  /*116d0*/  ISETP.GT.U32.AND P5, PT, R251.reuse, R177, PT ;  /* 0x000000b1fb00720c */ /* 0x040fe20003fa4070 */
[----:B------:R-:W-:Y:S01]  /*116e0*/  IMAD R174, R251, R163, R174 ;  /* 0x000000a3fbae7224 */ /* 0x000fe200078e02ae */
[----:B------:R-:W-:Y:S01]  /*116f0*/  STL [R1+0x2518], R28 ;  /* 0x0025181c01007387 */ /* 0x000fe20000100800 */
        /* <DEDUP_REMOVED lines=10> */
[----:B------:R-:W-:Y:S01]  /*117a0*/  STL [R1+0x2524], R16 ;  /* 0x0025241001007387 */ /* 0x000fe20000100800 */
[----:B------:R-:W-:Y:S01]  /*117b0*/  IMAD.MOV.U32 R8, RZ, RZ, R179 ;  /* 0x000000ffff087224 */ /* 0x000fe200078e00b3 */
[----:B------:R-:W-:Y:S01]  /*117c0*/  IABS R163, R23 ;  /* 0x0000001700a37213 */ /* 0x000fe20000000000 */
[----:B------:R-:W-:Y:S01]  /*117d0*/  IMAD.MOV R175, RZ, RZ, -R175 ;  /* 0x000000ffffaf7224 */ /* 0x000fe200078e0aaf */
[C---:B------:R-:W-:Y:S01]  /*117e0*/  ISETP.GT.U32.AND P5, PT, R251.reuse, R177, PT ;  /* 0x000000b1fb00720c */ /* 0x040fe20003fa4070 */
[----:B------:R-:W-:Y:S01]  /*117f0*/  @!P4 IMAD.MOV R8, RZ, RZ, -R8 ;  /* 0x000000ffff08c224 */ /* 0x000fe200078e0a08 */
[----:B------:R-:W-:Y:S01]  /*11800*/  ISETP.GT.U32.AND P4, PT, R251, R178, PT ;  /* 0x000000b2fb00720c */ /* 0x000fe20003f84070 */
[----:B------:R-:W-:Y:S01]  /*11810*/  IMAD.HI.U32 R172, R95, R193, RZ ;  /* 0x000000c15fac7227 */ /* 0x000fe200078e00ff */
[----:B------:R-:W-:Y:S01]  /*11820*/  STL [R1+0x274], R35 ;  /* 0x0002742301007387 */ /* 0x000fe20000100800 */
[----:B------:R-:W-:-:S02]  /*11830*/  IABS R180, R28 ;  /* 0x0000001c00b47213 */ /* 0x000fc40000000000 */
[----:B------:R-:W-:Y:S01]  /*11840*/  @!P0 IMAD.IADD R174, R174, 0x1, -R251 ;  /* 0x00000001aeae8824 */ /* 0x000fe200078e0afb */
[----:B------:R-:W-:Y:S01]  /*11850*/  STL [R1+0x27c], R34 ;  /* 0x00027c2201007387 */ /* 0x000fe20000100800 */
[C---:B------:R-:W-:Y:S01]  /*11860*/  IMAD R173, R251.reuse, R175, R173 ;  /* 0x000000affbad7224 */ /* 0x040fe200078e02ad */
[----:B------:R-:W-:Y:S01]  /*11870*/  IABS R175, R19 ;  /* 0x0000001300af7213 */ /* 0x000fe20000000000 */
[----:B------:R-:W-:Y:S01]  /*11880*/  IMAD.MOV R172, RZ, RZ, -R172 ;  /* 0x000000ffffac7224 */ /* 0x000fe200078e0aac */
[C---:B------:R-:W-:Y:S01]  /*11890*/  ISETP.GT.U32.AND P0, PT, R251.reuse, R174, PT ;  /* 0x000000aefb00720c */ /* 0x040fe20003f04070 */
[----:B------:R-:W-:Y:S01]  /*118a0*/  @!P6 IMAD.MOV R162, RZ, RZ, -R162 ;  /* 0x000000ffffa2e224 */ /* 0x000fe200078e0aa2 */
[C---:B------:R-:W-:Y:S01]  /*118b0*/  ISETP.GT.U32.AND P6, PT, R251.reuse, R173, PT ;  /* 0x000000adfb00720c */ /* 0x040fe20003fc4070 */
[----:B------:R-:W-:Y:S01]  /*118c0*/  IMAD R193, R251, R172, R193 ;  /* 0x000000acfbc17224 */ /* 0x000fe200078e02c1 */
[----:B------:R1:W-:Y:S01]  /*118d0*/  STL [R1+0x278], R8 ;  /* 0x0002780801007387 */ /* 0x0003e20000100800 */
[--C-:B------:R-:W-:Y:S01]  /*118e0*/  @!P5 IMAD.IADD R177, R177, 0x1, -R251.reuse ;  /* 0x00000001b1b1d824 */ /* 0x100fe200078e0afb */
[----:B------:R-:W-:Y:S01]  /*118f0*/  ISETP.GE.AND P5, PT, R6, RZ, PT ;  /* 0x000000ff0600720c */ /* 0x000fe20003fa6270 */
[----:B------:R-:W-:Y:S01]  /*11900*/  @!P4 IMAD.IADD R178, R178, 0x1, -R251 ;  /* 0x00000001b2b2c824 */ /* 0x000fe200078e0afb */
[----:B------:R-:W-:Y:S01]  /*11910*/  ISETP.GT.U32.AND P4, PT, R251, R193, PT ;  /* 0x000000c1fb00720c */ /* 0x000fe20003f84070 */
[----:B------:R-:W-:Y:S01]  /*11920*/  STL [R1+0x2508], R15 ;  /* 0x0025080f01007387 */ /* 0x000fe20000100800 */
[----:B------:R-:W-:Y:S01]  /*11930*/  IADD3 R6, R248, 0x164, RZ ;  /* 0x00000164f8067810 */ /* 0x000fe20007ffe0ff */
[----:B------:R-:W-:Y:S01]  /*11940*/  IMAD.HI.U32 R171, R95, R163, RZ ;  /* 0x000000a35fab7227 */ /* 0x000fe200078e00ff */
[----:B------:R-:W-:-:S02]  /*11950*/  IABS R172, R22 ;  /* 0x0000001600ac7213 */ /* 0x000fc40000000000 */
[----:B-1----:R-:W-:Y:S01]  /*11960*/  IADD3 R8, R248, 0x163, RZ ;  /* 0x00000163f8087810 */ /* 0x002fe20007ffe0ff */
[--C-:B------:R-:W-:Y:S01]  /*11970*/  @!P0 IMAD.IADD R174, R174, 0x1, -R251.reuse ;  /* 0x00000001aeae8824 */ /* 0x100fe200078e0afb */
[----:B------:R-:W-:Y:S01]  /*11980*/  ISETP.GE.AND P0, PT, R33, RZ, PT ;  /* 0x000000ff2100720c */ /* 0x000fe20003f06270 */
[--C-:B------:R-:W-:Y:S01]  /*11990*/  @!P6 IMAD.IADD R173, R173, 0x1, -R251.reuse ;  /* 0x00000001adade824 */ /* 0x100fe200078e0afb */
[----:B------:R-:W-:Y:S01]  /*119a0*/  ISETP.GE.AND P6, PT, R5, RZ, PT ;  /* 0x000000ff0500720c */ /* 0x000fe20003fc6270 */
[----:B------:R-:W-:Y:S01]  /*119b0*/  IMAD.MOV.U32 R33, RZ, RZ, R178 ;  /* 0x000000ffff217224 */ /* 0x000fe200078e00b2 */
[----:B------:R-:W-:Y:S01]  /*119c0*/  IADD3 R5, R248, 0x165, RZ ;  /* 0x00000165f8057810 */ /* 0x000fe20007ffe0ff */
[----:B------:R-:W-:Y:S01]  /*119d0*/  STL [R1+0x250c], R8 ;  /* 0x00250c0801007387 */ /* 0x000fe20000100800 */
[----:B------:R-:W-:Y:S01]  /*119e0*/  @!P4 IMAD.IADD R193, R193, 0x1, -R251 ;  /* 0x00000001c1c1c824 */ /* 0x000fe200078e0afb */
[----:B------:R-:W-:Y:S01]  /*119f0*/  IABS R176, R16 ;  /* 0x0000001000b07213 */ /* 0x000fe20000000000 */
[----:B------:R-:W-:Y:S01]  /*11a00*/  @!P5 IMAD.MOV R33, RZ, RZ, -R33 ;  /* 0x000000ffff21d224 */ /* 0x000fe200078e0a21 */
[----:B------:R-:W-:Y:S01]  /*11a10*/  STL [R1+0x2510], R6 ;  /* 0x0025100601007387 */ /* 0x000fe20000100800 */
[----:B------:R-:W-:Y:S01]  /*11a20*/  ISETP.GT.U32.AND P5, PT, R251, R173, PT ;  /* 0x000000adfb00720c */ /* 0x000fe20003fa4070 */
[----:B------:R-:W-:Y:S01]  /*11a30*/  IMAD.HI.U32 R170, R95, R189, RZ ;  /* 0x000000bd5faa7227 */ /* 0x000fe200078e00ff */
[----:B------:R-:W-:Y:S01]  /*11a40*/  ISETP.GT.U32.AND P4, PT, R251, R193, PT ;  /* 0x000000c1fb00720c */ /* 0x000fe20003f84070 */
[----:B------:R-:W-:Y:S02]  /*11a50*/  STL [R1+0x2514], R5 ;  /* 0x0025140501007387 */ /* 0x000fe40000100800 */
[----:B------:R-:W-:-:S02]  /*11a60*/  IMAD.MOV R171, RZ, RZ, -R171 ;  /* 0x000000ffffab7224 */ /* 0x000fc400078e0aab */
[----:B------:R1:W-:Y:S01]  /*11a70*/  STL [R1+0x260], R33 ;  /* 0x0002602101007387 */ /* 0x0003e20000100800 */
[----:B------:R-:W-:-:S04]  /*11a80*/  IMAD.HI.U32 R196, R95, R172, RZ ;  /* 0x000000ac5fc47227 */ /* 0x000fc800078e00ff */
[----:B------:R-:W-:Y:S02]  /*11a90*/  IMAD.MOV R170, RZ, RZ, -R170 ;  /* 0x000000ffffaa7224 */ /* 0x000fe400078e0aaa */
[----:B------:R-:W-:Y:S01]  /*11aa0*/  IMAD R163, R251, R171, R163 ;  /* 0x000000abfba37224 */ /* 0x000fe200078e02a3 */
[----:B------:R-:W-:Y:S01]  /*11ab0*/  IABS R171, R18 ;  /* 0x0000001200ab7213 */ /* 0x000fe20000000000 */
[----:B------:R-:W-:Y:S01]  /*11ac0*/  IMAD.MOV.U32 R34, RZ, RZ, R177 ;  /* 0x000000ffff227224 */ /* 0x000fe200078e00b1 */
[----:B------:R-:W-:Y:S01]  /*11ad0*/  IABS R177, R6 ;  /* 0x0000000600b17213 */ /* 0x000fe20000000000 */
[----:B-1----:R-:W-:Y:S01]  /*11ae0*/  IMAD.MOV.U32 R33, RZ, RZ, R174 ;  /* 0x000000ffff217224 */ /* 0x002fe200078e00ae */
[----:B------:R-:W-:Y:S01]  /*11af0*/  IABS R174, R5 ;  /* 0x0000000500ae7213 */ /* 0x000fe20000000000 */
[----:B------:R-:W-:Y:S02]  /*11b00*/  IMAD.MOV R196, RZ, RZ, -R196 ;  /* 0x000000ffffc47224 */ /* 0x000fe400078e0ac4 */
[----:B------:R-:W-:Y:S01]  /*11b10*/  @!P6 IMAD.MOV R33, RZ, RZ, -R33 ;  /* 0x000000ffff21e224 */ /* 0x000fe200078e0a21 */
[----:B------:R-:W-:Y:S01]  /*11b20*/  ISETP.GE.AND P6, PT, R25, RZ, PT ;  /* 0x000000ff1900720c */ /* 0x000fe20003fc6270 */
[C---:B------:R-:W-:Y:S01]  /*11b30*/  IMAD R189, R251.reuse, R170, R189 ;  /* 0x000000aafbbd7224 */ /* 0x040fe200078e02bd */
[----:B------:R-:W-:Y:S01]  /*11b40*/  IABS R170, R13 ;  /* 0x0000000d00aa7213 */ /* 0x000fe20000000000 */
[----:B------:R-:W-:Y:S01]  /*11b50*/  @!P0 IMAD.MOV R34, RZ, RZ, -R34 ;  /* 0x000000ffff228224 */ /* 0x000fe200078e0a22 */
[C---:B------:R-:W-:Y:S01]  /*11b60*/  ISETP.GT.U32.AND P0, PT, R251.reuse, R163, PT ;  /* 0x000000a3fb00720c */ /* 0x040fe20003f04070 */
[----:B------:R-:W-:-:S02]  /*11b70*/  IMAD R172, R251, R196, R172 ;  /* 0x000000c4fbac7224 */ /* 0x000fc400078e02ac */
[--C-:B------:R-:W-:Y:S01]  /*11b80*/  @!P5 IMAD.IADD R173, R173, 0x1, -R251.reuse ;  /* 0x00000001adadd824 */ /* 0x100fe200078e0afb */
[----:B------:R-:W-:Y:S01]  /*11b90*/  ISETP.GT.U32.AND P5, PT, R251, R189, PT ;  /* 0x000000bdfb00720c */ /* 0x000fe20003fa4070 */
[----:B------:R-:W-:Y:S01]  /*11ba0*/  @!P4 IMAD.IADD R193, R193, 0x1, -R251 ;  /* 0x00000001c1c1c824 */ /* 0x000fe200078e0afb */
[----:B------:R-:W-:Y:S01]  /*11bb0*/  ISETP.GT.U32.AND P4, PT, R251, R172, PT ;  /* 0x000000acfb00720c */ /* 0x000fe20003f84070 */
[----:B------:R-:W-:Y:S01]  /*11bc0*/  IMAD.MOV.U32 R25, RZ, RZ, R173 ;  /* 0x000000ffff197224 */ /* 0x000fe200078e00ad */
[----:B------:R-:W-:Y:S01]  /*11bd0*/  STL [R1+0x264], R34 ;  /* 0x0002642201007387 */ /* 0x000fe20000100800 */
[----:B------:R-:W-:-:S03]  /*11be0*/  IMAD.HI.U32 R191, R95, R175, RZ ;  /* 0x000000af5fbf7227 */ /* 0x000fc600078e00ff */
[----:B------:R-:W-:Y:S01]  /*11bf0*/  STL [R1+0x270], R33 ;  /* 0x0002702101007387 */ /* 0x000fe20000100800 */
[----:B------:R-:W-:Y:S01]  /*11c00*/  @!P6 IMAD.MOV R25, RZ, RZ, -R25 ;  /* 0x000000ffff19e224 */ /* 0x000fe200078e0a19 */
[----:B------:R-:W-:Y:S01]  /*11c10*/  ISETP.GE.AND P6, PT, R24, RZ, PT ;  /* 0x000000ff1800720c */ /* 0x000fe20003fc6270 */
[--C-:B------:R-:W-:Y:S01]  /*11c20*/  @!P0 IMAD.IADD R163, R163, 0x1, -R251.reuse ;  /* 0x00000001a3a38824 */ /* 0x100fe200078e0afb */
[----:B------:R-:W-:Y:S01]  /*11c30*/  IADD3 R24, R248, 0x167, RZ ;  /* 0x00000167f8187810 */ /* 0x000fe20007ffe0ff */
[----:B------:R-:W-:Y:S01]  /*11c40*/  @!P5 IMAD.IADD R189, R189, 0x1, -R251 ;  /* 0x00000001bdbdd824 */ /* 0x000fe200078e0afb */
[----:B------:R-:W-:Y:S01]  /*11c50*/  ISETP.GE.AND P5, PT, R23, RZ, PT ;  /* 0x000000ff1700720c */ /* 0x000fe20003fa6270 */
[----:B------:R-:W-:Y:S01]  /*11c60*/  IMAD.MOV.U32 R23, RZ, RZ, R193 ;  /* 0x000000ffff177224 */ /* 0x000fe200078e00c1 */
[C---:B------:R-:W-:Y:S01]  /*11c70*/  ISETP.GT.U32.AND P0, PT, R251.reuse, R163, PT ;  /* 0x000000a3fb00720c */ /* 0x040fe20003f04070 */
[----:B------:R-:W-:Y:S01]  /*11c80*/  @!P4 IMAD.IADD R172, R172, 0x1, -R251 ;  /* 0x00000001acacc824 */ /* 0x000fe200078e0afb */
[----:B------:R-:W-:Y:S01]  /*11c90*/  ISETP.GT.U32.AND P4, PT, R251, R189, PT ;  /* 0x000000bdfb00720c */ /* 0x000fe20003f84070 */
[----:B------:R-:W-:Y:S01]  /*11ca0*/  IMAD.HI.U32 R190, R95, R171, RZ ;  /* 0x000000ab5fbe7227 */ /* 0x000fe200078e00ff */
[----:B------:R1:W-:Y:S03]  /*11cb0*/  STL [R1+0x26c], R25 ;  /* 0x00026c1901007387 */ /* 0x0003e60000100800 */
[----:B------:R-:W-:-:S02]  /*11cc0*/  IMAD.MOV R191, RZ, RZ, -R191 ;  /* 0x000000ffffbf7224 */ /* 0x000fc400078e0abf */
[----:B------:R-:W-:Y:S01]  /*11cd0*/  @!P6 IMAD.MOV R23, RZ, RZ, -R23 ;  /* 0x000000ffff17e224 */ /* 0x000fe200078e0a17 */
[----:B------:R-:W-:Y:S01]  /*11ce0*/  ISETP.GT.U32.AND P6, PT, R251, R172, PT ;  /* 0x000000acfb00720c */ /* 0x000fe20003fc4070 */
[----:B------:R-:W-:Y:S01]  /*11cf0*/  IMAD.HI.U32 R188, R95, R170, RZ ;  /* 0x000000aa5fbc7227 */ /* 0x000fe200078e00ff */
[----:B-1----:R-:W-:-:S03]  /*11d00*/  IADD3 R25, R248, 0x166, RZ ;  /* 0x00000166f8197810 */ /* 0x002fc60007ffe0ff */
[----:B------:R-:W-:Y:S01]  /*11d10*/  IMAD.MOV R190, RZ, RZ, -R190 ;  /* 0x000000ffffbe7224 */ /* 0x000fe200078e0abe */
[----:B------:R1:W-:Y:S01]  /*11d20*/  STL [R1+0x268], R23 ;  /* 0x0002681701007387 */ /* 0x0003e20000100800 */
[C---:B------:R-:W-:Y:S01]  /*11d30*/  IMAD R175, R251.reuse, R191, R175 ;  /* 0x000000bffbaf7224 */ /* 0x040fe200078e02af */
[----:B------:R-:W-:Y:S01]  /*11d40*/  IABS R191, R7 ;  /* 0x0000000700bf7213 */ /* 0x000fe20000000000 */
[----:B------:R-:W-:Y:S02]  /*11d50*/  IMAD.MOV R188, RZ, RZ, -R188 ;  /* 0x000000ffffbc7224 */ /* 0x000fe400078e0abc */
[----:B------:R-:W-:Y:S02]  /*11d60*/  IMAD R171, R251, R190, R171 ;  /* 0x000000befbab7224 */ /* 0x000fe400078e02ab */
[----:B------:R-:W-:Y:S01]  /*11d70*/  @!P0 IMAD.IADD R163, R163, 0x1, -R251 ;  /* 0x00000001a3a38824 */ /* 0x000fe200078e0afb */
[C---:B------:R-:W-:Y:S01]  /*11d80*/  ISETP.GT.U32.AND P0, PT, R251.reuse, R175, PT ;  /* 0x000000affb00720c */ /* 0x040fe20003f04070 */
[C---:B------:R-:W-:Y:S01]  /*11d90*/  IMAD R170, R251.reuse, R188, R170 ;  /* 0x000000bcfbaa7224 */ /* 0x040fe200078e02aa */
[----:B-1----:R-:W-:Y:S01]  /*11da0*/  IADD3 R23, R248, 0x168, RZ ;  /* 0x00000168f8177810 */ /* 0x002fe20007ffe0ff */
[----:B------:R-:W-:Y:S01]  /*11db0*/  @!P5 IMAD.MOV R163, RZ, RZ, -R163 ;  /* 0x000000ffffa3d224 */ /* 0x000fe200078e0aa3 */
[C---:B------:R-:W-:Y:S01]  /*11dc0*/  ISETP.GT.U32.AND P5, PT, R251.reuse, R171, PT ;  /* 0x000000abfb00720c */ /* 0x040fe20003fa4070 */
[--C-:B------:R-:W-:Y:S01]  /*11dd0*/  @!P6 IMAD.IADD R172, R172, 0x1, -R251.reuse ;  /* 0x00000001acace824 */ /* 0x100fe200078e0afb */
[----:B------:R-:W-:Y:S01]  /*11de0*/  ISETP.GT.U32.AND P6, PT, R251, R170, PT ;  /* 0x000000aafb00720c */ /* 0x000fe20003fc4070 */
[----:B------:R-:W-:Y:S01]  /*11df0*/  @!P4 IMAD.IADD R189, R189, 0x1, -R251 ;  /* 0x00000001bdbdc824 */ /* 0x000fe200078e0afb */
[----:B------:R-:W-:Y:S01]  /*11e00*/  ISETP.GE.AND P4, PT, R32, RZ, PT ;  /* 0x000000ff2000720c */ /* 0x000fe20003f86270 */
[----:B------:R-:W-:Y:S01]  /*11e10*/  IMAD.HI.U32 R169, R95, R192, RZ ;  /* 0x000000c05fa97227 */ /* 0x000fe200078e00ff */
[----:B------:R-:W-:Y:S01]  /*11e20*/  STL.64 [R1+0x2d90], R162 ;  /* 0x002d90a201007387 */ /* 0x000fe20000100a00 */
[----:B------:R-:W-:-:S02]  /*11e30*/  IABS R188, R31 ;  /* 0x0000001f00bc7213 */ /* 0x000fc40000000000 */
[----:B------:R-:W-:Y:S01]  /*11e40*/  @!P0 IMAD.IADD R175, R175, 0x1, -R251 ;  /* 0x00000001afaf8824 */ /* 0x000fe200078e0afb */
[----:B------:R-:W-:Y:S01]  /*11e50*/  ISETP.GE.AND P0, PT, R22, RZ, PT ;  /* 0x000000ff1600720c */ /* 0x000fe20003f06270 */
[----:B------:R-:W-:Y:S01]  /*11e60*/  IMAD.MOV.U32 R22, RZ, RZ, R189 ;  /* 0x000000ffff167224 */ /* 0x000fe200078e00bd */
        /* <DEDUP_REMOVED lines=10> */
[----:B------:R-:W-:Y:S03]  /*11f10*/  STL [R1+0x2504], R23 ;  /* 0x0025041701007387 */ /* 0x000fe60000100800 */
[----:B------:R-:W-:Y:S01]  /*11f20*/  IMAD R192, R251, R169, R192 ;  /* 0x000000a9fbc07224 */ /* 0x000fe200078e02c0 */
[----:B------:R1:W-:Y:S01]  /*11f30*/  STL [R1+0x25c], R22 ;  /* 0x00025c1601007387 */ /* 0x0003e20000100800 */
[----:B------:R-:W-:Y:S01]  /*11f40*/  IMAD.MOV R196, RZ, RZ, -R196 ;  /* 0x000000ffffc47224 */ /* 0x000fe200078e0ac4 */
[----:B------:R-:W-:Y:S01]  /*11f50*/  IABS R169, R4 ;  /* 0x0000000400a97213 */ /* 0x000fe20000000000 */
[----:B------:R-:W-:Y:S01]  /*11f60*/  @!P5 IMAD.IADD R175, R175, 0x1, -R251 ;  /* 0x00000001afafd824 */ /* 0x000fe200078e0afb */
[----:B------:R-:W-:Y:S01]  /*11f70*/  ISETP.GE.AND P5, PT, R19, RZ, PT ;  /* 0x000000ff1300720c */ /* 0x000fe20003fa6270 */
[----:B------:R-:W-:Y:S01]  /*11f80*/  IMAD R191, R251, R196, R191 ;  /* 0x000000c4fbbf7224 */ /* 0x000fe200078e02bf */
[----:B------:R-:W-:Y:S01]  /*11f90*/  IADD3 R19, R248, 0x169, RZ ;  /* 0x00000169f8137810 */ /* 0x000fe20007ffe0ff */
[----:B------:R-:W-:-:S02]  /*11fa0*/  @!P4 IMAD.IADD R171, R171, 0x1, -R251 ;  /* 0x00000001ababc824 */ /* 0x000fc400078e0afb */
[----:B------:R-:W-:Y:S01]  /*11fb0*/  @!P6 IMAD.IADD R170, R170, 0x1, -R251 ;  /* 0x00000001aaaae824 */ /* 0x000fe200078e0afb */
[----:B------:R-:W-:Y:S01]  /*11fc0*/  ISETP.GT.U32.AND P4, PT, R251, R191, PT ;  /* 0x000000bffb00720c */ /* 0x000fe20003f84070 */
[----:B-1----:R-:W-:Y:S01]  /*11fd0*/  IMAD.MOV.U32 R22, RZ, RZ, R172 ;  /* 0x000000ffff167224 */ /* 0x002fe200078e00ac */
[----:B------:R-:W-:Y:S01]  /*11fe0*/  ISETP.GE.AND P6, PT, R18, RZ, PT ;  /* 0x000000ff1200720c */ /* 0x000fe20003fc6270 */
[----:B------:R-:W-:-:S04]  /*11ff0*/  IMAD.HI.U32 R190, R95, R169, RZ ;  /* 0x000000a95fbe7227 */ /* 0x000fc800078e00ff */
[----:B------:R-:W-:Y:S01]  /*12000*/  @!P0 IMAD.MOV R22, RZ, RZ, -R22 ;  /* 0x000000ffff168224 */ /* 0x000fe200078e0a16 */
[----:B------:R-:W-:Y:S01]  /*12010*/  ISETP.GT.U32.AND P0, PT, R251, R192, PT ;  /* 0x000000c0fb00720c */ /* 0x000fe20003f04070 */
[----:B------:R-:W-:Y:S02]  /*12020*/  IMAD.MOV.U32 R18, RZ, RZ, R175 ;  /* 0x000000ffff127224 */ /* 0x000fe400078e00af */
[----:B------:R-:W-:Y:S01]  /*12030*/  IMAD.MOV R190, RZ, RZ, -R190 ;  /* 0x000000ffffbe7224 */ /* 0x000fe200078e0abe */
[----:B------:R1:W-:Y:S01]  /*12040*/  STL [R1+0x258], R22 ;  /* 0x0002581601007387 */ /* 0x0003e20000100800 */
[----:B------:R-:W-:Y:S01]  /*12050*/  @!P5 IMAD.MOV R18, RZ, RZ, -R18 ;  /* 0x000000ffff12d224 */ /* 0x000fe200078e0a12 */
[----:B------:R-:W-:Y:S01]  /*12060*/  ISETP.GE.AND P5, PT, R13, RZ, PT ;  /* 0x000000ff0d00720c */ /* 0x000fe20003fa6270 */
[----:B------:R-:W-:Y:S01]  /*12070*/  IMAD.HI.U32 R187, R95, R188, RZ ;  /* 0x000000bc5fbb7227 */ /* 0x000fe200078e00ff */
[----:B------:R-:W-:Y:S03]  /*12080*/  STL [R1+0x24e4], R19 ;  /* 0x0024e41301007387 */ /* 0x000fe60000100800 */
[C---:B------:R-:W-:Y:S01]  /*12090*/  IMAD R169, R251.reuse, R190, R169 ;  /* 0x000000befba97224 */ /* 0x040fe200078e02a9 */
[----:B------:R2:W-:Y:S01]  /*120a0*/  STL [R1+0x228], R18 ;  /* 0x0002281201007387 */ /* 0x0005e20000100800 */
[----:B------:R-:W-:Y:S01]  /*120b0*/  @!P0 IMAD.IADD R192, R192, 0x1, -R251 ;  /* 0x00000001c0c08824 */ /* 0x000fe200078e0afb */
[----:B------:R-:W-:Y:S01]  /*120c0*/  IABS R190, R3 ;  /* 0x0000000300be7213 */ /* 0x000fe20000000000 */
[----:B------:R-:W-:Y:S01]  /*120d0*/  IMAD.MOV.U32 R13, RZ, RZ, R171 ;  /* 0x000000ffff0d7224 */ /* 0x000fe200078e00ab */
[----:B-1----:R-:W-:Y:S01]  /*120e0*/  IADD3 R22, R248, 0x16a, RZ ;  /* 0x0000016af8167810 */ /* 0x002fe20007ffe0ff */
[----:B------:R-:W-:Y:S01]  /*120f0*/  IMAD.MOV R187, RZ, RZ, -R187 ;  /* 0x000000ffffbb7224 */ /* 0x000fe200078e0abb */
[----:B------:R-:W-:Y:S01]  /*12100*/  ISETP.GT.U32.AND P0, PT, R251, R192, PT ;  /* 0x000000c0fb00720c */ /* 0x000fe20003f04070 */
[----:B------:R-:W-:Y:S01]  /*12110*/  @!P4 IMAD.IADD R191, R191, 0x1, -R251 ;  /* 0x00000001bfbfc824 */ /* 0x000fe200078e0afb */
[----:B------:R-:W-:Y:S01]  /*12120*/  IABS R171, R22 ;  /* 0x0000001600ab7213 */ /* 0x000fe20000000000 */
[----:B------:R-:W-:Y:S01]  /*12130*/  @!P6 IMAD.MOV R13, RZ, RZ, -R13 ;  /* 0x000000ffff0de224 */ /* 0x000fe200078e0a0d */
[C---:B------:R-:W-:Y:S01]  /*12140*/  ISETP.GT.U32.AND P6, PT, R251.reuse, R169, PT ;  /* 0x000000a9fb00720c */ /* 0x040fe20003fc4070 */
[C---:B------:R-:W-:Y:S01]  /*12150*/  IMAD R188, R251.reuse, R187, R188 ;  /* 0x000000bbfbbc7224 */ /* 0x040fe200078e02bc */
[----:B------:R-:W-:Y:S01]  /*12160*/  ISETP.GT.U32.AND P4, PT, R251, R191, PT ;  /* 0x000000bffb00720c */ /* 0x000fe20003f84070 */
[----:B--2---:R-:W-:Y:S01]  /*12170*/  IMAD.MOV.U32 R18, RZ, RZ, R170 ;  /* 0x000000ffff127224 */ /* 0x004fe200078e00aa */
[----:B------:R-:W-:Y:S01]  /*12180*/  STL [R1+0x24e8], R22 ;  /* 0x0024e81601007387 */ /* 0x000fe20000100800 */
[----:B------:R-:W-:-:S02]  /*12190*/  IMAD.MOV.U32 R185, RZ, RZ, R186 ;  /* 0x000000ffffb97224 */ /* 0x000fc400078e00ba */
[----:B------:R-:W-:Y:S01]  /*121a0*/  @!P5 IMAD.MOV R18, RZ, RZ, -R18 ;  /* 0x000000ffff12d224 */ /* 0x000fe200078e0a12 */
[----:B------:R-:W-:Y:S01]  /*121b0*/  ISETP.GT.U32.AND P5, PT, R251, R188, PT ;  /* 0x000000bcfb00720c */ /* 0x000fe20003fa4070 */
[--C-:B------:R-:W-:Y:S01]  /*121c0*/  @!P0 IMAD.IADD R192, R192, 0x1, -R251.reuse ;  /* 0x00000001c0c08824 */ /* 0x100fe200078e0afb */
[----:B------:R-:W-:Y:S01]  /*121d0*/  ISETP.GE.AND P0, PT, R11, RZ, PT ;  /* 0x000000ff0b00720c */ /* 0x000fe20003f06270 */
[----:B------:R-:W-:Y:S01]  /*121e0*/  IMAD.HI.U32 R187, R95, R190, RZ ;  /* 0x000000be5fbb7227 */ /* 0x000fe200078e00ff */
[----:B------:R1:W-:Y:S03]  /*121f0*/  STL [R1+0x250], R13 ;  /* 0x0002500d01007387 */ /* 0x0003e60000100800 */
[--C-:B------:R-:W-:Y:S02]  /*12200*/  @!P6 IMAD.IADD R169, R169, 0x1, -R251.reuse ;  /* 0x00000001a9a9e824 */ /* 0x100fe400078e0afb */
[----:B------:R-:W-:Y:S01]  /*12210*/  @!P4 IMAD.IADD R191, R191, 0x1, -R251 ;  /* 0x00000001bfbfc824 */ /* 0x000fe200078e0afb */
[----:B------:R-:W-:Y:S01]  /*12220*/  ISETP.GE.AND P4, PT, R7, RZ, PT ;  /* 0x000000ff0700720c */ /* 0x000fe20003f86270 */
[----:B------:R-:W-:Y:S01]  /*12230*/  IMAD.HI.U32 R186, R95, R185, RZ ;  /* 0x000000b95fba7227 */ /* 0x000fe200078e00ff */
[----:B------:R-:W-:-:S02]  /*12240*/  ISETP.GT.U32.AND P6, PT, R251, R169, PT ;  /* 0x000000a9fb00720c */ /* 0x000fc40003fc4070 */
[----:B-1----:R-:W-:Y:S01]  /*12250*/  IADD3 R13, R248, 0x16b, RZ ;  /* 0x0000016bf80d7810 */ /* 0x002fe20007ffe0ff */
[----:B------:R-:W-:Y:S02]  /*12260*/  IMAD.MOV R187, RZ, RZ, -R187 ;  /* 0x000000ffffbb7224 */ /* 0x000fe400078e0abb */
[----:B------:R-:W-:Y:S01]  /*12270*/  @!P5 IMAD.IADD R188, R188, 0x1, -R251 ;  /* 0x00000001bcbcd824 */ /* 0x000fe200078e0afb */
[----:B------:R-:W-:Y:S01]  /*12280*/  IABS R175, R13 ;  /* 0x0000000d00af7213 */ /* 0x000fe20000000000 */
[----:B------:R-:W-:Y:S01]  /*12290*/  IMAD.MOV R186, RZ, RZ, -R186 ;  /* 0x000000ffffba7224 */ /* 0x000fe200078e0aba */
[----:B------:R-:W-:Y:S01]  /*122a0*/  STL [R1+0x24ec], R13 ;  /* 0x0024ec0d01007387 */ /* 0x000fe20000100800 */
[C---:B------:R-:W-:Y:S01]  /*122b0*/  IMAD R190, R251.reuse, R187, R190 ;  /* 0x000000bbfbbe7224 */ /* 0x040fe200078e02be */
[C---:B------:R-:W-:Y:S01]  /*122c0*/  ISETP.GT.U32.AND P5, PT, R251.reuse, R188, PT ;  /* 0x000000bcfb00720c */ /* 0x040fe20003fa4070 */
[----:B------:R-:W-:Y:S01]  /*122d0*/  IMAD.MOV.U32 R11, RZ, RZ, R192 ;  /* 0x000000ffff0b7224 */ /* 0x000fe200078e00c0 */
[----:B------:R-:W-:Y:S01]  /*122e0*/  IABS R187, R21 ;  /* 0x0000001500bb7213 */ /* 0x000fe20000000000 */
[----:B------:R-:W-:Y:S01]  /*122f0*/  IMAD R185, R251, R186, R185 ;  /* 0x000000bafbb97224 */ /* 0x000fe200078e02b9 */
[----:B------:R1:W-:Y:S01]  /*12300*/  STL [R1+0x254], R18 ;  /* 0x0002541201007387 */ /* 0x0003e20000100800 */
[----:B------:R-:W-:-:S02]  /*12310*/  IMAD.MOV.U32 R7, RZ, RZ, R191 ;  /* 0x000000ffff077224 */ /* 0x000fc400078e00bf */
[----:B------:R-:W-:Y:S01]  /*12320*/  @!P0 IMAD.MOV R11, RZ, RZ, -R11 ;  /* 0x000000ffff0b8224 */ /* 0x000fe200078e0a0b */
[----:B------:R-:W-:Y:S01]  /*12330*/  ISETP.GT.U32.AND P0, PT, R251, R190, PT ;  /* 0x000000befb00720c */ /* 0x000fe20003f04070 */
[----:B------:R-:W-:Y:S01]  /*12340*/  @!P4 IMAD.MOV R7, RZ, RZ, -R7 ;  /* 0x000000ffff07c224 */ /* 0x000fe200078e0a07 */
[----:B------:R-:W-:Y:S01]  /*12350*/  ISETP.GE.AND P4, PT, R4, RZ, PT ;  /* 0x000000ff0400720c */ /* 0x000fe20003f86270 */
[--C-:B------:R-:W-:Y:S01]  /*12360*/  @!P6 IMAD.IADD R169, R169, 0x1, -R251.reuse ;  /* 0x00000001a9a9e824 */ /* 0x100fe200078e0afb */
[----:B------:R-:W-:Y:S01]  /*12370*/  ISETP.GT.U32.AND P6, PT, R251, R185, PT ;  /* 0x000000b9fb00720c */ /* 0x000fe20003fc4070 */
[----:B------:R-:W-:Y:S01]  /*12380*/  IMAD.HI.U32 R186, R95, R184, RZ ;  /* 0x000000b85fba7227 */ /* 0x000fe200078e00ff */
[----:B------:R2:W-:Y:S01]  /*12390*/  STL [R1+0x240], R11 ;  /* 0x0002400b01007387 */ /* 0x0005e20000100800 */
[----:B------:R-:W-:Y:S02]  /*123a0*/  IADD3 R4, R248, 0x16d, RZ ;  /* 0x0000016df8047810 */ /* 0x000fe40007ffe0ff */
[--C-:B------:R-:W-:Y:S01]  /*123b0*/  @!P5 IMAD.IADD R188, R188, 0x1, -R251.reuse ;  /* 0x00000001bcbcd824 */ /* 0x100fe200078e0afb */
[----:B------:R-:W-:Y:S01]  /*123c0*/  ISETP.GE.AND P5, PT, R31, RZ, PT ;  /* 0x000000ff1f00720c */ /* 0x000fe20003fa6270 */
[----:B------:R-:W-:Y:S01]  /*123d0*/  IMAD.MOV R186, RZ, RZ, -R186 ;  /* 0x000000ffffba7224 */ /* 0x000fe200078e0aba */
[----:B------:R3:W-:Y:S01]  /*123e0*/  STL [R1+0x244], R7 ;  /* 0x0002440701007387 */ /* 0x0007e20000100800 */
[----:B------:R-:W-:Y:S01]  /*123f0*/  @!P0 IMAD.IADD R190, R190, 0x1, -R251 ;  /* 0x00000001bebe8824 */ /* 0x000fe200078e0afb */
[----:B------:R-:W-:Y:S01]  /*12400*/  ISETP.GE.AND P0, PT, R3, RZ, PT ;  /* 0x000000ff0300720c */ /* 0x000fe20003f06270 */
[----:B------:R-:W-:Y:S01]  /*12410*/  IMAD.HI.U32 R183, R95, R187, RZ ;  /* 0x000000bb5fb77227 */ /* 0x000fe200078e00ff */
[----:B-1----:R-:W-:-:S03]  /*12420*/  IADD3 R18, R248, 0x16e, RZ ;  /* 0x0000016ef8127810 */ /* 0x002fc60007ffe0ff */
[----:B--2---:R-:W-:Y:S01]  /*12430*/  IMAD.MOV.U32 R11, RZ, RZ, R169 ;  /* 0x000000ffff0b7224 */ /* 0x004fe200078e00a9 */
[----:B------:R-:W-:Y:S01]  /*12440*/  IABS R169, R4 ;  /* 0x0000000400a97213 */ /* 0x000fe20000000000 */
[C---:B------:R-:W-:Y:S01]  /*12450*/  IMAD R184, R251.reuse, R186, R184 ;  /* 0x000000bafbb87224 */ /* 0x040fe200078e02b8 */
[----:B------:R-:W-:Y:S01]  /*12460*/  IABS R186, R10 ;  /* 0x0000000a00ba7213 */ /* 0x000fe20000000000 */
[----:B------:R-:W-:Y:S01]  /*12470*/  @!P4 IMAD.MOV R11, RZ, RZ, -R11 ;  /* 0x000000ffff0bc224 */ /* 0x000fe200078e0a0b */
[----:B------:R-:W-:Y:S01]  /*12480*/  ISETP.GT.U32.AND P4, PT, R251, R190, PT ;  /* 0x000000befb00720c */ /* 0x000fe20003f84070 */
[----:B------:R-:W-:Y:S01]  /*12490*/  @!P6 IMAD.IADD R185, R185, 0x1, -R251 ;  /* 0x00000001b9b9e824 */ /* 0x000fe200078e0afb */
[----:B---3--:R-:W-:Y:S01]  /*124a0*/  IADD3 R7, R248, 0x16c, RZ ;  /* 0x0000016cf8077810 */ /* 0x008fe20007ffe0ff */
[----:B------:R-:W-:Y:S01]  /*124b0*/  IMAD.MOV R183, RZ, RZ, -R183 ;  /* 0x000000ffffb77224 */ /* 0x000fe200078e0ab7 */
[----:B------:R-:W-:Y:S01]  /*124c0*/  IABS R192, R18 ;  /* 0x0000001200c07213 */ /* 0x000fe20000000000 */
[----:B------:R-:W-:Y:S01]  /*124d0*/  IMAD.MOV.U32 R3, RZ, RZ, R188 ;  /* 0x000000ffff037224 */ /* 0x000fe200078e00bc */
[C---:B------:R-:W-:Y:S01]  /*124e0*/  ISETP.GT.U32.AND P6, PT, R251.reuse, R185, PT ;  /* 0x000000b9fb00720c */ /* 0x040fe20003fc4070 */
[----:B------:R-:W-:Y:S01]  /*124f0*/  IMAD R187, R251, R183, R187 ;  /* 0x000000b7fbbb7224 */ /* 0x000fe200078e02bb */
[----:B------:R-:W-:Y:S01]  /*12500*/  STL [R1+0x24d8], R7 ;  /* 0x0024d80701007387 */ /* 0x000fe20000100800 */
[----:B------:R-:W-:-:S03]  /*12510*/  IMAD.HI.U32 R183, R95, R186, RZ ;  /* 0x000000ba5fb77227 */ /* 0x000fc600078e00ff */
[----:B------:R-:W-:Y:S01]  /*12520*/  STL [R1+0x24dc], R4 ;  /* 0x0024dc0401007387 */ /* 0x000fe20000100800 */
[----:B------:R-:W-:Y:S01]  /*12530*/  @!P5 IMAD.MOV R3, RZ, RZ, -R3 ;  /* 0x000000ffff03d224 */ /* 0x000fe200078e0a03 */
[C---:B------:R-:W-:Y:S01]  /*12540*/  ISETP.GT.U32.AND P5, PT, R251.reuse, R184, PT ;  /* 0x000000b8fb00720c */ /* 0x040fe20003fa4070 */
[----:B------:R-:W-:Y:S01]  /*12550*/  IMAD.MOV R183, RZ, RZ, -R183 ;  /* 0x000000ffffb77224 */ /* 0x000fe200078e0ab7 */
[----:B------:R-:W-:Y:S01]  /*12560*/  STL [R1+0x24e0], R18 ;  /* 0x0024e01201007387 */ /* 0x000fe20000100800 */
[--C-:B------:R-:W-:Y:S01]  /*12570*/  @!P4 IMAD.IADD R190, R190, 0x1, -R251.reuse ;  /* 0x00000001bebec824 */ /* 0x100fe200078e0afb */
[C---:B------:R-:W-:Y:S01]  /*12580*/  ISETP.GT.U32.AND P4, PT, R251.reuse, R187, PT ;  /* 0x000000bbfb00720c */ /* 0x040fe20003f84070 */
[----:B------:R-:W-:Y:S01]  /*12590*/  IMAD R186, R251, R183, R186 ;  /* 0x000000b7fbba7224 */ /* 0x000fe200078e02ba */
[----:B------:R-:W-:Y:S01]  /*125a0*/  IABS R183, R12 ;  /* 0x0000000c00b77213 */ /* 0x000fe20000000000 */
[----:B------:R-:W-:Y:S01]  /*125b0*/  @!P6 IMAD.IADD R185, R185, 0x1, -R251 ;  /* 0x00000001b9b9e824 */ /* 0x000fe200078e0afb */
[----:B------:R1:W-:Y:S01]  /*125c0*/  STL [R1+0x248], R11 ;  /* 0x0002480b01007387 */ /* 0x0003e20000100800 */
[----:B------:R-:W-:Y:S01]  /*125d0*/  IMAD.HI.U32 R196, R95, R164, RZ ;  /* 0x000000a45fc47227 */ /* 0x000fe200078e00ff */
[----:B------:R-:W-:-:S02]  /*125e0*/  ISETP.GT.U32.AND P6, PT, R251, R186, PT ;  /* 0x000000bafb00720c */ /* 0x000fc40003fc4070 */
[----:B------:R2:W-:Y:S01]  /*125f0*/  STL [R1+0x24c], R3 ;  /* 0x00024c0301007387 */ /* 0x0005e20000100800 */
[--C-:B------:R-:W-:Y:S01]  /*12600*/  @!P5 IMAD.IADD R184, R184, 0x1, -R251.reuse ;  /* 0x00000001b8b8d824 */ /* 0x100fe200078e0afb */
[----:B------:R-:W-:Y:S01]  /*12610*/  ISETP.GE.AND P5, PT, R2, RZ, PT ;  /* 0x000000ff0200720c */ /* 0x000fe20003fa6270 */
[----:B------:R-:W-:Y:S02]  /*12620*/  IMAD.MOV R196, RZ, RZ, -R196 ;  /* 0x000000ffffc47224 */ /* 0x000fe400078e0ac4 */
[----:B------:R-:W-:Y:S01]  /*12630*/  IMAD.MOV.U32 R2, RZ, RZ, R190 ;  /* 0x000000ffff027224 */ /* 0x000fe200078e00be */
[C---:B-1----:R-:W-:Y:S01]  /*12640*/  IADD3 R11, R248.reuse, 0x170, RZ ;  /* 0x00000170f80b7810 */ /* 0x042fe20007ffe0ff */
[----:B------:R-:W-:Y:S01]  /*12650*/  @!P4 IMAD.IADD R187, R187, 0x1, -R251 ;  /* 0x00000001bbbbc824 */ /* 0x000fe200078e0afb */
[C---:B------:R-:W-:Y:S01]  /*12660*/  ISETP.GT.U32.AND P4, PT, R251.reuse, R184, PT ;  /* 0x000000b8fb00720c */ /* 0x040fe20003f84070 */
[----:B------:R-:W-:Y:S01]  /*12670*/  IMAD R164, R251, R196, R164 ;  /* 0x000000c4fba47224 */ /* 0x000fe200078e02a4 */
[----:B--2---:R-:W-:Y:S01]  /*12680*/  IADD3 R3, R248, 0x16f, RZ ;  /* 0x0000016ff8037810 */ /* 0x004fe20007ffe0ff */
[----:B------:R-:W-:Y:S01]  /*12690*/  IMAD.HI.U32 R196, R95, R165, RZ ;  /* 0x000000a55fc47227 */ /* 0x000fe200078e00ff */
[----:B------:R-:W-:-:S03]  /*126a0*/  IABS R190, R11 ;  /* 0x0000000b00be7213 */ /* 0x000fc60000000000 */
[----:B------:R-:W-:Y:S01]  /*126b0*/  @!P0 IMAD.MOV R2, RZ, RZ, -R2 ;  /* 0x000000ffff028224 */ /* 0x000fe200078e0a02 */
[C---:B------:R-:W-:Y:S01]  /*126c0*/  ISETP.GT.U32.AND P0, PT, R251.reuse, R187, PT ;  /* 0x000000bbfb00720c */ /* 0x040fe20003f04070 */
[----:B------:R-:W-:Y:S02]  /*126d0*/  @!P6 IMAD.IADD R186, R186, 0x1, -R251 ;  /* 0x00000001babae824 */ /* 0x000fe400078e0afb */
[----:B------:R-:W-:Y:S01]  /*126e0*/  IMAD.MOV.U32 R31, RZ, RZ, R185 ;  /* 0x000000ffff1f7224 */ /* 0x000fe200078e00b9 */
[----:B------:R1:W-:Y:S01]  /*126f0*/  STL [R1+0x238], R2 ;  /* 0x0002380201007387 */ /* 0x0003e20000100800 */
[----:B------:R-:W-:Y:S01]  /*12700*/  IMAD.MOV R196, RZ, RZ, -R196 ;  /* 0x000000ffffc47224 */ /* 0x000fe200078e0ac4 */
[C---:B------:R-:W-:Y:S01]  /*12710*/  ISETP.GT.U32.AND P6, PT, R251.reuse, R186, PT ;  /* 0x000000bafb00720c */ /* 0x040fe20003fc4070 */
[----:B------:R-:W-:Y:S01]  /*12720*/  @!P5 IMAD.MOV R31, RZ, RZ, -R31 ;  /* 0x000000ffff1fd224 */ /* 0x000fe200078e0a1f */
[----:B------:R-:W-:Y:S01]  /*12730*/  ISETP.GT.U32.AND P5, PT, R251, R164, PT ;  /* 0x000000a4fb00720c */ /* 0x000fe20003fa4070 */
[----:B------:R-:W-:Y:S01]  /*12740*/  IMAD.HI.U32 R182, R95, R166, RZ ;  /* 0x000000a65fb67227 */ /* 0x000fe200078e00ff */
[----:B------:R-:W-:Y:S03]  /*12750*/  STL [R1+0x24c0], R3 ;  /* 0x0024c00301007387 */ /* 0x000fe60000100800 */
[C---:B------:R-:W-:Y:S01]  /*12760*/  IMAD R165, R251.reuse, R196, R165 ;  /* 0x000000c4fba57224 */ /* 0x040fe200078e02a5 */
[----:B-1----:R-:W-:Y:S01]  /*12770*/  IADD3 R2, R248, 0x171, RZ ;  /* 0x00000171f8027810 */ /* 0x002fe20007ffe0ff */
[----:B------:R-:W-:Y:S01]  /*12780*/  IMAD.MOV R182, RZ, RZ, -R182 ;  /* 0x000000ffffb67224 */ /* 0x000fe200078e0ab6 */
[----:B------:R-:W-:Y:S01]  /*12790*/  STL [R1+0x24c8], R11 ;  /* 0x0024c80b01007387 */ /* 0x000fe20000100800 */
[--C-:B------:R-:W-:Y:S01]  /*127a0*/  @!P4 IMAD.IADD R184, R184, 0x1, -R251.reuse ;  /* 0x00000001b8b8c824 */ /* 0x100fe200078e0afb */
[C---:B------:R-:W-:Y:S01]  /*127b0*/  ISETP.GT.U32.AND P4, PT, R251.reuse, R165, PT ;  /* 0x000000a5fb00720c */ /* 0x040fe20003f84070 */
[----:B------:R-:W-:Y:S01]  /*127c0*/  IMAD R166, R251, R182, R166 ;  /* 0x000000b6fba67224 */ /* 0x000fe200078e02a6 */
[----:B------:R-:W-:Y:S01]  /*127d0*/  STL [R1+0x24d0], R2 ;  /* 0x0024d00201007387 */ /* 0x000fe20000100800 */
[--C-:B------:R-:W-:Y:S01]  /*127e0*/  @!P0 IMAD.IADD R187, R187, 0x1, -R251.reuse ;  /* 0x00000001bbbb8824 */ /* 0x100fe200078e0afb */
[----:B------:R-:W-:Y:S01]  /*127f0*/  ISETP.GE.AND P0, PT, R27, RZ, PT ;  /* 0x000000ff1b00720c */ /* 0x000fe20003f06270 */
[--C-:B------:R-:W-:Y:S01]  /*12800*/  @!P6 IMAD.IADD R186, R186, 0x1, -R251.reuse ;  /* 0x00000001babae824 */ /* 0x100fe200078e0afb */
[----:B------:R-:W-:Y:S01]  /*12810*/  ISETP.GT.U32.AND P6, PT, R251, R166, PT ;  /* 0x000000a6fb00720c */ /* 0x000fe20003fc4070 */
[----:B------:R-:W-:Y:S01]  /*12820*/  @!P5 IMAD.IADD R164, R164, 0x1, -R251 ;  /* 0x00000001a4a4d824 */ /* 0x000fe200078e0afb */
[----:B------:R-:W-:Y:S01]  /*12830*/  ISETP.GE.AND P5, PT, R21, RZ, PT ;  /* 0x000000ff1500720c */ /* 0x000fe20003fa6270 */
[----:B------:R-:W-:Y:S01]  /*12840*/  IMAD.HI.U32 R168, R95, R183, RZ ;  /* 0x000000b75fa87227 */ /* 0x000fe200078e00ff */
[----:B------:R-:W-:Y:S01]  /*12850*/  STL [R1+0x23c], R31 ;  /* 0x00023c1f01007387 */ /* 0x000fe20000100800 */
[----:B------:R-:W-:-:S02]  /*12860*/  IABS R182, R20 ;  /* 0x0000001400b67213 */ /* 0x000fc40000000000 */
[----:B------:R-:W-:Y:S01]  /*12870*/  IMAD.MOV.U32 R21, RZ, RZ, R184 ;  /* 0x000000ffff157224 */ /* 0x000fe200078e00b8 */
[----:B------:R-:W-:Y:S01]  /*12880*/  IADD3 R27, R248, 0x172, RZ ;  /* 0x00000172f81b7810 */ /* 0x000fe20007ffe0ff */
[----:B------:R-:W-:Y:S02]  /*12890*/  IMAD.MOV R168, RZ, RZ, -R168 ;  /* 0x000000ffffa87224 */ /* 0x000fe400078e0aa8 */
[----:B------:R-:W-:Y:S01]  /*128a0*/  @!P4 IMAD.IADD R165, R165, 0x1, -R251 ;  /* 0x00000001a5a5c824 */ /* 0x000fe200078e0afb */
[----:B------:R-:W-:Y:S01]  /*128b0*/  ISETP.GE.AND P4, PT, R10, RZ, PT ;  /* 0x000000ff0a00720c */ /* 0x000fe20003f86270 */
[----:B------:R-:W-:Y:S02]  /*128c0*/  IMAD.MOV.U32 R10, RZ, RZ, R187 ;  /* 0x000000ffff0a7224 */ /* 0x000fe400078e00bb */
[----:B------:R-:W-:Y:S01]  /*128d0*/  @!P0 IMAD.MOV R21, RZ, RZ, -R21 ;  /* 0x000000ffff158224 */ /* 0x000fe200078e0a15 */
[C---:B------:R-:W-:Y:S01]  /*128e0*/  ISETP.GT.U32.AND P0, PT, R251.reuse, R164, PT ;  /* 0x000000a4fb00720c */ /* 0x040fe20003f04070 */
[----:B------:R-:W-:-:S02]  /*128f0*/  IMAD R183, R251, R168, R183 ;  /* 0x000000a8fbb77224 */ /* 0x000fc400078e02b7 */
[----:B------:R-:W-:Y:S01]  /*12900*/  IMAD.HI.U32 R168, R95, R181, RZ ;  /* 0x000000b55fa87227 */ /* 0x000fe200078e00ff */
[----:B------:R1:W-:Y:S03]  /*12910*/  STL [R1+0x234], R21 ;  /* 0x0002341501007387 */ /* 0x0003e60000100800 */
[--C-:B------:R-:W-:Y:S01]  /*12920*/  @!P6 IMAD.IADD R166, R166, 0x1, -R251.reuse ;  /* 0x00000001a6a6e824 */ /* 0x100fe200078e0afb */
[C---:B------:R-:W-:Y:S01]  /*12930*/  ISETP.GT.U32.AND P6, PT, R251.reuse, R165, PT ;  /* 0x000000a5fb00720c */ /* 0x040fe20003fc4070 */
[----:B------:R-:W-:Y:S02]  /*12940*/  @!P5 IMAD.MOV R10, RZ, RZ, -R10 ;  /* 0x000000ffff0ad224 */ /* 0x000fe400078e0a0a */
[----:B------:R-:W-:Y:S01]  /*12950*/  IMAD.MOV R168, RZ, RZ, -R168 ;  /* 0x000000ffffa87224 */ /* 0x000fe200078e0aa8 */
[C---:B------:R-:W-:Y:S01]  /*12960*/  ISETP.GT.U32.AND P5, PT, R251.reuse, R166, PT ;  /* 0x000000a6fb00720c */ /* 0x040fe20003fa4070 */
[----:B------:R-:W-:Y:S01]  /*12970*/  @!P0 IMAD.IADD R164, R164, 0x1, -R251 ;  /* 0x00000001a4a48824 */ /* 0x000fe200078e0afb */
[----:B------:R2:W-:Y:S01]  /*12980*/  STL [R1+0x230], R10 ;  /* 0x0002300a01007387 */ /* 0x0005e20000100800 */
[----:B------:R-:W-:Y:S01]  /*12990*/  IMAD R181, R251, R168, R181 ;  /* 0x000000a8fbb57224 */ /* 0x000fe200078e02b5 */
[----:B------:R-:W-:Y:S01]  /*129a0*/  IABS R168, R0 ;  /* 0x0000000000a87213 */ /* 0x000fe20000000000 */
[----:B------:R-:W-:Y:S01]  /*129b0*/  IMAD.HI.U32 R196, R95, R182, RZ ;  /* 0x000000b65fc47227 */ /* 0x000fe200078e00ff */
[----:B-1----:R-:W-:-:S02]  /*129c0*/  IADD3 R21, R248, 0x173, RZ ;  /* 0x00000173f8157810 */ /* 0x002fc40007ffe0ff */
[----:B------:R-:W-:Y:S01]  /*129d0*/  ISETP.GT.U32.AND P0, PT, R251, R181, PT ;  /* 0x000000b5fb00720c */ /* 0x000fe20003f04070 */
[----:B------:R-:W-:Y:S01]  /*129e0*/  @!P6 IMAD.IADD R165, R165, 0x1, -R251 ;  /* 0x00000001a5a5e824 */ /* 0x000fe200078e0afb */
[----:B------:R-:W-:Y:S01]  /*129f0*/  ISETP.GE.AND P6, PT, R30, RZ, PT ;  /* 0x000000ff1e00720c */ /* 0x000fe20003fc6270 */
[----:B------:R-:W-:-:S04]  /*12a00*/  IMAD.HI.U32 R195, R95, R167, RZ ;  /* 0x000000a75fc37227 */ /* 0x000fc800078e00ff */
[----:B--2---:R-:W-:Y:S02]  /*12a10*/  IMAD.MOV.U32 R10, RZ, RZ, R186 ;  /* 0x000000ffff0a7224 */ /* 0x004fe400078e00ba */
[--C-:B------:R-:W-:Y:S01]  /*12a20*/  @!P5 IMAD.IADD R166, R166, 0x1, -R251.reuse ;  /* 0x00000001a6a6d824 */ /* 0x100fe200078e0afb */
[----:B------:R-:W-:Y:S01]  /*12a30*/  ISETP.GE.AND P5, PT, R29, RZ, PT ;  /* 0x000000ff1d00720c */ /* 0x000fe20003fa6270 */
[----:B------:R-:W-:Y:S01]  /*12a40*/  @!P4 IMAD.MOV R10, RZ, RZ, -R10 ;  /* 0x000000ffff0ac224 */ /* 0x000fe200078e0a0a */
[----:B------:R-:W-:Y:S01]  /*12a50*/  ISETP.GT.U32.AND P4, PT, R251, R183, PT ;  /* 0x000000b7fb00720c */ /* 0x000fe20003f84070 */
[----:B------:R-:W-:Y:S02]  /*12a60*/  @!P0 IMAD.IADD R181, R181, 0x1, -R251 ;  /* 0x00000001b5b58824 */ /* 0x000fe400078e0afb */
[----:B------:R-:W-:Y:S01]  /*12a70*/  IMAD.MOV R196, RZ, RZ, -R196 ;  /* 0x000000ffffc47224 */ /* 0x000fe200078e0ac4 */
[----:B------:R1:W-:Y:S01]  /*12a80*/  STL [R1+0x22c], R10 ;  /* 0x00022c0a01007387 */ /* 0x0003e20000100800 */
[----:B------:R-:W-:Y:S01]  /*12a90*/  @!P6 IMAD.MOV R164, RZ, RZ, -R164 ;  /* 0x000000ffffa4e224 */ /* 0x000fe200078e0aa4 */
[C---:B------:R-:W-:Y:S01]  /*12aa0*/  ISETP.GT.U32.AND P6, PT, R251.reuse, R181, PT ;  /* 0x000000b5fb00720c */ /* 0x040fe20003fc4070 */
[----:B------:R-:W-:Y:S01]  /*12ab0*/  IMAD.MOV R195, RZ, RZ, -R195 ;  /* 0x000000ffffc37224 */ /* 0x000fe200078e0ac3 */
[----:B------:R-:W-:Y:S01]  /*12ac0*/  STL [R1+0x24b4], R27 ;  /* 0x0024b41b01007387 */ /* 0x000fe20000100800 */
[C---:B------:R-:W-:Y:S01]  /*12ad0*/  IMAD R182, R251.reuse, R196, R182 ;  /* 0x000000c4fbb67224 */ /* 0x040fe200078e02b6 */
[----:B------:R-:W-:Y:S01]  /*12ae0*/  IABS R196, R26 ;  /* 0x0000001a00c47213 */ /* 0x000fe20000000000 */
[----:B------:R-:W-:Y:S01]  /*12af0*/  IMAD R167, R251, R195, R167 ;  /* 0x000000c3fba77224 */ /* 0x000fe200078e02a7 */
[----:B------:R-:W-:Y:S01]  /*12b00*/  STL [R1+0x24b8], R21 ;  /* 0x0024b81501007387 */ /* 0x000fe20000100800 */
[----:B------:R-:W-:Y:S01]  /*12b10*/  @!P4 IMAD.IADD R183, R183, 0x1, -R251 ;  /* 0x00000001b7b7c824 */ /* 0x000fe200078e0afb */
[----:B------:R-:W-:Y:S01]  /*12b20*/  ISETP.GE.AND P4, PT, R17, RZ, PT ;  /* 0x000000ff1100720c */ /* 0x000fe20003f86270 */
[----:B------:R-:W-:Y:S01]  /*12b30*/  @!P5 IMAD.MOV R165, RZ, RZ, -R165 ;  /* 0x000000ffffa5d224 */ /* 0x000fe200078e0aa5 */
[----:B------:R-:W-:Y:S01]  /*12b40*/  ISETP.GT.U32.AND P5, PT, R251, R182, PT ;  /* 0x000000b6fb00720c */ /* 0x000fe20003fa4070 */
[----:B------:R-:W-:Y:S01]  /*12b50*/  IMAD.HI.U32 R194, R95, R168, RZ ;  /* 0x000000a85fc27227 */ /* 0x000fe200078e00ff */
[----:B------:R-:W-:-:S02]  /*12b60*/  ISETP.GT.U32.AND P0, PT, R251, R183, PT ;  /* 0x000000b7fb00720c */ /* 0x000fc40003f04070 */
[C---:B-1----:R-:W-:Y:S01]  /*12b70*/  IADD3 R10, R248.reuse, 0x174, RZ ;  /* 0x00000174f80a7810 */ /* 0x042fe20007ffe0ff */
[----:B------:R-:W-:Y:S01]  /*12b80*/  IMAD.MOV R194, RZ, RZ, -R194 ;  /* 0x000000ffffc27224 */ /* 0x000fe200078e0ac2 */
[----:B------:R-:W-:Y:S01]  /*12b90*/  IADD3 R17, R248, 0x175, RZ ;  /* 0x00000175f8117810 */ /* 0x000fe20007ffe0ff */
[--C-:B------:R-:W-:Y:S01]  /*12ba0*/  @!P6 IMAD.IADD R181, R181, 0x1, -R251.reuse ;  /* 0x00000001b5b5e824 */ /* 0x100fe200078e0afb */
[----:B------:R-:W-:Y:S01]  /*12bb0*/  ISETP.GE.AND P6, PT, R12, RZ, PT ;  /* 0x000000ff0c00720c */ /* 0x000fe20003fc6270 */
[C---:B------:R-:W-:Y:S01]  /*12bc0*/  IMAD R168, R251.reuse, R194, R168 ;  /* 0x000000c2fba87224 */ /* 0x040fe200078e02a8 */
[----:B------:R-:W-:Y:S01]  /*12bd0*/  IADD3 R12, R248, 0x176, RZ ;  /* 0x00000176f80c7810 */ /* 0x000fe20007ffe0ff */
[----:B------:R-:W-:Y:S01]  /*12be0*/  @!P4 IMAD.MOV R166, RZ, RZ, -R166 ;  /* 0x000000ffffa6c224 */ /* 0x000fe200078e0aa6 */
[----:B------:R-:W-:Y:S01]  /*12bf0*/  ISETP.GT.U32.AND P4, PT, R251, R167, PT ;  /* 0x000000a7fb00720c */ /* 0x000fe20003f84070 */
[--C-:B------:R-:W-:Y:S01]  /*12c00*/  @!P5 IMAD.IADD R182, R182, 0x1, -R251.reuse ;  /* 0x00000001b6b6d824 */ /* 0x100fe200078e0afb */
[----:B------:R-:W-:Y:S01]  /*12c10*/  ISETP.GE.AND P5, PT, R9, RZ, PT ;  /* 0x000000ff0900720c */ /* 0x000fe20003fa6270 */
[----:B------:R-:W-:Y:S01]  /*12c20*/  @!P0 IMAD.IADD R183, R183, 0x1, -R251 ;  /* 0x00000001b7b78824 */ /* 0x000fe200078e0afb */
[----:B------:R-:W-:Y:S01]  /*12c30*/  ISETP.GT.U32.AND P0, PT, R251, R168, PT ;  /* 0x000000a8fb00720c */ /* 0x000fe20003f04070 */
[----:B------:R-:W-:Y:S01]  /*12c40*/  IMAD.HI.U32 R195, R95, R180, RZ ;  /* 0x000000b45fc37227 */ /* 0x000fe200078e00ff */
[----:B------:R-:W-:Y:S01]  /*12c50*/  STL [R1+0x24bc], R10 ;  /* 0x0024bc0a01007387 */ /* 0x000fe20000100800 */
[----:B------:R-:W-:-:S02]  /*12c60*/  IABS R187, R10 ;  /* 0x0000000a00bb7213 */ /* 0x000fc40000000000 */
[----:B------:R-:W-:Y:S01]  /*12c70*/  IMAD.MOV.U32 R9, RZ, RZ, R183 ;  /* 0x000000ffff097224 */ /* 0x000fe200078e00b7 */
[----:B------:R-:W-:Y:S01]  /*12c80*/  STL.64 [R1+0x2d98], R164 ;  /* 0x002d98a401007387 */ /* 0x000fe20000100a00 */
[----:B------:R-:W-:-:S03]  /*12c90*/  IMAD.HI.U32 R194, R95, R196, RZ ;  /* 0x000000c45fc27227 */ /* 0x000fc600078e00ff */
[----:B------:R-:W-:Y:S01]  /*12ca0*/  STL [R1+0x24a0], R17 ;  /* 0x0024a01101007387 */ /* 0x000fe20000100800 */
[----:B------:R-:W-:Y:S01]  /*12cb0*/  @!P4 IMAD.IADD R167, R167, 0x1, -R251 ;  /* 0x00000001a7a7c824 */ /* 0x000fe200078e0afb */
[C---:B------:R-:W-:Y:S01]  /*12cc0*/  ISETP.GT.U32.AND P4, PT, R251.reuse, R182, PT ;  /* 0x000000b6fb00720c */ /* 0x040fe20003f84070 */
[----:B------:R-:W-:Y:S01]  /*12cd0*/  @!P6 IMAD.MOV R9, RZ, RZ, -R9 ;  /* 0x000000ffff09e224 */ /* 0x000fe200078e0a09 */
[----:B------:R-:W-:Y:S01]  /*12ce0*/  STL [R1+0x24ac], R12 ;  /* 0x0024ac0c01007387 */ /* 0x000fe20000100800 */
[----:B------:R-:W-:Y:S01]  /*12cf0*/  IMAD.MOV R195, RZ, RZ, -R195 ;  /* 0x000000ffffc37224 */ /* 0x000fe200078e0ac3 */
[----:B------:R-:W-:Y:S01]  /*12d00*/  ISETP.GT.U32.AND P6, PT, R251, R167, PT ;  /* 0x000000a7fb00720c */ /* 0x000fe20003fc4070 */
[----:B------:R-:W-:Y:S01]  /*12d10*/  IMAD.HI.U32 R179, R95, R176, RZ ;  /* 0x000000b05fb37227 */ /* 0x000fe200078e00ff */
[----:B------:R1:W-:Y:S03]  /*12d20*/  STL [R1+0x21c], R9 ;  /* 0x00021c0901007387 */ /* 0x0003e60000100800 */
[----:B------:R-:W-:-:S02]  /*12d30*/  IMAD.MOV R194, RZ, RZ, -R194 ;  /* 0x000000ffffc27224 */ /* 0x000fc400078e0ac2 */
[C---:B------:R-:W-:Y:S02]  /*12d40*/  IMAD R180, R251.reuse, R195, R180 ;  /* 0x000000c3fbb47224 */ /* 0x040fe400078e02b4 */
[----:B------:R-:W-:Y:S02]  /*12d50*/  IMAD.MOV R179, RZ, RZ, -R179 ;  /* 0x000000ffffb37224 */ /* 0x000fe400078e0ab3 */
[--C-:B------:R-:W-:Y:S01]  /*12d60*/  @!P0 IMAD.IADD R168, R168, 0x1, -R251.reuse ;  /* 0x00000001a8a88824 */ /* 0x100fe200078e0afb */
[----:B-1----:R-:W-:Y:S01]  /*12d70*/  IADD3 R9, R248, 0x177, RZ ;  /* 0x00000177f8097810 */ /* 0x002fe20007ffe0ff */
[C---:B------:R-:W-:Y:S02]  /*12d80*/  IMAD R196, R251.reuse, R194, R196 ;  /* 0x000000c2fbc47224 */ /* 0x040fe400078e02c4 */
[----:B------:R-:W-:Y:S01]  /*12d90*/  @!P4 IMAD.IADD R182, R182, 0x1, -R251 ;  /* 0x00000001b6b6c824 */ /* 0x000fe200078e0afb */
[C---:B------:R-:W-:Y:S01]  /*12da0*/  ISETP.GT.U32.AND P4, PT, R251.reuse, R180, PT ;  /* 0x000000b4fb00720c */ /* 0x040fe20003f84070 */
[C---:B------:R-:W-:Y:S01]  /*12db0*/  IMAD R176, R251.reuse, R179, R176 ;  /* 0x000000b3fbb07224 */ /* 0x040fe200078e02b0 */
[----:B------:R-:W-:Y:S01]  /*12dc0*/  IABS R179, R15 ;  /* 0x0000000f00b37213 */ /* 0x000fe20000000000 */
[----:B------:R-:W-:Y:S01]  /*12dd0*/  IMAD.MOV.U32 R29, RZ, RZ, R181 ;  /* 0x000000ffff1d7224 */ /* 0x000fe200078e00b5 */
[----:B------:R-:W-:Y:S01]  /*12de0*/  ISETP.GT.U32.AND P0, PT, R251, R168, PT ;  /* 0x000000a8fb00720c */ /* 0x000fe20003f04070 */
[----:B------:R-:W-:Y:S01]  /*12df0*/  @!P6 IMAD.IADD R167, R167, 0x1, -R251 ;  /* 0x00000001a7a7e824 */ /* 0x000fe200078e0afb */
[----:B------:R-:W-:Y:S01]  /*12e00*/  ISETP.GT.U32.AND P6, PT, R251, R196, PT ;  /* 0x000000c4fb00720c */ /* 0x000fe20003fc4070 */
[----:B------:R-:W-:Y:S01]  /*12e10*/  @!P5 IMAD.MOV R29, RZ, RZ, -R29 ;  /* 0x000000ffff1dd224 */ /* 0x000fe200078e0a1d */
[----:B------:R-:W-:Y:S01]  /*12e20*/  ISETP.GE.AND P5, PT, R20, RZ, PT ;  /* 0x000000ff1400720c */ /* 0x000fe20003fa6270 */
[----:B------:R-:W-:Y:S01]  /*12e30*/  IMAD.HI.U32 R178, R95, R179, RZ ;  /* 0x000000b35fb27227 */ /* 0x000fe200078e00ff */
[----:B------:R-:W-:Y:S01]  /*12e40*/  STL [R1+0x24a4], R9 ;  /* 0x0024a40901007387 */ /* 0x000fe20000100800 */
[----:B------:R-:W-:-:S02]  /*12e50*/  IADD3 R20, R248, 0x179, RZ ;  /* 0x00000179f8147810 */ /* 0x000fc40007ffe0ff */
[----:B------:R-:W-:Y:S01]  /*12e60*/  IMAD.MOV R178, RZ, RZ, -R178 ;  /* 0x000000ffffb27224 */ /* 0x000fe200078e0ab2 */
[----:B------:R-:W-:Y:S01]  /*12e70*/  STL [R1+0x224], R29 ;  /* 0x0002241d01007387 */ /* 0x000fe20000100800 */
[----:B------:R-:W-:Y:S01]  /*12e80*/  @!P4 IMAD.IADD R180, R180, 0x1, -R251 ;  /* 0x00000001b4b4c824 */ /* 0x000fe200078e0afb */
[----:B------:R-:W-:Y:S01]  /*12e90*/  ISETP.GE.AND P4, PT, R0, RZ, PT ;  /* 0x000000ff0000720c */ /* 0x000fe20003f86270 */
[----:B------:R-:W-:Y:S01]  /*12ea0*/  IMAD R179, R251, R178, R179 ;  /* 0x000000b2fbb37224 */ /* 0x000fe200078e02b3 */
[----:B------:R-:W-:Y:S01]  /*12eb0*/  IABS R178, R8 ;  /* 0x0000000800b27213 */ /* 0x000fe20000000000 */
[--C-:B------:R-:W-:Y:S01]  /*12ec0*/  @!P0 IMAD.IADD R168, R168, 0x1, -R251.reuse ;  /* 0x00000001a8a88824 */ /* 0x100fe200078e0afb */
[----:B------:R-:W-:Y:S01]  /*12ed0*/  ISETP.GE.AND P0, PT, R14, RZ, PT ;  /* 0x000000ff0e00720c */ /* 0x000fe20003f06270 */
[----:B------:R-:W-:Y:S01]  /*12ee0*/  IMAD.MOV.U32 R0, RZ, RZ, R182 ;  /* 0x000000ffff007224 */ /* 0x000fe200078e00b6 */
[----:B------:R-:W-:Y:S01]  /*12ef0*/  IADD3 R14, R248, 0x17a, RZ ;  /* 0x0000017af80e7810 */ /* 0x000fe20007ffe0ff */
[----:B------:R-:W-:-:S02]  /*12f00*/  @!P6 IMAD.IADD R196, R196, 0x1, -R251 ;  /* 0x00000001c4c4e824 */ /* 0x000fc400078e0afb */
[----:B------:R-:W-:Y:S01]  /*12f10*/  @!P5 IMAD.MOV R0, RZ, RZ, -R0 ;  /* 0x000000ffff00d224 */ /* 0x000fe200078e0a00 */
[----:B------:R-:W-:Y:S01]  /*12f20*/  ISETP.GT.U32.AND P5, PT, R251, R180, PT ;  /* 0x000000b4fb00720c */ /* 0x000fe20003fa4070 */
[----:B------:R-:W-:Y:S01]  /*12f30*/  IMAD.HI.U32 R194, R95, R178, RZ ;  /* 0x000000b25fc27227 */ /* 0x000fe200078e00ff */
[C---:B------:R-:W-:Y:S02]  /*12f40*/  ISETP.GT.U32.AND P6, PT, R251.reuse, R196, PT ;  /* 0x000000c4fb00720c */ /* 0x040fe40003fc4070 */
[----:B------:R1:W-:Y:S01]  /*12f50*/  STL [R1+0x220], R0 ;  /* 0x0002200001007387 */ /* 0x0003e20000100800 */
[----:B------:R-:W-:Y:S02]  /*12f60*/  IMAD.MOV R194, RZ, RZ, -R194 ;  /* 0x000000ffffc27224 */ /* 0x000fe400078e0ac2 */
[----:B------:R-:W-:Y:S01]  /*12f70*/  @!P0 IMAD.MOV R167, RZ, RZ, -R167 ;  /* 0x000000ffffa78224 */ /* 0x000fe200078e0aa7 */
[C---:B------:R-:W-:Y:S01]  /*12f80*/  ISETP.GT.U32.AND P0, PT, R251.reuse, R176, PT ;  /* 0x000000b0fb00720c */ /* 0x040fe20003f04070 */
[----:B------:R-:W-:-:S02]  /*12f90*/  IMAD R178, R251, R194, R178 ;  /* 0x000000c2fbb27224 */ /* 0x000fc400078e02b2 */
[----:B------:R-:W-:Y:S01]  /*12fa0*/  @!P4 IMAD.MOV R168, RZ, RZ, -R168 ;  /* 0x000000ffffa8c224 */ /* 0x000fe200078e0aa8 */
[C---:B------:R-:W-:Y:S01]  /*12fb0*/  ISETP.GT.U32.AND P4, PT, R251.reuse, R179, PT ;  /* 0x000000b3fb00720c */ /* 0x040fe20003f84070 */
[--C-:B------:R-:W-:Y:S01]  /*12fc0*/  @!P5 IMAD.IADD R180, R180, 0x1, -R251.reuse ;  /* 0x00000001b4b4d824 */ /* 0x100fe200078e0afb */
[----:B------:R-:W-:Y:S01]  /*12fd0*/  ISETP.GT.U32.AND P5, PT, R251, R178, PT ;  /* 0x000000b2fb00720c */ /* 0x000fe20003fa4070 */
[--C-:B------:R-:W-:Y:S01]  /*12fe0*/  @!P6 IMAD.IADD R196, R196, 0x1, -R251.reuse ;  /* 0x00000001c4c4e824 */ /* 0x100fe200078e0afb */
[----:B------:R-:W-:Y:S01]  /*12ff0*/  ISETP.GE.AND P6, PT, R28, RZ, PT ;  /* 0x000000ff1c00720c */ /* 0x000fe20003fc6270 */
[----:B------:R-:W-:Y:S01]  /*13000*/  IMAD.HI.U32 R195, R95, R177, RZ ;  /* 0x000000b15fc37227 */ /* 0x000fe200078e00ff */
[----:B-1----:R-:W-:Y:S01]  /*13010*/  IADD3 R0, R248, 0x178, RZ ;  /* 0x00000178f8007810 */ /* 0x002fe20007ffe0ff */
[----:B------:R-:W-:Y:S02]  /*13020*/  STL.64 [R1+0x2da0], R166 ;  /* 0x002da0a601007387 */ /* 0x000fe40000100a00 */
[--C-:B------:R-:W-:Y:S01]  /*13030*/  @!P0 IMAD.IADD R176, R176, 0x1, -R251.reuse ;  /* 0x00000001b0b08824 */ /* 0x100fe200078e0afb */
[----:B------:R-:W-:Y:S01]  /*13040*/  ISETP.GE.AND P0, PT, R26, RZ, PT ;  /* 0x000000ff1a00720c */ /* 0x000fe20003f06270 */
[----:B------:R-:W-:Y:S01]  /*13050*/  IMAD.MOV.U32 R26, RZ, RZ, R180 ;  /* 0x000000ffff1a7224 */ /* 0x000fe200078e00b4 */
[----:B------:R-:W-:Y:S01]  /*13060*/  STL [R1+0x2490], R0 ;  /* 0x0024900001007387 */ /* 0x000fe20000100800 */
[--C-:B------:R-:W-:Y:S01]  /*13070*/  @!P4 IMAD.IADD R179, R179, 0x1, -R251.reuse ;  /* 0x00000001b3b3c824 */ /* 0x100fe200078e0afb */
[----:B------:R-:W-:Y:S01]  /*13080*/  ISETP.GT.U32.AND P4, PT, R251, R176, PT ;  /* 0x000000b0fb00720c */ /* 0x000fe20003f84070 */
[----:B------:R-:W-:Y:S01]  /*13090*/  @!P5 IMAD.IADD R178, R178, 0x1, -R251 ;  /* 0x00000001b2b2d824 */ /* 0x000fe200078e0afb */
[----:B------:R-:W-:Y:S01]  /*130a0*/  STL [R1+0x2498], R20 ;  /* 0x0024981401007387 */ /* 0x000fe20000100800 */
[----:B------:R-:W-:Y:S01]  /*130b0*/  IMAD.HI.U32 R173, R95, R174, RZ ;  /* 0x000000ae5fad7227 */ /* 0x000fe200078e00ff */
[----:B------:R-:W-:-:S02]  /*130c0*/  ISETP.GT.U32.AND P5, PT, R251, R179, PT ;  /* 0x000000b3fb00720c */ /* 0x000fc40003fa4070 */
[----:B------:R-:W-:Y:S01]  /*130d0*/  STL [R1+0x249c], R14 ;  /* 0x00249c0e01007387 */ /* 0x000fe20000100800 */
[----:B------:R-:W-:Y:S01]  /*130e0*/  @!P6 IMAD.MOV R26, RZ, RZ, -R26 ;  /* 0x000000ffff1ae224 */ /* 0x000fe200078e0a1a */
[C---:B------:R-:W-:Y:S01]  /*130f0*/  ISETP.GT.U32.AND P6, PT, R251.reuse, R178, PT ;  /* 0x000000b2fb00720c */ /* 0x040fe20003fc4070 */
[----:B------:R-:W-:Y:S01]  /*13100*/  IMAD.MOV R193, RZ, RZ, -R195 ;  /* 0x000000ffffc17224 */ /* 0x000fe200078e0ac3 */
[----:B------:R-:W-:Y:S01]  /*13110*/  IABS R195, R24 ;  /* 0x0000001800c37213 */ /* 0x000fe20000000000 */
[----:B------:R-:W-:Y:S01]  /*13120*/  IMAD.MOV R173, RZ, RZ, -R173 ;  /* 0x000000ffffad7224 */ /* 0x000fe200078e0aad */
[----:B------:R1:W-:Y:S01]  /*13130*/  STL [R1+0x218], R26 ;  /* 0x0002181a01007387 */ /* 0x0003e20000100800 */
[C---:B------:R-:W-:Y:S01]  /*13140*/  IMAD R177, R251.reuse, R193, R177 ;  /* 0x000000c1fbb17224 */ /* 0x040fe200078e02b1 */
[----:B------:R-:W-:Y:S01]  /*13150*/  IABS R193, R23 ;  /* 0x0000001700c17213 */ /* 0x000fe20000000000 */
[----:B------:R-:W-:Y:S01]  /*13160*/  IMAD R174, R251, R173, R174 ;  /* 0x000000adfbae7224 */ /* 0x000fe200078e02ae */
[----:B------:R-:W-:Y:S01]  /*13170*/  IABS R173, R25 ;  /* 0x0000001900ad7213 */ /* 0x000fe20000000000 */
[----:B------:R-:W-:-:S02]  /*13180*/  @!P5 IMAD.IADD R179, R179, 0x1, -R251 ;  /* 0x00000001b3b3d824 */ /* 0x000fc400078e0afb */
[--C-:B------:R-:W-:Y:S01]  /*13190*/  @!P4 IMAD.IADD R176, R176, 0x1, -R251.reuse ;  /* 0x00000001b0b0c824 */ /* 0x100fe200078e0afb */
[----:B------:R-:W-:Y:S01]  /*131a0*/  ISETP.GT.U32.AND P5, PT, R251, R174, PT ;  /* 0x000000aefb00720c */ /* 0x000fe20003fa4070 */
[----:B------:R-:W-:Y:S01]  /*131b0*/  @!P6 IMAD.IADD R178, R178, 0x1, -R251 ;  /* 0x00000001b2b2e824 */ /* 0x000fe200078e0afb */
[----:B------:R-:W-:Y:S01]  /*131c0*/  ISETP.GE.AND P4, PT, R16, RZ, PT ;  /* 0x000000ff1000720c */ /* 0x000fe20003f86270 */
[----:B-1----:R-:W-:Y:S01]  /*131d0*/  IMAD.MOV.U32 R26, RZ, RZ, R196 ;  /* 0x000000ffff1a7224 */ /* 0x002fe200078e00c4 */
[----:B------:R-:W-:Y:S01]  /*131e0*/  ISETP.GE.AND P6, PT, R15, RZ, PT ;  /* 0x000000ff0f00720c */ /* 0x000fe20003fc6270 */
[----:B------:R-:W-:Y:S01]  /*131f0*/  IMAD.HI.U32 R194, R95, R173, RZ ;  /* 0x000000ad5fc27227 */ /* 0x000fe200078e00ff */
[C---:B------:R-:W-:Y:S02]  /*13200*/  IADD3 R16, R248.reuse, 0x17b, RZ ;  /* 0x0000017bf8107810 */ /* 0x040fe40007ffe0ff */
[----:B------:R-:W-:Y:S01]  /*13210*/  IADD3 R15, R248, 0x17c, RZ ;  /* 0x0000017cf80f7810 */ /* 0x000fe20007ffe0ff */
[----:B------:R-:W-:Y:S01]  /*13220*/  @!P0 IMAD.MOV R26, RZ, RZ, -R26 ;  /* 0x000000ffff1a8224 */ /* 0x000fe200078e0a1a */
[----:B------:R-:W-:Y:S01]  /*13230*/  ISETP.GT.U32.AND P0, PT, R251, R177, PT ;  /* 0x000000b1fb00720c */ /* 0x000fe20003f04070 */
[----:B------:R-:W-:-:S03]  /*13240*/  IMAD.HI.U32 R189, R95, R195, RZ ;  /* 0x000000c35fbd7227 */ /* 0x000fc600078e00ff */
[----:B------:R1:W-:Y:S01]  /*13250*/  STL [R1+0x204], R26 ;  /* 0x0002041a01007387 */ /* 0x0003e20000100800 */
[----:B------:R-:W-:Y:S02]  /*13260*/  @!P5 IMAD.IADD R174, R174, 0x1, -R251 ;  /* 0x00000001aeaed824 */ /* 0x000fe400078e0afb */
[----:B------:R-:W-:Y:S01]  /*13270*/  IMAD.MOV R194, RZ, RZ, -R194 ;  /* 0x000000ffffc27224 */ /* 0x000fe200078e0ac2 */
        /* <DEDUP_REMOVED lines=12> */
[----:B------:R-:W-:Y:S01]  /*13340*/  IMAD.MOV R189, RZ, RZ, -R189 ;  /* 0x000000ffffbd7224 */ /* 0x000fe200078e0abd */
[----:B------:R-:W-:Y:S01]  /*13350*/  STL [R1+0x214], R26 ;  /* 0x0002141a01007387 */ /* 0x000fe20000100800 */
[----:B------:R-:W-:-:S02]  /*13360*/  IMAD R173, R251, R194, R173 ;  /* 0x000000c2fbad7224 */ /* 0x000fc400078e02ad */
[----:B------:R-:W-:Y:S01]  /*13370*/  IMAD.MOV R172, RZ, RZ, -R172 ;  /* 0x000000ffffac7224 */ /* 0x000fe200078e0aac */
[----:B------:R1:W-:Y:S01]  /*13380*/  STL [R1+0x210], R8 ;  /* 0x0002100801007387 */ /* 0x0003e20000100800 */
[C---:B------:R-:W-:Y:S01]  /*13390*/  IMAD R195, R251.reuse, R189, R195 ;  /* 0x000000bdfbc37224 */ /* 0x040fe200078e02c3 */
        /* <DEDUP_REMOVED lines=8> */
[----:B------:R-:W-:-:S03]  /*13420*/  IADD3 R6, R248, 0x17e, RZ ;  /* 0x0000017ef8067810 */ /* 0x000fc60007ffe0ff */
[----:B-1----:R-:W-:Y:S02]  /*13430*/  IMAD.MOV.U32 R8, RZ, RZ, R178 ;  /* 0x000000ffff087224 */ /* 0x002fe400078e00b2 */
[----:B------:R-:W-:Y:S01]  /*13440*/  @!P5 IMAD.IADD R173, R173, 0x1, -R251 ;  /* 0x00000001adadd824 */ /* 0x000fe200078e0afb */
[----:B------:R-:W-:Y:S01]  /*13450*/  ISETP.GE.AND P5, PT, R5, RZ, PT ;  /* 0x000000ff0500720c */ /* 0x000fe20003fa6270 */
[----:B------:R-:W-:Y:S01]  /*13460*/  @!P0 IMAD.MOV R8, RZ, RZ, -R8 ;  /* 0x000000ffff088224 */ /* 0x000fe200078e0a08 */
[----:B------:R-:W-:Y:S01]  /*13470*/  ISETP.GT.U32.AND P0, PT, R251, R195, PT ;  /* 0x000000c3fb00720c */ /* 0x000fe20003f04070 */
[----:B------:R-:W-:Y:S01]  /*13480*/  IMAD.MOV.U32 R5, RZ, RZ, R177 ;  /* 0x000000ffff057224 */ /* 0x000fe200078e00b1 */
[----:B------:R-:W-:Y:S01]  /*13490*/  IABS R177, R6 ;  /* 0x0000000600b17213 */ /* 0x000fe20000000000 */
[----:B------:R-:W-:Y:S01]  /*134a0*/  IMAD.MOV R170, RZ, RZ, -R170 ;  /* 0x000000ffffaa7224 */ /* 0x000fe200078e0aaa */
[----:B------:R1:W-:Y:S01]  /*134b0*/  STL [R1+0x20c], R8 ;  /* 0x00020c0801007387 */ /* 0x0003e20000100800 */
[----:B------:R-:W-:-:S02]  /*134c0*/  @!P4 IMAD.MOV R5, RZ, RZ, -R5 ;  /* 0x000000ffff05c224 */ /* 0x000fc400078e0a05 */
[----:B------:R-:W-:Y:S02]  /*134d0*/  @!P6 IMAD.IADD R193, R193, 0x1, -R251 ;  /* 0x00000001c1c1e824 */ /* 0x000fe400078e0afb */
[----:B------:R-:W-:-:S03]  /*134e0*/  IMAD.HI.U32 R189, R95, R171, RZ ;  /* 0x000000ab5fbd7227 */ /* 0x000fc600078e00ff */
[----:B------:R-:W-:Y:S01]  /*134f0*/  ISETP.GT.U32.AND P6, PT, R251, R193, PT ;  /* 0x000000c1fb00720c */ /* 0x000fe20003fc4070 */
[----:B------:R-:W-:Y:S01]  /*13500*/  @!P0 IMAD.IADD R195, R195, 0x1, -R251 ;  /* 0x00000001c3c38824 */ /* 0x000fe200078e0afb */
[C---:B------:R-:W-:Y:S01]  /*13510*/  ISETP.GT.U32.AND P0, PT, R251.reuse, R173, PT ;  /* 0x000000adfb00720c */ /* 0x040fe20003f04070 */
[C---:B------:R-:W-:Y:S01]  /*13520*/  IMAD R172, R251.reuse, R170, R172 ;  /* 0x000000aafbac7224 */ /* 0x040fe200078e02ac */
[----:B-1----:R-:W-:Y:S01]  /*13530*/  IADD3 R8, R248, 0x17d, RZ ;  /* 0x0000017df8087810 */ /* 0x002fe20007ffe0ff */
[----:B------:R-:W-:Y:S01]  /*13540*/  IMAD.MOV.U32 R26, RZ, RZ, R174 ;  /* 0x000000ffff1a7224 */ /* 0x000fe200078e00ae */
[C---:B------:R-:W-:Y:S01]  /*13550*/  ISETP.GT.U32.AND P4, PT, R251.reuse, R195, PT ;  /* 0x000000c3fb00720c */ /* 0x040fe20003f84070 */
        /* <DEDUP_REMOVED lines=9> */
[----:B------:R-:W-:Y:S01]  /*135f0*/  ISETP.GE.AND P0, PT, R25, RZ, PT ;  /* 0x000000ff1900720c */ /* 0x000fe20003f06270 */
[----:B------:R-:W-:Y:S01]  /*13600*/  IMAD.HI.U32 R170, R95, R175, RZ ;  /* 0x000000af5faa7227 */ /* 0x000fe200078e00ff */
[----:B------:R1:W-:Y:S01]  /*13610*/  STL [R1+0x208], R5 ;  /* 0x0002080501007387 */ /* 0x0003e20000100800 */
[----:B------:R-:W-:-:S02]  /*13620*/  IADD3 R25, R248, 0x180, RZ ;  /* 0x00000180f8197810 */ /* 0x000fc40007ffe0ff */
[--C-:B------:R-:W-:Y:S01]  /*13630*/  @!P4 IMAD.IADD R195, R195, 0x1, -R251.reuse ;  /* 0x00000001c3c3c824 */ /* 0x100fe200078e0afb */
[----:B------:R-:W-:Y:S01]  /*13640*/  ISETP.GT.U32.AND P4, PT, R251, R171, PT ;  /* 0x000000abfb00720c */ /* 0x000fe20003f84070 */
[----:B------:R-:W-:Y:S01]  /*13650*/  @!P5 IMAD.IADD R172, R172, 0x1, -R251 ;  /* 0x00000001acacd824 */ /* 0x000fe200078e0afb */
[----:B------:R-:W-:Y:S01]  /*13660*/  ISETP.GE.AND P5, PT, R23, RZ, PT ;  /* 0x000000ff1700720c */ /* 0x000fe20003fa6270 */
[----:B------:R-:W-:Y:S01]  /*13670*/  IMAD.MOV.U32 R23, RZ, RZ, R173 ;  /* 0x000000ffff177224 */ /* 0x000fe200078e00ad */
[----:B------:R-:W-:Y:S01]  /*13680*/  STL [R1+0x2470], R6 ;  /* 0x0024700601007387 */ /* 0x000fe20000100800 */
[----:B------:R-:W-:Y:S01]  /*13690*/  IMAD.MOV R170, RZ, RZ, -R170 ;  /* 0x000000ffffaa7224 */ /* 0x000fe200078e0aaa */
[----:B-1----:R-:W-:Y:S01]  /*136a0*/  IADD3 R5, R248, 0x17f, RZ ;  /* 0x0000017ff8057810 */ /* 0x002fe20007ffe0ff */
[----:B------:R-:W-:Y:S02]  /*136b0*/  @!P0 IMAD.MOV R23, RZ, RZ, -R23 ;  /* 0x000000ffff178224 */ /* 0x000fe400078e0a17 */
[----:B------:R-:W-:Y:S01]  /*136c0*/  IMAD R175, R251, R170, R175 ;  /* 0x000000aafbaf7224 */ /* 0x000fe200078e02af */
[----:B------:R-:W-:Y:S01]  /*136d0*/  IABS R170, R7 ;  /* 0x0000000700aa7213 */ /* 0x000fe20000000000 */
[----:B------:R-:W-:Y:S01]  /*136e0*/  IMAD.MOV.U32 R24, RZ, RZ, R195 ;  /* 0x000000ffff187224 */ /* 0x000fe200078e00c3 */
[----:B------:R-:W-:Y:S01]  /*136f0*/  STL [R1+0x2474], R5 ;  /* 0x0024740501007387 */ /* 0x000fe20000100800 */
[----:B------:R-:W-:Y:S01]  /*13700*/  @!P4 IMAD.IADD R171, R171, 0x1, -R251 ;  /* 0x00000001ababc824 */ /* 0x000fe200078e0afb */
[C---:B------:R-:W-:Y:S01]  /*13710*/  ISETP.GT.U32.AND P4, PT, R251.reuse, R172, PT ;  /* 0x000000acfb00720c */ /* 0x040fe20003f84070 */
[----:B------:R-:W-:Y:S01]  /*13720*/  @!P6 IMAD.MOV R24, RZ, RZ, -R24 ;  /* 0x000000ffff18e224 */ /* 0x000fe200078e0a18 */
[----:B------:R-:W-:Y:S01]  /*13730*/  STL [R1+0x1cc], R26 ;  /* 0x0001cc1a01007387 */ /* 0x000fe20000100800 */
[----:B------:R-:W-:Y:S01]  /*13740*/  ISETP.GT.U32.AND P6, PT, R251, R175, PT ;  /* 0x000000affb00720c */ /* 0x000fe20003fc4070 */
[----:B------:R-:W-:Y:S01]  /*13750*/  IMAD.HI.U32 R191, R95, R170, RZ ;  /* 0x000000aa5fbf7227 */ /* 0x000fe200078e00ff */
[----:B------:R-:W-:Y:S01]  /*13760*/  ISETP.GT.U32.AND P0, PT, R251, R171, PT ;  /* 0x000000abfb00720c */ /* 0x000fe20003f04070 */
[----:B------:R1:W-:Y:S02]  /*13770*/  STL [R1+0x200], R23 ;  /* 0x0002001701007387 */ /* 0x0003e40000100800 */
[----:B------:R-:W-:-:S02]  /*13780*/  IMAD.HI.U32 R189, R95, R169, RZ ;  /* 0x000000a95fbd7227 */ /* 0x000fc400078e00ff */
[----:B------:R2:W-:Y:S02]  /*13790*/  STL [R1+0x1e0], R24 ;  /* 0x0001e01801007387 */ /* 0x0005e40000100800 */
[----:B------:R-:W-:Y:S02]  /*137a0*/  IMAD.MOV R191, RZ, RZ, -R191 ;  /* 0x000000ffffbf7224 */ /* 0x000fe400078e0abf */
[----:B------:R-:W-:Y:S01]  /*137b0*/  @!P4 IMAD.IADD R172, R172, 0x1, -R251 ;  /* 0x00000001acacc824 */ /* 0x000fe200078e0afb */
[----:B------:R-:W-:Y:S01]  /*137c0*/  ISETP.GE.AND P4, PT, R22, RZ, PT ;  /* 0x000000ff1600720c */ /* 0x000fe20003f86270 */
[----:B-1----:R-:W-:Y:S01]  /*137d0*/  IMAD.MOV.U32 R23, RZ, RZ, R193 ;  /* 0x000000ffff177224 */ /* 0x002fe200078e00c1 */
[----:B------:R-:W-:Y:S01]  /*137e0*/  IABS R193, R25 ;  /* 0x0000001900c17213 */ /* 0x000fe20000000000 */
[----:B------:R-:W-:Y:S02]  /*137f0*/  IMAD.MOV R189, RZ, RZ, -R189 ;  /* 0x000000ffffbd7224 */ /* 0x000fe400078e0abd */
[----:B------:R-:W-:Y:S01]  /*13800*/  @!P5 IMAD.MOV R23, RZ, RZ, -R23 ;  /* 0x000000ffff17d224 */ /* 0x000fe200078e0a17 */
[----:B------:R-:W-:Y:S01]  /*13810*/  ISETP.GE.AND P5, PT, R19, RZ, PT ;  /* 0x000000ff1300720c */ /* 0x000fe20003fa6270 */
[----:B------:R-:W-:Y:S01]  /*13820*/  IMAD R170, R251, R191, R170 ;  /* 0x000000bffbaa7224 */ /* 0x000fe200078e02aa */
[C---:B--2---:R-:W-:Y:S01]  /*13830*/  IADD3 R24, R248.reuse, 0x181, RZ ;  /* 0x00000181f8187810 */ /* 0x044fe20007ffe0ff */
[----:B------:R-:W-:Y:S01]  /*13840*/  IMAD.MOV.U32 R22, RZ, RZ, R172 ;  /* 0x000000ffff167224 */ /* 0x000fe200078e00ac */
[C---:B------:R-:W-:Y:S01]  /*13850*/  IADD3 R19, R248.reuse, 0x182, RZ ;  /* 0x00000182f8137810 */ /* 0x040fe20007ffe0ff */
[----:B------:R-:W-:Y:S01]  /*13860*/  @!P6 IMAD.IADD R175, R175, 0x1, -R251 ;  /* 0x00000001afafe824 */ /* 0x000fe200078e0afb */
[----:B------:R1:W-:Y:S01]  /*13870*/  STL [R1+0x1f4], R23 ;  /* 0x0001f41701007387 */ /* 0x0003e20000100800 */
[----:B------:R-:W-:Y:S01]  /*13880*/  IMAD R169, R251, R189, R169 ;  /* 0x000000bdfba97224 */ /* 0x000fe200078e02a9 */
[----:B------:R-:W-:Y:S01]  /*13890*/  IABS R191, R3 ;  /* 0x0000000300bf7213 */ /* 0x000fe20000000000 */
[--C-:B------:R-:W-:Y:S01]  /*138a0*/  @!P0 IMAD.IADD R171, R171, 0x1, -R251.reuse ;  /* 0x00000001abab8824 */ /* 0x100fe200078e0afb */
[----:B------:R-:W-:Y:S01]  /*138b0*/  ISETP.GT.U32.AND P0, PT, R251, R170, PT ;  /* 0x000000aafb00720c */ /* 0x000fe20003f04070 */
[----:B------:R-:W-:Y:S01]  /*138c0*/  IMAD.HI.U32 R188, R95, R192, RZ ;  /* 0x000000c05fbc7227 */ /* 0x000fe200078e00ff */
[C---:B------:R-:W-:Y:S01]  /*138d0*/  ISETP.GT.U32.AND P6, PT, R251.reuse, R169, PT ;  /* 0x000000a9fb00720c */ /* 0x040fe20003fc4070 */
[----:B------:R-:W-:Y:S01]  /*138e0*/  STL [R1+0x245c], R25 ;  /* 0x00245c1901007387 */ /* 0x000fe20000100800 */
[----:B------:R-:W-:Y:S01]  /*138f0*/  IABS R189, R2 ;  /* 0x0000000200bd7213 */ /* 0x000fe20000000000 */
[----:B------:R-:W-:Y:S01]  /*13900*/  @!P5 IMAD.MOV R22, RZ, RZ, -R22 ;  /* 0x000000ffff16d224 */ /* 0x000fe200078e0a16 */
[----:B------:R-:W-:Y:S01]  /*13910*/  ISETP.GT.U32.AND P5, PT, R251, R175, PT ;  /* 0x000000affb00720c */ /* 0x000fe20003fa4070 */
[----:B------:R-:W-:Y:S01]  /*13920*/  STL [R1+0x2460], R24 ;  /* 0x0024601801007387 */ /* 0x000fe20000100800 */
[----:B------:R-:W-:Y:S01]  /*13930*/  IMAD.MOV R188, RZ, RZ, -R188 ;  /* 0x000000ffffbc7224 */ /* 0x000fe200078e0abc */
[----:B-1----:R-:W-:Y:S01]  /*13940*/  IADD3 R23, R248, 0x185, RZ ;  /* 0x00000185f8177810 */ /* 0x002fe20007ffe0ff */
[----:B------:R-:W-:Y:S01]  /*13950*/  IMAD.HI.U32 R185, R95, R190, RZ ;  /* 0x000000be5fb97227 */ /* 0x000fe200078e00ff */
[----:B------:R-:W-:Y:S03]  /*13960*/  STL [R1+0x2468], R19 ;  /* 0x0024681301007387 */ /* 0x000fe60000100800 */
[----:B------:R-:W-:Y:S01]  /*13970*/  IMAD R192, R251, R188, R192 ;  /* 0x000000bcfbc07224 */ /* 0x000fe200078e02c0 */
[----:B------:R1:W-:Y:S01]  /*13980*/  STL [R1+0x1f8], R22 ;  /* 0x0001f81601007387 */ /* 0x0003e20000100800 */
[----:B------:R-:W-:-:S02]  /*13990*/  @!P0 IMAD.IADD R170, R170, 0x1, -R251 ;  /* 0x00000001aaaa8824 */ /* 0x000fc400078e0afb */
[--C-:B------:R-:W-:Y:S02]  /*139a0*/  @!P6 IMAD.IADD R169, R169, 0x1, -R251.reuse ;  /* 0x00000001a9a9e824 */ /* 0x100fe400078e0afb */
[----:B------:R-:W-:Y:S01]  /*139b0*/  @!P5 IMAD.IADD R175, R175, 0x1, -R251 ;  /* 0x00000001afafd824 */ /* 0x000fe200078e0afb */
[----:B------:R-:W-:Y:S01]  /*139c0*/  ISETP.GT.U32.AND P5, PT, R251, R192, PT ;  /* 0x000000c0fb00720c */ /* 0x000fe20003fa4070 */
[----:B------:R-:W-:Y:S01]  /*139d0*/  IMAD.HI.U32 R188, R95, R191, RZ ;  /* 0x000000bf5fbc7227 */ /* 0x000fe200078e00ff */
[C---:B------:R-:W-:Y:S02]  /*139e0*/  ISETP.GT.U32.AND P0, PT, R251.reuse, R170, PT ;  /* 0x000000aafb00720c */ /* 0x040fe40003f04070 */
[----:B------:R-:W-:Y:S01]  /*139f0*/  ISETP.GT.U32.AND P6, PT, R251, R169, PT ;  /* 0x000000a9fb00720c */ /* 0x000fe20003fc4070 */
[----:B-1----:R-:W-:Y:S02]  /*13a00*/  IMAD.MOV.U32 R22, RZ, RZ, R171 ;  /* 0x000000ffff167224 */ /* 0x002fe400078e00ab */
[----:B------:R-:W-:-:S02]  /*13a10*/  IMAD.MOV R188, RZ, RZ, -R188 ;  /* 0x000000ffffbc7224 */ /* 0x000fc400078e0abc */
[----:B------:R-:W-:Y:S01]  /*13a20*/  @!P4 IMAD.MOV R22, RZ, RZ, -R22 ;  /* 0x000000ffff16c224 */ /* 0x000fe200078e0a16 */
[----:B------:R-:W-:Y:S01]  /*13a30*/  ISETP.GE.AND P4, PT, R13, RZ, PT ;  /* 0x000000ff0d00720c */ /* 0x000fe20003f86270 */
[----:B------:R-:W-:Y:S02]  /*13a40*/  IMAD.MOV.U32 R13, RZ, RZ, R175 ;  /* 0x000000ffff0d7224 */ /* 0x000fe400078e00af */
[----:B------:R-:W-:Y:S01]  /*13a50*/  @!P5 IMAD.IADD R192, R192, 0x1, -R251 ;  /* 0x00000001c0c0d824 */ /* 0x000fe200078e0afb */
[----:B------:R1:W-:Y:S01]  /*13a60*/  STL [R1+0x1fc], R22 ;  /* 0x0001fc1601007387 */ /* 0x0003e20000100800 */
[C---:B------:R-:W-:Y:S01]  /*13a70*/  IMAD R191, R251.reuse, R188, R191 ;  /* 0x000000bcfbbf7224 */ /* 0x040fe200078e02bf */
[----:B------:R-:W-:Y:S01]  /*13a80*/  IABS R188, R21 ;  /* 0x0000001500bc7213 */ /* 0x000fe20000000000 */
[--C-:B------:R-:W-:Y:S01]  /*13a90*/  @!P0 IMAD.IADD R170, R170, 0x1, -R251.reuse ;  /* 0x00000001aaaa8824 */ /* 0x100fe200078e0afb */
[----:B------:R-:W-:Y:S01]  /*13aa0*/  ISETP.GT.U32.AND P5, PT, R251, R192, PT ;  /* 0x000000c0fb00720c */ /* 0x000fe20003fa4070 */
[----:B------:R-:W-:Y:S01]  /*13ab0*/  @!P6 IMAD.IADD R169, R169, 0x1, -R251 ;  /* 0x00000001a9a9e824 */ /* 0x000fe200078e0afb */
[----:B------:R-:W-:Y:S01]  /*13ac0*/  ISETP.GE.AND P0, PT, R4, RZ, PT ;  /* 0x000000ff0400720c */ /* 0x000fe20003f06270 */
[----:B------:R-:W-:Y:S01]  /*13ad0*/  IMAD.MOV.U32 R26, RZ, RZ, R170 ;  /* 0x000000ffff1a7224 */ /* 0x000fe200078e00aa */
[----:B------:R-:W-:Y:S01]  /*13ae0*/  ISETP.GT.U32.AND P6, PT, R251, R191, PT ;  /* 0x000000bffb00720c */ /* 0x000fe20003fc4070 */
[----:B------:R-:W-:Y:S01]  /*13af0*/  @!P4 IMAD.MOV R13, RZ, RZ, -R13 ;  /* 0x000000ffff0dc224 */ /* 0x000fe200078e0a0d */
[----:B------:R-:W-:Y:S01]  /*13b00*/  ISETP.GE.AND P4, PT, R7, RZ, PT ;  /* 0x000000ff0700720c */ /* 0x000fe20003f86270 */
[----:B------:R-:W-:Y:S01]  /*13b10*/  IMAD.HI.U32 R194, R95, R189, RZ ;  /* 0x000000bd5fc27227 */ /* 0x000fe200078e00ff */
[----:B------:R-:W-:-:S02]  /*13b20*/  IADD3 R7, R248, 0x183, RZ ;  /* 0x00000183f8077810 */ /* 0x000fc40007ffe0ff */
[----:B------:R2:W-:Y:S01]  /*13b30*/  STL [R1+0x1f0], R13 ;  /* 0x0001f00d01007387 */ /* 0x0005e20000100800 */
[----:B------:R-:W-:Y:S01]  /*13b40*/  IMAD.MOV R185, RZ, RZ, -R185 ;  /* 0x000000ffffb97224 */ /* 0x000fe200078e0ab9 */
[----:B------:R-:W-:Y:S01]  /*13b50*/  IADD3 R4, R248, 0x184, RZ ;  /* 0x00000184f8047810 */ /* 0x000fe20007ffe0ff */
[----:B------:R-:W-:Y:S01]  /*13b60*/  IMAD.MOV R184, RZ, RZ, -R194 ;  /* 0x000000ffffb87224 */ /* 0x000fe200078e0ac2 */
[----:B------:R-:W-:Y:S01]  /*13b70*/  IABS R194, R27 ;  /* 0x0000001b00c27213 */ /* 0x000fe20000000000 */
[----:B------:R-:W-:Y:S01]  /*13b80*/  @!P5 IMAD.IADD R192, R192, 0x1, -R251 ;  /* 0x00000001c0c0d824 */ /* 0x000fe200078e0afb */
[----:B-1----:R-:W-:Y:S01]  /*13b90*/  IADD3 R22, R248, 0x186, RZ ;  /* 0x00000186f8167810 */ /* 0x002fe20007ffe0ff */
[C---:B------:R-:W-:Y:S01]  /*13ba0*/  IMAD R190, R251.reuse, R185, R190 ;  /* 0x000000b9fbbe7224 */ /* 0x040fe200078e02be */
[----:B------:R-:W-:Y:S01]  /*13bb0*/  STL [R1+0x2448], R7 ;  /* 0x0024480701007387 */ /* 0x000fe20000100800 */
[----:B------:R-:W-:Y:S01]  /*13bc0*/  @!P4 IMAD.MOV R26, RZ, RZ, -R26 ;  /* 0x000000ffff1ac224 */ /* 0x000fe200078e0a1a */
[----:B------:R-:W-:Y:S01]  /*13bd0*/  ISETP.GE.AND P4, PT, R18, RZ, PT ;  /* 0x000000ff1200720c */ /* 0x000fe20003f86270 */
[----:B--2---:R-:W-:Y:S01]  /*13be0*/  IMAD.MOV.U32 R13, RZ, RZ, R169 ;  /* 0x000000ffff0d7224 */ /* 0x004fe200078e00a9 */
[----:B------:R-:W-:Y:S01]  /*13bf0*/  ISETP.GT.U32.AND P5, PT, R251, R190, PT ;  /* 0x000000befb00720c */ /* 0x000fe20003fa4070 */
[----:B------:R-:W-:Y:S01]  /*13c00*/  @!P6 IMAD.IADD R191, R191, 0x1, -R251 ;  /* 0x00000001bfbfe824 */ /* 0x000fe200078e0afb */
[----:B------:R-:W-:Y:S01]  /*13c10*/  STL [R1+0x244c], R4 ;  /* 0x00244c0401007387 */ /* 0x000fe20000100800 */
[----:B------:R-:W-:Y:S01]  /*13c20*/  @!P0 IMAD.MOV R13, RZ, RZ, -R13 ;  /* 0x000000ffff0d8224 */ /* 0x000fe200078e0a0d */
[----:B------:R-:W-:Y:S01]  /*13c30*/  ISETP.GE.AND P0, PT, R3, RZ, PT ;  /* 0x000000ff0300720c */ /* 0x000fe20003f06270 */
[C---:B------:R-:W-:Y:S01]  /*13c40*/  IMAD R189, R251.reuse, R184, R189 ;  /* 0x000000b8fbbd7224 */ /* 0x040fe200078e02bd */
[----:B------:R-:W-:Y:S01]  /*13c50*/  ISETP.GT.U32.AND P6, PT, R251, R191, PT ;  /* 0x000000bffb00720c */ /* 0x000fe20003fc4070 */
        /* <DEDUP_REMOVED lines=10> */
[----:B------:R-:W-:Y:S01]  /*13d00*/  IABS R170, R23 ;  /* 0x0000001700aa7213 */ /* 0x000fe20000000000 */
[----:B------:R-:W-:Y:S01]  /*13d10*/  IMAD R194, R251, R186, R194 ;  /* 0x000000bafbc27224 */ /* 0x000fe200078e02c2 */
[----:B------:R1:W-:Y:S01]  /*13d20*/  STL [R1+0x1e8], R13 ;  /* 0x0001e80d01007387 */ /* 0x0003e20000100800 */
[--C-:B------:R-:W-:Y:S01]  /*13d30*/  @!P6 IMAD.IADD R191, R191, 0x1, -R251.reuse ;  /* 0x00000001bfbfe824 */ /* 0x100fe200078e0afb */
[----:B------:R-:W-:Y:S01]  /*13d40*/  ISETP.GT.U32.AND P5, PT, R251, R190, PT ;  /* 0x000000befb00720c */ /* 0x000fe20003fa4070 */
[----:B------:R-:W-:Y:S01]  /*13d50*/  IMAD.HI.U32 R185, R95, R188, RZ ;  /* 0x000000bc5fb97227 */ /* 0x000fe200078e00ff */
[----:B------:R-:W-:Y:S01]  /*13d60*/  ISETP.GT.U32.AND P6, PT, R251, R194, PT ;  /* 0x000000c2fb00720c */ /* 0x000fe20003fc4070 */
[----:B------:R2:W-:Y:S01]  /*13d70*/  STL [R1+0x1ec], R3 ;  /* 0x0001ec0301007387 */ /* 0x0005e20000100800 */
[----:B------:R-:W-:Y:S01]  /*13d80*/  IABS R186, R17 ;  /* 0x0000001100ba7213 */ /* 0x000fe20000000000 */
[----:B------:R-:W-:Y:S01]  /*13d90*/  @!P4 IMAD.IADD R189, R189, 0x1, -R251 ;  /* 0x00000001bdbdc824 */ /* 0x000fe200078e0afb */
[----:B------:R-:W-:Y:S01]  /*13da0*/  IABS R169, R22 ;  /* 0x0000001600a97213 */ /* 0x000fe20000000000 */
[----:B------:R-:W-:Y:S01]  /*13db0*/  IMAD.HI.U32 R184, R95, R187, RZ ;  /* 0x000000bb5fb87227 */ /* 0x000fe200078e00ff */
[----:B-1----:R-:W-:-:S02]  /*13dc0*/  IADD3 R13, R248, 0x187, RZ ;  /* 0x00000187f80d7810 */ /* 0x002fc40007ffe0ff */
[----:B------:R-:W-:Y:S01]  /*13dd0*/  ISETP.GT.U32.AND P4, PT, R251, R189, PT ;  /* 0x000000bdfb00720c */ /* 0x000fe20003f84070 */
[----:B------:R-:W-:Y:S02]  /*13de0*/  IMAD.MOV R185, RZ, RZ, -R185 ;  /* 0x000000ffffb97224 */ /* 0x000fe400078e0ab9 */
[--C-:B------:R-:W-:Y:S01]  /*13df0*/  @!P5 IMAD.IADD R190, R190, 0x1, -R251.reuse ;  /* 0x00000001bebed824 */ /* 0x100fe200078e0afb */
[----:B------:R-:W-:Y:S01]  /*13e00*/  ISETP.GE.AND P5, PT, R11, RZ, PT ;  /* 0x000000ff0b00720c */ /* 0x000fe20003fa6270 */
[----:B------:R-:W-:Y:S01]  /*13e10*/  @!P6 IMAD.IADD R194, R194, 0x1, -R251 ;  /* 0x00000001c2c2e824 */ /* 0x000fe200078e0afb */
[----:B------:R-:W-:Y:S01]  /*13e20*/  ISETP.GE.AND P6, PT, R2, RZ, PT ;  /* 0x000000ff0200720c */ /* 0x000fe20003fc6270 */
[----:B------:R-:W-:Y:S01]  /*13e30*/  IMAD.MOV R184, RZ, RZ, -R184 ;  /* 0x000000ffffb87224 */ /* 0x000fe200078e0ab8 */
[C---:B------:R-:W-:Y:S01]  /*13e40*/  IADD3 R11, R248.reuse, 0x188, RZ ;  /* 0x00000188f80b7810 */ /* 0x040fe20007ffe0ff */
[----:B------:R-:W-:Y:S01]  /*13e50*/  IMAD R188, R251, R185, R188 ;  /* 0x000000b9fbbc7224 */ /* 0x000fe200078e02bc */
[----:B------:R-:W-:Y:S01]  /*13e60*/  IABS R185, R12 ;  /* 0x0000000c00b97213 */ /* 0x000fe20000000000 */
[----:B--2---:R-:W-:Y:S01]  /*13e70*/  IMAD.MOV.U32 R3, RZ, RZ, R191 ;  /* 0x000000ffff037224 */ /* 0x004fe200078e00bf */
[C---:B------:R-:W-:Y:S01]  /*13e80*/  IADD3 R2, R248.reuse, 0x18b, RZ ;  /* 0x0000018bf8027810 */ /* 0x040fe20007ffe0ff */
[----:B------:R-:W-:Y:S01]  /*13e90*/  @!P4 IMAD.IADD R189, R189, 0x1, -R251 ;  /* 0x00000001bdbdc824 */ /* 0x000fe200078e0afb */
[C---:B------:R-:W-:Y:S01]  /*13ea0*/  ISETP.GT.U32.AND P4, PT, R251.reuse, R188, PT ;  /* 0x000000bcfb00720c */ /* 0x040fe20003f84070 */
[C---:B------:R-:W-:Y:S01]  /*13eb0*/  IMAD R187, R251.reuse, R184, R187 ;  /* 0x000000b8fbbb7224 */ /* 0x040fe200078e02bb */
[----:B------:R-:W-:Y:S01]  /*13ec0*/  IABS R184, R9 ;  /* 0x0000000900b87213 */ /* 0x000fe20000000000 */
[----:B------:R-:W-:Y:S01]  /*13ed0*/  @!P0 IMAD.MOV R3, RZ, RZ, -R3 ;  /* 0x000000ffff038224 */ /* 0x000fe200078e0a03 */
[----:B------:R-:W-:Y:S01]  /*13ee0*/  ISETP.GT.U32.AND P0, PT, R251, R194, PT ;  /* 0x000000c2fb00720c */ /* 0x000fe20003f04070 */
[----:B------:R-:W-:Y:S01]  /*13ef0*/  IMAD.MOV.U32 R26, RZ, RZ, R189 ;  /* 0x000000ffff1a7224 */ /* 0x000fe200078e00bd */
[----:B------:R-:W-:Y:S01]  /*13f00*/  IABS R189, R13 ;  /* 0x0000000d00bd7213 */ /* 0x000fe20000000000 */
[----:B------:R-:W-:Y:S01]  /*13f10*/  IMAD.HI.U32 R181, R95, R186, RZ ;  /* 0x000000ba5fb57227 */ /* 0x000fe200078e00ff */
[----:B------:R1:W-:Y:S03]  /*13f20*/  STL [R1+0x1d0], R3 ;  /* 0x0001d00301007387 */ /* 0x0003e60000100800 */
[----:B------:R-:W-:Y:S01]  /*13f30*/  IMAD.MOV.U32 R28, RZ, RZ, R190 ;  /* 0x000000ffff1c7224 */ /* 0x000fe200078e00be */
[----:B------:R-:W-:Y:S01]  /*13f40*/  STL [R1+0x242c], R13 ;  /* 0x00242c0d01007387 */ /* 0x000fe20000100800 */
[----:B------:R-:W-:Y:S01]  /*13f50*/  @!P6 IMAD.MOV R26, RZ, RZ, -R26 ;  /* 0x000000ffff1ae224 */ /* 0x000fe200078e0a1a */
[----:B------:R-:W-:Y:S01]  /*13f60*/  ISETP.GT.U32.AND P6, PT, R251, R187, PT ;  /* 0x000000bbfb00720c */ /* 0x000fe20003fc4070 */
[----:B------:R-:W-:Y:S01]  /*13f70*/  IMAD.MOV R181, RZ, RZ, -R181 ;  /* 0x000000ffffb57224 */ /* 0x000fe200078e0ab5 */
[----:B------:R-:W-:Y:S01]  /*13f80*/  STL [R1+0x2434], R11 ;  /* 0x0024340b01007387 */ /* 0x000fe20000100800 */
[----:B------:R-:W-:Y:S01]  /*13f90*/  @!P5 IMAD.MOV R28, RZ, RZ, -R28 ;  /* 0x000000ffff1cd224 */ /* 0x000fe200078e0a1c */
[----:B------:R-:W-:Y:S01]  /*13fa0*/  ISETP.GE.AND P5, PT, R27, RZ, PT ;  /* 0x000000ff1b00720c */ /* 0x000fe20003fa6270 */
[----:B------:R-:W-:Y:S01]  /*13fb0*/  IMAD R186, R251, R181, R186 ;  /* 0x000000b5fbba7224 */ /* 0x000fe200078e02ba */
[----:B-1----:R-:W-:Y:S01]  /*13fc0*/  IADD3 R3, R248, 0x189, RZ ;  /* 0x00000189f8037810 */ /* 0x002fe20007ffe0ff */
[--C-:B------:R-:W-:Y:S01]  /*13fd0*/  @!P0 IMAD.IADD R194, R194, 0x1, -R251.reuse ;  /* 0x00000001c2c28824 */ /* 0x100fe200078e0afb */
[----:B------:R-:W-:Y:S01]  /*13fe0*/  ISETP.GE.AND P0, PT, R21, RZ, PT ;  /* 0x000000ff1500720c */ /* 0x000fe20003f06270 */
[--C-:B------:R-:W-:Y:S01]  /*13ff0*/  @!P4 IMAD.IADD R188, R188, 0x1, -R251.reuse ;  /* 0x00000001bcbcc824 */ /* 0x100fe200078e0afb */
[----:B------:R-:W-:Y:S01]  /*14000*/  ISETP.GT.U32.AND P4, PT, R251, R186, PT ;  /* 0x000000bafb00720c */ /* 0x000fe20003f84070 */
[----:B------:R-:W-:Y:S01]  /*14010*/  IMAD.MOV.U32 R21, RZ, RZ, R194 ;  /* 0x000000ffff157224 */ /* 0x000fe200078e00c2 */
[----:B------:R-:W-:Y:S01]  /*14020*/  STL [R1+0x2438], R3 ;  /* 0x0024380301007387 */ /* 0x000fe20000100800 */
[----:B------:R-:W-:Y:S01]  /*14030*/  @!P6 IMAD.IADD R187, R187, 0x1, -R251 ;  /* 0x00000001bbbbe824 */ /* 0x000fe200078e0afb */
[----:B------:R-:W-:Y:S01]  /*14040*/  ISETP.GT.U32.AND P6, PT, R251, R188, PT ;  /* 0x000000bcfb00720c */ /* 0x000fe20003fc4070 */
[----:B------:R-:W-:Y:S01]  /*14050*/  IMAD.HI.U32 R183, R95, R185, RZ ;  /* 0x000000b95fb77227 */ /* 0x000fe200078e00ff */
[----:B------:R-:W-:Y:S01]  /*14060*/  STL [R1+0x2440], R18 ;  /* 0x0024401201007387 */ /* 0x000fe20000100800 */
[----:B------:R-:W-:-:S02]  /*14070*/  IABS R190, R11 ;  /* 0x0000000b00be7213 */ /* 0x000fc40000000000 */
[----:B------:R-:W-:Y:S01]  /*14080*/  @!P5 IMAD.MOV R21, RZ, RZ, -R21 ;  /* 0x000000ffff15d224 */ /* 0x000fe200078e0a15 */
[----:B------:R-:W-:Y:S01]  /*14090*/  ISETP.GT.U32.AND P5, PT, R251, R187, PT ;  /* 0x000000bbfb00720c */ /* 0x000fe20003fa4070 */
[----:B------:R-:W-:Y:S01]  /*140a0*/  IMAD.HI.U32 R181, R95, R184, RZ ;  /* 0x000000b85fb57227 */ /* 0x000fe200078e00ff */
[----:B------:R-:W-:Y:S01]  /*140b0*/  STL [R1+0x243c], R2 ;  /* 0x00243c0201007387 */ /* 0x000fe20000100800 */
[----:B------:R-:W-:Y:S02]  /*140c0*/  IABS R191, R3 ;  /* 0x0000000300bf7213 */ /* 0x000fe40000000000 */
[----:B------:R-:W-:Y:S01]  /*140d0*/  IMAD.MOV R182, RZ, RZ, -R183 ;  /* 0x000000ffffb67224 */ /* 0x000fe200078e0ab7 */
[----:B------:R-:W-:Y:S01]  /*140e0*/  IABS R183, R0 ;  /* 0x0000000000b77213 */ /* 0x000fe20000000000 */
[----:B------:R-:W-:Y:S01]  /*140f0*/  IMAD.MOV R181, RZ, RZ, -R181 ;  /* 0x000000ffffb57224 */ /* 0x000fe200078e0ab5 */
[----:B------:R-:W-:Y:S01]  /*14100*/  STL [R1+0x1d4], R28 ;  /* 0x0001d41c01007387 */ /* 0x000fe20000100800 */
[C---:B------:R-:W-:Y:S01]  /*14110*/  IMAD R185, R251.reuse, R182, R185 ;  /* 0x000000b6fbb97224 */ /* 0x040fe200078e02b9 */
[----:B------:R-:W-:Y:S01]  /*14120*/  IABS R182, R20 ;  /* 0x0000001400b67213 */ /* 0x000fe20000000000 */
[----:B------:R-:W-:Y:S01]  /*14130*/  @!P4 IMAD.IADD R186, R186, 0x1, -R251 ;  /* 0x00000001babac824 */ /* 0x000fe200078e0afb */
[----:B------:R-:W-:Y:S01]  /*14140*/  STL [R1+0x1dc], R26 ;  /* 0x0001dc1a01007387 */ /* 0x000fe20000100800 */
[----:B------:R-:W-:-:S02]  /*14150*/  IMAD R184, R251, R181, R184 ;  /* 0x000000b5fbb87224 */ /* 0x000fc400078e02b8 */
[--C-:B------:R-:W-:Y:S01]  /*14160*/  @!P6 IMAD.IADD R188, R188, 0x1, -R251.reuse ;  /* 0x00000001bcbce824 */ /* 0x100fe200078e0afb */
[----:B------:R-:W-:Y:S01]  /*14170*/  ISETP.GT.U32.AND P4, PT, R251, R186, PT ;  /* 0x000000bafb00720c */ /* 0x000fe20003f84070 */
[----:B------:R-:W-:Y:S01]  /*14180*/  @!P5 IMAD.IADD R187, R187, 0x1, -R251 ;  /* 0x00000001bbbbd824 */ /* 0x000fe200078e0afb */
[----:B------:R-:W-:Y:S01]  /*14190*/  ISETP.GT.U32.AND P6, PT, R251, R185, PT ;  /* 0x000000b9fb00720c */ /* 0x000fe20003fc4070 */
[----:B------:R-:W-:Y:S01]  /*141a0*/  IMAD.HI.U32 R181, R95, R183, RZ ;  /* 0x000000b75fb57227 */ /* 0x000fe200078e00ff */
[----:B------:R-:W-:Y:S01]  /*141b0*/  ISETP.GT.U32.AND P5, PT, R251, R184, PT ;  /* 0x000000b8fb00720c */ /* 0x000fe20003fa4070 */
[----:B------:R1:W-:Y:S02]  /*141c0*/  STL [R1+0x1d8], R21 ;  /* 0x0001d81501007387 */ /* 0x0003e40000100800 */
[----:B------:R-:W-:-:S04]  /*141d0*/  IMAD.HI.U32 R180, R95, R182, RZ ;  /* 0x000000b65fb47227 */ /* 0x000fc800078e00ff */
[----:B------:R-:W-:Y:S02]  /*141e0*/  IMAD.MOV R181, RZ, RZ, -R181 ;  /* 0x000000ffffb57224 */ /* 0x000fe400078e0ab5 */
[--C-:B------:R-:W-:Y:S01]  /*141f0*/  @!P4 IMAD.IADD R186, R186, 0x1, -R251.reuse ;  /* 0x00000001babac824 */ /* 0x100fe200078e0afb */
[----:B------:R-:W-:Y:S01]  /*14200*/  ISETP.GE.AND P4, PT, R10, RZ, PT ;  /* 0x000000ff0a00720c */ /* 0x000fe20003f86270 */
[--C-:B------:R-:W-:Y:S01]  /*14210*/  @!P6 IMAD.IADD R185, R185, 0x1, -R251.reuse ;  /* 0x00000001b9b9e824 */ /* 0x100fe200078e0afb */
[----:B------:R-:W-:Y:S01]  /*14220*/  ISETP.GE.AND P6, PT, R17, RZ, PT ;  /* 0x000000ff1100720c */ /* 0x000fe20003fc6270 */
[----:B------:R-:W-:Y:S01]  /*14230*/  @!P5 IMAD.IADD R184, R184, 0x1, -R251 ;  /* 0x00000001b8b8d824 */ /* 0x000fe200078e0afb */
[C---:B------:R-:W-:Y:S01]  /*14240*/  IADD3 R17, R248.reuse, 0x18c, RZ ;  /* 0x0000018cf8117810 */ /* 0x040fe20007ffe0ff */
[----:B------:R-:W-:Y:S01]  /*14250*/  IMAD.MOV R180, RZ, RZ, -R180 ;  /* 0x000000ffffb47224 */ /* 0x000fe200078e0ab4 */
[C---:B------:R-:W-:Y:S01]  /*14260*/  ISETP.GT.U32.AND P5, PT, R251.reuse, R185, PT ;  /* 0x000000b9fb00720c */ /* 0x040fe20003fa4070 */
[C---:B------:R-:W-:Y:S01]  /*14270*/  IMAD R183, R251.reuse, R181, R183 ;  /* 0x000000b5fbb77224 */ /* 0x040fe200078e02b7 */
[----:B------:R-:W-:Y:S01]  /*14280*/  IABS R181, R14 ;  /* 0x0000000e00b57213 */ /* 0x000fe20000000000 */
[----:B------:R-:W-:Y:S01]  /*14290*/  IMAD.MOV.U32 R27, RZ, RZ, R187 ;  /* 0x000000ffff1b7224 */ /* 0x000fe200078e00bb */
[----:B-1----:R-:W-:Y:S01]  /*142a0*/  IADD3 R21, R248, 0x18d, RZ ;  /* 0x0000018df8157810 */ /* 0x002fe20007ffe0ff */
[C---:B------:R-:W-:Y:S01]  /*142b0*/  IMAD R182, R251.reuse, R180, R182 ;  /* 0x000000b4fbb67224 */ /* 0x040fe200078e02b6 */
[----:B------:R-:W-:Y:S01]  /*142c0*/  IABS R180, R16 ;  /* 0x0000001000b47213 */ /* 0x000fe20000000000 */
[----:B------:R-:W-:Y:S01]  /*142d0*/  IMAD.MOV.U32 R10, RZ, RZ, R188 ;  /* 0x000000ffff0a7224 */ /* 0x000fe200078e00bc */
[----:B------:R-:W-:Y:S01]  /*142e0*/  IABS R188, R21 ;  /* 0x0000001500bc7213 */ /* 0x000fe20000000000 */
[----:B------:R-:W-:Y:S01]  /*142f0*/  @!P4 IMAD.MOV R27, RZ, RZ, -R27 ;  /* 0x000000ffff1bc224 */ /* 0x000fe200078e0a1b */
[C---:B------:R-:W-:Y:S01]  /*14300*/  ISETP.GT.U32.AND P4, PT, R251.reuse, R183, PT ;  /* 0x000000b7fb00720c */ /* 0x040fe20003f84070 */
[----:B------:R-:W-:Y:S01]  /*14310*/  IMAD.MOV.U32 R26, RZ, RZ, R186 ;  /* 0x000000ffff1a7224 */ /* 0x000fe200078e00ba */
[----:B------:R-:W-:Y:S01]  /*14320*/  IABS R186, R17 ;  /* 0x0000001100ba7213 */ /* 0x000fe20000000000 */
[----:B------:R-:W-:Y:S01]  /*14330*/  @!P0 IMAD.MOV R10, RZ, RZ, -R10 ;  /* 0x000000ffff0a8224 */ /* 0x000fe200078e0a0a */
[----:B------:R-:W-:Y:S01]  /*14340*/  ISETP.GT.U32.AND P0, PT, R251, R184, PT ;  /* 0x000000b8fb00720c */ /* 0x000fe20003f04070 */
[--C-:B------:R-:W-:Y:S01]  /*14350*/  @!P5 IMAD.IADD R185, R185, 0x1, -R251.reuse ;  /* 0x00000001b9b9d824 */ /* 0x100fe200078e0afb */
[----:B------:R-:W-:Y:S01]  /*14360*/  ISETP.GT.U32.AND P5, PT, R251, R182, PT ;  /* 0x000000b6fb00720c */ /* 0x000fe20003fa4070 */
[----:B------:R-:W-:Y:S01]  /*14370*/  IMAD.HI.U32 R176, R95, R181, RZ ;  /* 0x000000b55fb07227 */ /* 0x000fe200078e00ff */
[----:B------:R1:W-:Y:S03]  /*14380*/  STL [R1+0x1c8], R10 ;  /* 0x0001c80a01007387 */ /* 0x0003e60000100800 */
[----:B------:R-:W-:Y:S01]  /*14390*/  @!P6 IMAD.MOV R26, RZ, RZ, -R26 ;  /* 0x000000ffff1ae224 */ /* 0x000fe200078e0a1a */
[----:B------:R-:W-:Y:S01]  /*143a0*/  ISETP.GE.AND P6, PT, R12, RZ, PT ;  /* 0x000000ff0c00720c */ /* 0x000fe20003fc6270 */
[----:B------:R-:W-:Y:S01]  /*143b0*/  IMAD.MOV R176, RZ, RZ, -R176 ;  /* 0x000000ffffb07224 */ /* 0x000fe200078e0ab0 */
[----:B------:R-:W-:Y:S01]  /*143c0*/  STL [R1+0x2414], R17 ;  /* 0x0024141101007387 */ /* 0x000fe20000100800 */
[----:B------:R-:W-:Y:S01]  /*143d0*/  @!P4 IMAD.IADD R183, R183, 0x1, -R251 ;  /* 0x00000001b7b7c824 */ /* 0x000fe200078e0afb */
[----:B------:R-:W-:Y:S01]  /*143e0*/  ISETP.GE.AND P4, PT, R9, RZ, PT ;  /* 0x000000ff0900720c */ /* 0x000fe20003f86270 */
[----:B------:R-:W-:Y:S01]  /*143f0*/  IMAD R181, R251, R176, R181 ;  /* 0x000000b0fbb57224 */ /* 0x000fe200078e02b5 */
[C---:B-1----:R-:W-:Y:S01]  /*14400*/  IADD3 R10, R248.reuse, 0x18e, RZ ;  /* 0x0000018ef80a7810 */ /* 0x042fe20007ffe0ff */
[----:B------:R-:W-:Y:S01]  /*14410*/  IMAD.MOV.U32 R9, RZ, RZ, R185 ;  /* 0x000000ffff097224 */ /* 0x000fe200078e00b9 */
[----:B------:R-:W-:Y:S01]  /*14420*/  STL [R1+0x2420], R21 ;  /* 0x0024201501007387 */ /* 0x000fe20000100800 */
[----:B------:R-:W-:Y:S01]  /*14430*/  IMAD.HI.U32 R196, R95, R180, RZ ;  /* 0x000000b45fc47227 */ /* 0x000fe200078e00ff */
[----:B------:R-:W-:-:S02]  /*14440*/  IADD3 R12, R248, 0x18f, RZ ;  /* 0x0000018ff80c7810 */ /* 0x000fc40007ffe0ff */
        /* <DEDUP_REMOVED lines=9> */
[----:B------:R-:W-:Y:S01]  /*144e0*/  STL [R1+0x1c0], R26 ;  /* 0x0001c01a01007387 */ /* 0x000fe20000100800 */
[----:B------:R-:W-:Y:S01]  /*144f0*/  IMAD.HI.U32 R176, R95, R179, RZ ;  /* 0x000000b35fb07227 */ /* 0x000fe200078e00ff */
[----:B------:R-:W-:-:S02]  /*14500*/  IABS R187, R10 ;  /* 0x0000000a00bb7213 */ /* 0x000fc40000000000 */
[----:B------:R1:W-:Y:S01]  /*14510*/  STL [R1+0x1bc], R9 ;  /* 0x0001bc0901007387 */ /* 0x0003e20000100800 */
[----:B------:R-:W-:Y:S02]  /*14520*/  IMAD R180, R251, R196, R180 ;  /* 0x000000c4fbb47224 */ /* 0x000fe400078e02b4 */
[----:B------:R-:W-:Y:S02]  /*14530*/  IMAD.MOV R176, RZ, RZ, -R176 ;  /* 0x000000ffffb07224 */ /* 0x000fe400078e0ab0 */
[----:B------:R-:W-:Y:S02]  /*14540*/  @!P0 IMAD.IADD R181, R181, 0x1, -R251 ;  /* 0x00000001b5b58824 */ /* 0x000fe400078e0afb */
[C---:B------:R-:W-:Y:S01]  /*14550*/  IMAD R179, R251.reuse, R176, R179 ;  /* 0x000000b0fbb37224 */ /* 0x040fe200078e02b3 */
[----:B------:R-:W-:Y:S01]  /*14560*/  IABS R176, R5 ;  /* 0x0000000500b07213 */ /* 0x000fe20000000000 */
[--C-:B------:R-:W-:Y:S01]  /*14570*/  @!P5 IMAD.IADD R182, R182, 0x1, -R251.reuse ;  /* 0x00000001b6b6d824 */ /* 0x100fe200078e0afb */
[----:B------:R-:W-:Y:S01]  /*14580*/  ISETP.GT.U32.AND P0, PT, R251, R181, PT ;  /* 0x000000b5fb00720c */ /* 0x000fe20003f04070 */
[----:B-1----:R-:W-:Y:S01]  /*14590*/  IMAD.MOV.U32 R9, RZ, RZ, R184 ;  /* 0x000000ffff097224 */ /* 0x002fe200078e00b8 */
[----:B------:R-:W-:Y:S01]  /*145a0*/  ISETP.GE.AND P5, PT, R0, RZ, PT ;  /* 0x000000ff0000720c */ /* 0x000fe20003fa6270 */
[----:B------:R-:W-:Y:S01]  /*145b0*/  @!P6 IMAD.IADD R183, R183, 0x1, -R251 ;  /* 0x00000001b7b7e824 */ /* 0x000fe200078e0afb */
[C---:B------:R-:W-:Y:S01]  /*145c0*/  ISETP.GT.U32.AND P6, PT, R251.reuse, R179, PT ;  /* 0x000000b3fb00720c */ /* 0x040fe20003fc4070 */
[----:B------:R-:W-:Y:S01]  /*145d0*/  @!P4 IMAD.MOV R9, RZ, RZ, -R9 ;  /* 0x000000ffff09c224 */ /* 0x000fe200078e0a09 */
[----:B------:R-:W-:Y:S01]  /*145e0*/  ISETP.GT.U32.AND P4, PT, R251, R180, PT ;  /* 0x000000b4fb00720c */ /* 0x000fe20003f84070 */
[----:B------:R-:W-:Y:S01]  /*145f0*/  IMAD.HI.U32 R174, R95, R178, RZ ;  /* 0x000000b25fae7227 */ /* 0x000fe200078e00ff */
[----:B------:R-:W-:-:S02]  /*14600*/  IADD3 R0, R248, 0x191, RZ ;  /* 0x00000191f8007810 */ /* 0x000fc40007ffe0ff */
[----:B------:R1:W-:Y:S01]  /*14610*/  STL [R1+0x1b8], R9 ;  /* 0x0001b80901007387 */ /* 0x0003e20000100800 */
[----:B------:R-:W-:Y:S02]  /*14620*/  IMAD.MOV R174, RZ, RZ, -R174 ;  /* 0x000000ffffae7224 */ /* 0x000fe400078e0aae */
[--C-:B------:R-:W-:Y:S01]  /*14630*/  @!P0 IMAD.IADD R181, R181, 0x1, -R251.reuse ;  /* 0x00000001b5b58824 */ /* 0x100fe200078e0afb */
[----:B------:R-:W-:Y:S01]  /*14640*/  ISETP.GE.AND P0, PT, R20, RZ, PT ;  /* 0x000000ff1400720c */ /* 0x000fe20003f06270 */
[----:B------:R-:W-:Y:S01]  /*14650*/  STL [R1+0x2404], R12 ;  /* 0x0024040c01007387 */ /* 0x000fe20000100800 */
[----:B------:R-:W-:Y:S02]  /*14660*/  IMAD R178, R251, R174, R178 ;  /* 0x000000aefbb27224 */ /* 0x000fe400078e02b2 */
[--C-:B------:R-:W-:Y:S02]  /*14670*/  @!P6 IMAD.IADD R179, R179, 0x1, -R251.reuse ;  /* 0x00000001b3b3e824 */ /* 0x100fe400078e0afb */
        /* <DEDUP_REMOVED lines=10> */
[----:B------:R-:W-:Y:S02]  /*14720*/  IMAD.HI.U32 R173, R95, R176, RZ ;  /* 0x000000b05fad7227 */ /* 0x000fe400078e00ff */
[----:B------:R-:W-:Y:S02]  /*14730*/  STL [R1+0x2410], R0 ;  /* 0x0024100001007387 */ /* 0x000fe40000100800 */
[----:B------:R-:W-:Y:S02]  /*14740*/  IMAD.MOV R174, RZ, RZ, -R174 ;  /* 0x000000ffffae7224 */ /* 0x000fe400078e0aae */
[----:B------:R1:W-:Y:S01]  /*14750*/  STL [R1+0x1b4], R14 ;  /* 0x0001b40e01007387 */ /* 0x0003e20000100800 */
[----:B------:R-:W-:-:S02]  /*14760*/  IMAD.MOV.U32 R20, RZ, RZ, R182 ;  /* 0x000000ffff147224 */ /* 0x000fc400078e00b6 */
[----:B------:R-:W-:Y:S02]  /*14770*/  IMAD.MOV R173, RZ, RZ, -R173 ;  /* 0x000000ffffad7224 */ /* 0x000fe400078e0aad */
[C---:B------:R-:W-:Y:S01]  /*14780*/  IMAD R177, R251.reuse, R174, R177 ;  /* 0x000000aefbb17224 */ /* 0x040fe200078e02b1 */
[----:B------:R-:W-:Y:S01]  /*14790*/  IABS R174, R24 ;  /* 0x0000001800ae7213 */ /* 0x000fe20000000000 */
[----:B------:R-:W-:Y:S01]  /*147a0*/  @!P0 IMAD.MOV R20, RZ, RZ, -R20 ;  /* 0x000000ffff148224 */ /* 0x000fe200078e0a14 */
[----:B------:R-:W-:Y:S01]  /*147b0*/  ISETP.GE.AND P0, PT, R16, RZ, PT ;  /* 0x000000ff1000720c */ /* 0x000fe20003f06270 */
[C---:B------:R-:W-:Y:S01]  /*147c0*/  IMAD R176, R251.reuse, R173, R176 ;  /* 0x000000adfbb07224 */ /* 0x040fe200078e02b0 */
[----:B------:R-:W-:Y:S01]  /*147d0*/  IABS R173, R19 ;  /* 0x0000001300ad7213 */ /* 0x000fe20000000000 */
[----:B-1----:R-:W-:Y:S01]  /*147e0*/  IMAD.MOV.U32 R14, RZ, RZ, R181 ;  /* 0x000000ffff0e7224 */ /* 0x002fe200078e00b5 */
[----:B------:R1:W-:Y:S01]  /*147f0*/  STL [R1+0x1b0], R20 ;  /* 0x0001b01401007387 */ /* 0x0003e20000100800 */
[--C-:B------:R-:W-:Y:S01]  /*14800*/  @!P5 IMAD.IADD R180, R180, 0x1, -R251.reuse ;  /* 0x00000001b4b4d824 */ /* 0x100fe200078e0afb */
[C---:B------:R-:W-:Y:S01]  /*14810*/  ISETP.GT.U32.AND P5, PT, R251.reuse, R177, PT ;  /* 0x000000b1fb00720c */ /* 0x040fe20003fa4070 */
[----:B------:R-:W-:Y:S01]  /*14820*/  @!P4 IMAD.MOV R14, RZ, RZ, -R14 ;  /* 0x000000ffff0ec224 */ /* 0x000fe200078e0a0e */
[----:B------:R-:W-:Y:S01]  /*14830*/  ISETP.GT.U32.AND P4, PT, R251, R178, PT ;  /* 0x000000b2fb00720c */ /* 0x000fe20003f84070 */
[----:B------:R-:W-:Y:S01]  /*14840*/  @!P6 IMAD.IADD R179, R179, 0x1, -R251 ;  /* 0x00000001b3b3e824 */ /* 0x000fe200078e0afb */
[----:B------:R-:W-:Y:S01]  /*14850*/  ISETP.GT.U32.AND P6, PT, R251, R176, PT ;  /* 0x000000b0fb00720c */ /* 0x000fe20003fc4070 */
[----:B------:R-:W-:Y:S01]  /*14860*/  IMAD.HI.U32 R195, R95, R193, RZ ;  /* 0x000000c15fc37227 */ /* 0x000fe200078e00ff */
[----:B------:R2:W-:Y:S01]  /*14870*/  STL [R1+0x1ac], R14 ;  /* 0x0001ac0e01007387 */ /* 0x0005e20000100800 */
[----:B------:R-:W-:-:S02]  /*14880*/  IADD3 R16, R248, 0x193, RZ ;  /* 0x00000193f8107810 */ /* 0x000fc40007ffe0ff */
[----:B-1----:R-:W-:Y:S01]  /*14890*/  IADD3 R20, R248, 0x192, RZ ;  /* 0x00000192f8147810 */ /* 0x002fe20007ffe0ff */
[----:B------:R-:W-:Y:S02]  /*148a0*/  IMAD.MOV R195, RZ, RZ, -R195 ;  /* 0x000000ffffc37224 */ /* 0x000fe400078e0ac3 */
[----:B------:R-:W-:Y:S02]  /*148b0*/  IMAD.HI.U32 R172, R95, R174, RZ ;  /* 0x000000ae5fac7227 */ /* 0x000fe400078e00ff */
[----:B------:R-:W-:Y:S02]  /*148c0*/  STL [R1+0x23fc], R20 ;  /* 0x0023fc1401007387 */ /* 0x000fe40000100800 */
[--C-:B------:R-:W-:Y:S01]  /*148d0*/  @!P4 IMAD.IADD R178, R178, 0x1, -R251.reuse ;  /* 0x00000001b2b2c824 */ /* 0x100fe200078e0afb */
[----:B------:R-:W-:Y:S01]  /*148e0*/  ISETP.GE.AND P4, PT, R15, RZ, PT ;  /* 0x000000ff0f00720c */ /* 0x000fe20003f86270 */
[----:B--2---:R-:W-:Y:S01]  /*148f0*/  IMAD.MOV.U32 R14, RZ, RZ, R180 ;  /* 0x000000ffff0e7224 */ /* 0x004fe200078e00b4 */
[----:B------:R-:W-:Y:S01]  /*14900*/  IADD3 R15, R248, 0x194, RZ ;  /* 0x00000194f80f7810 */ /* 0x000fe20007ffe0ff */
[----:B------:R-:W-:Y:S01]  /*14910*/  @!P5 IMAD.IADD R177, R177, 0x1, -R251 ;  /* 0x00000001b1b1d824 */ /* 0x000fe200078e0afb */
[----:B------:R-:W-:Y:S01]  /*14920*/  ISETP.GT.U32.AND P5, PT, R251, R178, PT ;  /* 0x000000b2fb00720c */ /* 0x000fe20003fa4070 */
[----:B------:R-:W-:-:S02]  /*14930*/  @!P0 IMAD.MOV R14, RZ, RZ, -R14 ;  /* 0x000000ffff0e8224 */ /* 0x000fc400078e0a0e */
[C---:B------:R-:W-:Y:S01]  /*14940*/  IMAD R175, R251.reuse, R195, R193 ;  /* 0x000000c3fbaf7224 */ /* 0x040fe200078e02c1 */
[----:B------:R-:W-:Y:S01]  /*14950*/  ISETP.GT.U32.AND P0, PT, R251, R177, PT ;  /* 0x000000b1fb00720c */ /* 0x000fe20003f04070 */
[----:B------:R-:W-:Y:S01]  /*14960*/  @!P6 IMAD.IADD R176, R176, 0x1, -R251 ;  /* 0x00000001b0b0e824 */ /* 0x000fe200078e0afb */
[----:B------:R1:W-:Y:S01]  /*14970*/  STL [R1+0x1a8], R14 ;  /* 0x0001a80e01007387 */ /* 0x0003e20000100800 */
[----:B------:R-:W-:Y:S02]  /*14980*/  IMAD.MOV R172, RZ, RZ, -R172 ;  /* 0x000000ffffac7224 */ /* 0x000fe400078e0aac */
[----:B------:R-:W-:Y:S01]  /*14990*/  IMAD.HI.U32 R171, R95, R173, RZ ;  /* 0x000000ad5fab7227 */ /* 0x000fe200078e00ff */
[C---:B------:R-:W-:Y:S01]  /*149a0*/  ISETP.GT.U32.AND P6, PT, R251.reuse, R176, PT ;  /* 0x000000b0fb00720c */ /* 0x040fe20003fc4070 */
[----:B------:R-:W-:Y:S02]  /*149b0*/  STL [R1+0x23ec], R16 ;  /* 0x0023ec1001007387 */ /* 0x000fe40000100800 */
[----:B------:R-:W-:Y:S01]  /*149c0*/  IMAD R174, R251, R172, R174 ;  /* 0x000000acfbae7224 */ /* 0x000fe200078e02ae */
[----:B------:R-:W-:Y:S01]  /*149d0*/  IABS R172, R7 ;  /* 0x0000000700ac7213 */ /* 0x000fe20000000000 */
[----:B------:R-:W-:-:S02]  /*149e0*/  IMAD.MOV R171, RZ, RZ, -R171 ;  /* 0x000000ffffab7224 */ /* 0x000fc400078e0aab */
[----:B-1----:R-:W-:Y:S02]  /*149f0*/  IMAD.MOV.U32 R14, RZ, RZ, R179 ;  /* 0x000000ffff0e7224 */ /* 0x002fe400078e00b3 */
[----:B------:R-:W-:Y:S01]  /*14a00*/  @!P5 IMAD.IADD R178, R178, 0x1, -R251 ;  /* 0x00000001b2b2d824 */ /* 0x000fe200078e0afb */
        /* <DEDUP_REMOVED lines=11> */
[----:B------:R-:W-:-:S02]  /*14ac0*/  IADD3 R8, R248, 0x195, RZ ;  /* 0x00000195f8087810 */ /* 0x000fc40007ffe0ff */
[--C-:B------:R-:W-:Y:S01]  /*14ad0*/  @!P5 IMAD.IADD R174, R174, 0x1, -R251.reuse ;  /* 0x00000001aeaed824 */ /* 0x100fe200078e0afb */
[----:B------:R-:W-:Y:S01]  /*14ae0*/  ISETP.GE.AND P5, PT, R5, RZ, PT ;  /* 0x000000ff0500720c */ /* 0x000fe20003fa6270 */
[----:B------:R-:W-:Y:S01]  /*14af0*/  @!P4 IMAD.IADD R175, R175, 0x1, -R251 ;  /* 0x00000001afafc824 */ /* 0x000fe200078e0afb */
[----:B------:R-:W-:Y:S01]  /*14b00*/  ISETP.GE.AND P4, PT, R6, RZ, PT ;  /* 0x000000ff0600720c */ /* 0x000fe20003f86270 */
[----:B------:R-:W-:Y:S01]  /*14b10*/  IMAD.MOV.U32 R6, RZ, RZ, R178 ;  /* 0x000000ffff067224 */ /* 0x000fe200078e00b2 */
[----:B------:R-:W-:Y:S01]  /*14b20*/  STL [R1+0x23f4], R15 ;  /* 0x0023f40f01007387 */ /* 0x000fe20000100800 */
[----:B------:R-:W-:Y:S01]  /*14b30*/  IMAD.MOV.U32 R5, RZ, RZ, R177 ;  /* 0x000000ffff057224 */ /* 0x000fe200078e00b1 */
[----:B-1----:R-:W-:Y:S01]  /*14b40*/  IADD3 R14, R248, 0x197, RZ ;  /* 0x00000197f80e7810 */ /* 0x002fe20007ffe0ff */
[----:B------:R-:W-:Y:S01]  /*14b50*/  @!P0 IMAD.MOV R6, RZ, RZ, -R6 ;  /* 0x000000ffff068224 */ /* 0x000fe200078e0a06 */
[----:B------:R-:W-:Y:S01]  /*14b60*/  ISETP.GT.U32.AND P0, PT, R251, R175, PT ;  /* 0x000000affb00720c */ /* 0x000fe20003f04070 */
[----:B------:R-:W-:Y:S01]  /*14b70*/  @!P6 IMAD.IADD R173, R173, 0x1, -R251 ;  /* 0x00000001adade824 */ /* 0x000fe200078e0afb */
[----:B------:R-:W-:Y:S01]  /*14b80*/  ISETP.GT.U32.AND P6, PT, R251, R174, PT ;  /* 0x000000aefb00720c */ /* 0x000fe20003fc4070 */
[----:B------:R-:W-:Y:S01]  /*14b90*/  IMAD.HI.U32 R195, R95, R171, RZ ;  /* 0x000000ab5fc37227 */ /* 0x000fe200078e00ff */
[----:B------:R1:W-:Y:S03]  /*14ba0*/  STL [R1+0x1a0], R6 ;  /* 0x0001a00601007387 */ /* 0x0003e60000100800 */
[----:B------:R-:W-:Y:S01]  /*14bb0*/  @!P4 IMAD.MOV R5, RZ, RZ, -R5 ;  /* 0x000000ffff05c224 */ /* 0x000fe200078e0a05 */
[----:B------:R-:W-:Y:S01]  /*14bc0*/  ISETP.GT.U32.AND P4, PT, R251, R173, PT ;  /* 0x000000adfb00720c */ /* 0x000fe20003f84070 */
[----:B------:R-:W-:-:S02]  /*14bd0*/  IMAD.MOV R196, RZ, RZ, -R196 ;  /* 0x000000ffffc47224 */ /* 0x000fc400078e0ac4 */
[----:B------:R-:W-:Y:S01]  /*14be0*/  IMAD.MOV R195, RZ, RZ, -R195 ;  /* 0x000000ffffc37224 */ /* 0x000fe200078e0ac3 */
[----:B------:R2:W-:Y:S01]  /*14bf0*/  STL [R1+0x19c], R5 ;  /* 0x00019c0501007387 */ /* 0x0005e20000100800 */
[C---:B------:R-:W-:Y:S01]  /*14c00*/  IMAD R172, R251.reuse, R196, R172 ;  /* 0x000000c4fbac7224 */ /* 0x040fe200078e02ac */
[----:B-1----:R-:W-:Y:S01]  /*14c10*/  IADD3 R6, R248, 0x196, RZ ;  /* 0x00000196f8067810 */ /* 0x002fe20007ffe0ff */
[----:B------:R-:W-:Y:S02]  /*14c20*/  IMAD R171, R251, R195, R171 ;  /* 0x000000c3fbab7224 */ /* 0x000fe400078e02ab */
[--C-:B------:R-:W-:Y:S02]  /*14c30*/  @!P6 IMAD.IADD R174, R174, 0x1, -R251.reuse ;  /* 0x00000001aeaee824 */ /* 0x100fe400078e0afb */
[--C-:B------:R-:W-:Y:S01]  /*14c40*/  @!P0 IMAD.IADD R175, R175, 0x1, -R251.reuse ;  /* 0x00000001afaf8824 */ /* 0x100fe200078e0afb */
[----:B------:R-:W-:Y:S01]  /*14c50*/  ISETP.GT.U32.AND P6, PT, R251, R171, PT ;  /* 0x000000abfb00720c */ /* 0x000fe20003fc4070 */
[----:B------:R-:W-:Y:S01]  /*14c60*/  @!P4 IMAD.IADD R173, R173, 0x1, -R251 ;  /* 0x00000001adadc824 */ /* 0x000fe200078e0afb */
[----:B------:R-:W-:Y:S01]  /*14c70*/  ISETP.GE.AND P0, PT, R25, RZ, PT ;  /* 0x000000ff1900720c */ /* 0x000fe20003f06270 */
[----:B--2---:R-:W-:Y:S01]  /*14c80*/  IMAD.MOV.U32 R5, RZ, RZ, R176 ;  /* 0x000000ffff057224 */ /* 0x004fe200078e00b0 */
[----:B------:R-:W-:Y:S01]  /*14c90*/  ISETP.GE.AND P4, PT, R24, RZ, PT ;  /* 0x000000ff1800720c */ /* 0x000fe20003f86270 */
[----:B------:R-:W-:-:S04]  /*14ca0*/  IMAD.HI.U32 R193, R95, R170, RZ ;  /* 0x000000aa5fc17227 */ /* 0x000fc800078e00ff */
        /* <DEDUP_REMOVED lines=11> */
[----:B------:R-:W-:Y:S01]  /*14d60*/  IMAD.MOV.U32 R19, RZ, RZ, R175 ;  /* 0x000000ffff137224 */ /* 0x000fe200078e00af */
[----:B-1----:R-:W-:Y:S01]  /*14d70*/  IADD3 R5, R248, 0x198, RZ ;  /* 0x00000198f8057810 */ /* 0x002fe20007ffe0ff */
[----:B------:R-:W-:Y:S01]  /*14d80*/  IMAD.MOV R194, RZ, RZ, -R194 ;  /* 0x000000ffffc27224 */ /* 0x000fe200078e0ac2 */
[C---:B------:R-:W-:Y:S01]  /*14d90*/  ISETP.GT.U32.AND P6, PT, R251.reuse, R172, PT ;  /* 0x000000acfb00720c */ /* 0x040fe20003fc4070 */
[----:B------:R-:W-:Y:S01]  /*14da0*/  @!P0 IMAD.MOV R19, RZ, RZ, -R19 ;  /* 0x000000ffff138224 */ /* 0x000fe200078e0a13 */
[C---:B------:R-:W-:Y:S01]  /*14db0*/  ISETP.GT.U32.AND P0, PT, R251.reuse, R171, PT ;  /* 0x000000abfb00720c */ /* 0x040fe20003f04070 */
[C---:B------:R-:W-:Y:S01]  /*14dc0*/  IMAD R170, R251.reuse, R193, R170 ;  /* 0x000000c1fbaa7224 */ /* 0x040fe200078e02aa */
[----:B------:R-:W-:Y:S01]  /*14dd0*/  STL [R1+0x23e0], R14 ;  /* 0x0023e00e01007387 */ /* 0x000fe20000100800 */
[----:B------:R-:W-:Y:S01]  /*14de0*/  IMAD.MOV.U32 R24, RZ, RZ, R174 ;  /* 0x000000ffff187224 */ /* 0x000fe200078e00ae */
[----:B------:R-:W-:Y:S01]  /*14df0*/  IABS R193, R2 ;  /* 0x0000000200c17213 */ /* 0x000fe20000000000 */
[----:B------:R-:W-:Y:S01]  /*14e00*/  IMAD.MOV R192, RZ, RZ, -R192 ;  /* 0x000000ffffc07224 */ /* 0x000fe200078e0ac0 */
[----:B------:R-:W-:Y:S01]  /*14e10*/  STL [R1+0x23e4], R5 ;  /* 0x0023e40501007387 */ /* 0x000fe20000100800 */
[----:B------:R-:W-:-:S02]  /*14e20*/  IMAD R189, R251, R194, R189 ;  /* 0x000000c2fbbd7224 */ /* 0x000fc400078e02bd */
[----:B------:R-:W-:Y:S01]  /*14e30*/  @!P4 IMAD.MOV R24, RZ, RZ, -R24 ;  /* 0x000000ffff18c224 */ /* 0x000fe200078e0a18 */
[----:B------:R1:W-:Y:S01]  /*14e40*/  STL [R1+0x194], R19 ;  /* 0x0001941301007387 */ /* 0x0003e20000100800 */
[C---:B------:R-:W-:Y:S01]  /*14e50*/  IMAD R169, R251.reuse, R192, R169 ;  /* 0x000000c0fba97224 */ /* 0x040fe200078e02a9 */
[C---:B------:R-:W-:Y:S01]  /*14e60*/  ISETP.GT.U32.AND P4, PT, R251.reuse, R170, PT ;  /* 0x000000aafb00720c */ /* 0x040fe20003f84070 */
[--C-:B------:R-:W-:Y:S01]  /*14e70*/  @!P6 IMAD.IADD R172, R172, 0x1, -R251.reuse ;  /* 0x00000001acace824 */ /* 0x100fe200078e0afb */
[----:B------:R-:W-:Y:S01]  /*14e80*/  ISETP.GT.U32.AND P6, PT, R251, R189, PT ;  /* 0x000000bdfb00720c */ /* 0x000fe20003fc4070 */
[----:B------:R-:W-:Y:S01]  /*14e90*/  @!P0 IMAD.IADD R171, R171, 0x1, -R251 ;  /* 0x00000001abab8824 */ /* 0x000fe200078e0afb */
[----:B------:R-:W-:Y:S01]  /*14ea0*/  ISETP.GE.AND P0, PT, R7, RZ, PT ;  /* 0x000000ff0700720c */ /* 0x000fe20003f06270 */
[----:B------:R-:W-:Y:S01]  /*14eb0*/  IMAD.HI.U32 R195, R95, R190, RZ ;  /* 0x000000be5fc37227 */ /* 0x000fe200078e00ff */
[----:B------:R-:W-:Y:S01]  /*14ec0*/  IABS R192, R18 ;  /* 0x0000001200c07213 */ /* 0x000fe20000000000 */
[----:B------:R-:W-:Y:S02]  /*14ed0*/  STL [R1+0x190], R24 ;  /* 0x0001901801007387 */ /* 0x000fe40000100800 */
[----:B-1----:R-:W-:-:S02]  /*14ee0*/  IMAD.MOV.U32 R19, RZ, RZ, R173 ;  /* 0x000000ffff137224 */ /* 0x002fc400078e00ad */
[----:B------:R-:W-:Y:S02]  /*14ef0*/  IMAD.MOV R195, RZ, RZ, -R195 ;  /* 0x000000ffffc37224 */ /* 0x000fe400078e0ac3 */
[----:B------:R-:W-:Y:S01]  /*14f00*/  @!P5 IMAD.MOV R19, RZ, RZ, -R19 ;  /* 0x000000ffff13d224 */ /* 0x000fe200078e0a13 */
[----:B------:R-:W-:Y:S01]  /*14f10*/  ISETP.GT.U32.AND P5, PT, R251, R169, PT ;  /* 0x000000a9fb00720c */ /* 0x000fe20003fa4070 */
[--C-:B------:R-:W-:Y:S01]  /*14f20*/  @!P4 IMAD.IADD R170, R170, 0x1, -R251.reuse ;  /* 0x00000001aaaac824 */ /* 0x100fe200078e0afb */
[----:B------:R-:W-:Y:S01]  /*14f30*/  ISETP.GE.AND P4, PT, R4, RZ, PT ;  /* 0x000000ff0400720c */ /* 0x000fe20003f86270 */
[----:B------:R-:W-:Y:S01]  /*14f40*/  IMAD.MOV.U32 R4, RZ, RZ, R172 ;  /* 0x000000ffff047224 */ /* 0x000fe200078e00ac */
[----:B------:R1:W-:Y:S01]  /*14f50*/  STL [R1+0x18c], R19 ;  /* 0x00018c1301007387 */ /* 0x0003e20000100800 */
[----:B------:R-:W-:Y:S02]  /*14f60*/  @!P6 IMAD.IADD R189, R189, 0x1, -R251 ;  /* 0x00000001bdbde824 */ /* 0x000fe400078e0afb */
[----:B------:R-:W-:-:S02]  /*14f70*/  @!P0 IMAD.MOV R4, RZ, RZ, -R4 ;  /* 0x000000ffff048224 */ /* 0x000fc400078e0a04 */
[C---:B------:R-:W-:Y:S01]  /*14f80*/  IMAD R190, R251.reuse, R195, R190 ;  /* 0x000000c3fbbe7224 */ /* 0x040fe200078e02be */
[----:B------:R-:W-:Y:S01]  /*14f90*/  ISETP.GT.U32.AND P0, PT, R251, R189, PT ;  /* 0x000000bdfb00720c */ /* 0x000fe20003f04070 */
[----:B------:R-:W-:Y:S01]  /*14fa0*/  IMAD.MOV.U32 R7, RZ, RZ, R171 ;  /* 0x000000ffff077224 */ /* 0x000fe200078e00ab */
[----:B------:R2:W-:Y:S01]  /*14fb0*/  STL [R1+0x188], R4 ;  /* 0x0001880401007387 */ /* 0x0005e20000100800 */
[----:B------:R-:W-:Y:S01]  /*14fc0*/  @!P5 IMAD.IADD R169, R169, 0x1, -R251 ;  /* 0x00000001a9a9d824 */ /* 0x000fe200078e0afb */
[----:B------:R-:W-:Y:S01]  /*14fd0*/  ISETP.GT.U32.AND P5, PT, R251, R170, PT ;  /* 0x000000aafb00720c */ /* 0x000fe20003fa4070 */
[----:B------:R-:W-:Y:S01]  /*14fe0*/  IMAD.HI.U32 R196, R95, R191, RZ ;  /* 0x000000bf5fc47227 */ /* 0x000fe200078e00ff */
[C---:B-1----:R-:W-:Y:S02]  /*14ff0*/  IADD3 R19, R248.reuse, 0x19a, RZ ;  /* 0x0000019af8137810 */ /* 0x042fe40007ffe0ff */
[C---:B------:R-:W-:Y:S01]  /*15000*/  ISETP.GT.U32.AND P6, PT, R251.reuse, R169, PT ;  /* 0x000000a9fb00720c */ /* 0x040fe20003fc4070 */
[----:B------:R-:W-:Y:S01]  /*15010*/  @!P4 IMAD.MOV R7, RZ, RZ, -R7 ;  /* 0x000000ffff07c224 */ /* 0x000fe200078e0a07 */
[----:B------:R-:W-:Y:S01]  /*15020*/  ISETP.GT.U32.AND P4, PT, R251, R190, PT ;  /* 0x000000befb00720c */ /* 0x000fe20003f84070 */
[----:B------:R-:W-:Y:S01]  /*15030*/  IMAD.MOV R196, RZ, RZ, -R196 ;  /* 0x000000ffffc47224 */ /* 0x000fe200078e0ac4 */
[----:B--2---:R-:W-:Y:S01]  /*15040*/  IADD3 R4, R248, 0x199, RZ ;  /* 0x00000199f8047810 */ /* 0x004fe20007ffe0ff */
[----:B------:R-:W-:Y:S01]  /*15050*/  @!P0 IMAD.IADD R189, R189, 0x1, -R251 ;  /* 0x00000001bdbd8824 */ /* 0x000fe200078e0afb */
[----:B------:R-:W-:Y:S01]  /*15060*/  ISETP.GE.AND P0, PT, R22, RZ, PT ;  /* 0x000000ff1600720c */ /* 0x000fe20003f06270 */
[----:B------:R-:W-:Y:S01]  /*15070*/  IMAD R191, R251, R196, R191 ;  /* 0x000000c4fbbf7224 */ /* 0x000fe200078e02bf */
[----:B------:R-:W-:Y:S01]  /*15080*/  IABS R172, R19 ;  /* 0x0000001300ac7213 */ /* 0x000fe20000000000 */
[--C-:B------:R-:W-:Y:S01]  /*15090*/  @!P5 IMAD.IADD R170, R170, 0x1, -R251.reuse ;  /* 0x00000001aaaad824 */ /* 0x100fe200078e0afb */
[----:B------:R-:W-:Y:S01]  /*150a0*/  ISETP.GE.AND P5, PT, R23, RZ, PT ;  /* 0x000000ff1700720c */ /* 0x000fe20003fa6270 */
[----:B------:R-:W-:Y:S01]  /*150b0*/  IMAD.HI.U32 R197, R95, R192, RZ ;  /* 0x000000c05fc57227 */ /* 0x000fe200078e00ff */
[----:B------:R-:W-:Y:S03]  /*150c0*/  STL [R1+0x23c4], R4 ;  /* 0x0023c40401007387 */ /* 0x000fe60000100800 */
[--C-:B------:R-:W-:Y:S01]  /*150d0*/  @!P6 IMAD.IADD R169, R169, 0x1, -R251.reuse ;  /* 0x00000001a9a9e824 */ /* 0x100fe200078e0afb */
[----:B------:R-:W-:Y:S01]  /*150e0*/  ISETP.GT.U32.AND P6, PT, R251, R191, PT ;  /* 0x000000bffb00720c */ /* 0x000fe20003fc4070 */
[----:B------:R-:W-:Y:S01]  /*150f0*/  @!P4 IMAD.IADD R190, R190, 0x1, -R251 ;  /* 0x00000001bebec824 */ /* 0x000fe200078e0afb */
[----:B------:R-:W-:Y:S01]  /*15100*/  ISETP.GE.AND P4, PT, R13, RZ, PT ;  /* 0x000000ff0d00720c */ /* 0x000fe20003f86270 */
[----:B------:R-:W-:Y:S01]  /*15110*/  IMAD.MOV.U32 R22, RZ, RZ, R170 ;  /* 0x000000ffff167224 */ /* 0x000fe200078e00aa */
[----:B------:R1:W-:Y:S01]  /*15120*/  STL [R1+0x184], R7 ;  /* 0x0001840701007387 */ /* 0x0003e20000100800 */
[----:B------:R-:W-:-:S02]  /*15130*/  IMAD.MOV R197, RZ, RZ, -R197 ;  /* 0x000000ffffc57224 */ /* 0x000fc400078e0ac5 */
[----:B------:R-:W-:Y:S01]  /*15140*/  IMAD.MOV.U32 R13, RZ, RZ, R169 ;  /* 0x000000ffff0d7224 */ /* 0x000fe200078e00a9 */
[----:B------:R-:W-:Y:S01]  /*15150*/  STL [R1+0x23cc], R19 ;  /* 0x0023cc1301007387 */ /* 0x000fe20000100800 */
[----:B------:R-:W-:-:S04]  /*15160*/  IMAD.HI.U32 R198, R95, R193, RZ ;  /* 0x000000c15fc67227 */ /* 0x000fc800078e00ff */
[----:B------:R-:W-:Y:S01]  /*15170*/  @!P5 IMAD.MOV R22, RZ, RZ, -R22 ;  /* 0x000000ffff16d224 */ /* 0x000fe200078e0a16 */
[----:B-1----:R-:W-:Y:S01]  /*15180*/  IADD3 R7, R248, 0x19b, RZ ;  /* 0x0000019bf8077810 */ /* 0x002fe20007ffe0ff */
[C---:B------:R-:W-:Y:S01]  /*15190*/  IMAD R192, R251.reuse, R197, R192 ;  /* 0x000000c5fbc07224 */ /* 0x040fe200078e02c0 */
[----:B------:R-:W-:Y:S01]  /*151a0*/  ISETP.GT.U32.AND P5, PT, R251, R190, PT ;  /* 0x000000befb00720c */ /* 0x000fe20003fa4070 */
[----:B------:R-:W-:Y:S02]  /*151b0*/  @!P0 IMAD.MOV R13, RZ, RZ, -R13 ;  /* 0x000000ffff0d8224 */ /* 0x000fe400078e0a0d */
[----:B------:R-:W-:Y:S01]  /*151c0*/  IMAD.MOV R198, RZ, RZ, -R198 ;  /* 0x000000ffffc67224 */ /* 0x000fe200078e0ac6 */
[----:B------:R-:W-:Y:S01]  /*151d0*/  STL [R1+0x23d0], R7 ;  /* 0x0023d00701007387 */ /* 0x000fe20000100800 */
[----:B------:R-:W-:Y:S01]  /*151e0*/  @!P6 IMAD.IADD R191, R191, 0x1, -R251 ;  /* 0x00000001bfbfe824 */ /* 0x000fe200078e0afb */
[C---:B------:R-:W-:Y:S01]  /*151f0*/  ISETP.GT.U32.AND P6, PT, R251.reuse, R192, PT ;  /* 0x000000c0fb00720c */ /* 0x040fe20003fc4070 */
[----:B------:R-:W-:Y:S01]  /*15200*/  IMAD R193, R251, R198, R193 ;  /* 0x000000c6fbc17224 */ /* 0x000fe200078e02c1 */
[----:B------:R-:W-:Y:S01]  /*15210*/  STL [R1+0x180], R22 ;  /* 0x0001801601007387 */ /* 0x000fe20000100800 */
[----:B------:R-:W-:Y:S01]  /*15220*/  IMAD.HI.U32 R194, R95, R186, RZ ;  /* 0x000000ba5fc27227 */ /* 0x000fe200078e00ff */
[----:B------:R-:W-:-:S02]  /*15230*/  ISETP.GT.U32.AND P0, PT, R251, R191, PT ;  /* 0x000000bffb00720c */ /* 0x000fc40003f04070 */
[----:B------:R1:W-:Y:S01]  /*15240*/  STL [R1+0x17c], R13 ;  /* 0x00017c0d01007387 */ /* 0x0003e20000100800 */
[----:B------:R-:W-:Y:S01]  /*15250*/  @!P5 IMAD.IADD R190, R190, 0x1, -R251 ;  /* 0x00000001bebed824 */ /* 0x000fe200078e0afb */
[----:B------:R-:W-:Y:S01]  /*15260*/  ISETP.GE.AND P5, PT, R11, RZ, PT ;  /* 0x000000ff0b00720c */ /* 0x000fe20003fa6270 */
[----:B------:R-:W-:Y:S01]  /*15270*/  IMAD.HI.U32 R185, R95, R188, RZ ;  /* 0x000000bc5fb97227 */ /* 0x000fe200078e00ff */
[----:B------:R-:W-:-:S03]  /*15280*/  IADD3 R11, R248, 0x19e, RZ ;  /* 0x0000019ef80b7810 */ /* 0x000fc60007ffe0ff */
[----:B------:R-:W-:Y:S02]  /*15290*/  @!P6 IMAD.IADD R192, R192, 0x1, -R251 ;  /* 0x00000001c0c0e824 */ /* 0x000fe400078e0afb */
[----:B------:R-:W-:Y:S02]  /*152a0*/  IMAD.MOV R194, RZ, RZ, -R194 ;  /* 0x000000ffffc27224 */ /* 0x000fe400078e0ac2 */
[----:B-1----:R-:W-:Y:S01]  /*152b0*/  IMAD.MOV.U32 R13, RZ, RZ, R189 ;  /* 0x000000ffff0d7224 */ /* 0x002fe200078e00bd */
[----:B------:R-:W-:Y:S01]  /*152c0*/  ISETP.GT.U32.AND P6, PT, R251, R192, PT ;  /* 0x000000c0fb00720c */ /* 0x000fe20003fc4070 */
[----:B------:R-:W-:Y:S01]  /*152d0*/  @!P0 IMAD.IADD R191, R191, 0x1, -R251 ;  /* 0x00000001bfbf8824 */ /* 0x000fe200078e0afb */
[----:B------:R-:W-:Y:S01]  /*152e0*/  ISETP.GE.AND P0, PT, R3, RZ, PT ;  /* 0x000000ff0300720c */ /* 0x000fe20003f06270 */
[----:B------:R-:W-:Y:S01]  /*152f0*/  @!P4 IMAD.MOV R13, RZ, RZ, -R13 ;  /* 0x000000ffff0dc224 */ /* 0x000fe200078e0a0d */
[----:B------:R-:W-:Y:S01]  /*15300*/  ISETP.GT.U32.AND P4, PT, R251, R193, PT ;  /* 0x000000c1fb00720c */ /* 0x000fe20003f84070 */
[----:B------:R-:W-:Y:S01]  /*15310*/  IMAD.MOV R185, RZ, RZ, -R185 ;  /* 0x000000ffffb97224 */ /* 0x000fe200078e0ab9 */
[----:B------:R-:W-:Y:S01]  /*15320*/  IADD3 R3, R248, 0x19c, RZ ;  /* 0x0000019cf8037810 */ /* 0x000fe20007ffe0ff */
[----:B------:R-:W-:Y:S01]  /*15330*/  IMAD.HI.U32 R195, R95, R187, RZ ;  /* 0x000000bb5fc37227 */ /* 0x000fe200078e00ff */
[----:B------:R1:W-:Y:S03]  /*15340*/  STL [R1+0x178], R13 ;  /* 0x0001780d01007387 */ /* 0x0003e60000100800 */
[----:B------:R-:W-:Y:S01]  /*15350*/  IMAD R186, R251, R194, R186 ;  /* 0x000000c2fbba7224 */ /* 0x000fe200078e02ba */
[----:B------:R-:W-:Y:S01]  /*15360*/  STL [R1+0x23ac], R3 ;  /* 0x0023ac0301007387 */ /* 0x000fe20000100800 */
[----:B------:R-:W-:-:S02]  /*15370*/  IMAD.MOV.U32 R23, RZ, RZ, R190 ;  /* 0x000000ffff177224 */ /* 0x000fc400078e00be */
[----:B------:R-:W-:Y:S01]  /*15380*/  IMAD R185, R251, R185, R188 ;  /* 0x000000b9fbb97224 */ /* 0x000fe200078e02bc */
[----:B------:R-:W-:Y:S01]  /*15390*/  IABS R188, R12 ;  /* 0x0000000c00bc7213 */ /* 0x000fe20000000000 */
[----:B------:R-:W-:Y:S01]  /*153a0*/  @!P4 IMAD.IADD R193, R193, 0x1, -R251 ;  /* 0x00000001c1c1c824 */ /* 0x000fe200078e0afb */
[----:B-1----:R-:W-:Y:S01]  /*153b0*/  IADD3 R13, R248, 0x19d, RZ ;  /* 0x0000019df80d7810 */ /* 0x002fe20007ffe0ff */
[----:B------:R-:W-:Y:S02]  /*153c0*/  IMAD.MOV R184, RZ, RZ, -R195 ;  /* 0x000000ffffb87224 */ /* 0x000fe400078e0ac3 */
[----:B------:R-:W-:Y:S01]  /*153d0*/  @!P5 IMAD.MOV R23, RZ, RZ, -R23 ;  /* 0x000000ffff17d224 */ /* 0x000fe200078e0a17 */
[C---:B------:R-:W-:Y:S01]  /*153e0*/  ISETP.GT.U32.AND P4, PT, R251.reuse, R193, PT ;  /* 0x000000c1fb00720c */ /* 0x040fe20003f84070 */
[----:B------:R-:W-:Y:S01]  /*153f0*/  IMAD.MOV.U32 R22, RZ, RZ, R191 ;  /* 0x000000ffff167224 */ /* 0x000fe200078e00bf */
[C---:B------:R-:W-:Y:S01]  /*15400*/  ISETP.GT.U32.AND P5, PT, R251.reuse, R186, PT ;  /* 0x000000bafb00720c */ /* 0x040fe20003fa4070 */
[----:B------:R-:W-:Y:S01]  /*15410*/  @!P6 IMAD.IADD R192, R192, 0x1, -R251 ;  /* 0x00000001c0c0e824 */ /* 0x000fe200078e0afb */
[C---:B------:R-:W-:Y:S01]  /*15420*/  ISETP.GT.U32.AND P6, PT, R251.reuse, R185, PT ;  /* 0x000000b9fb00720c */ /* 0x040fe20003fc4070 */
[----:B------:R-:W-:Y:S01]  /*15430*/  IMAD R184, R251, R184, R187 ;  /* 0x000000b8fbb87224 */ /* 0x000fe200078e02bb */
[----:B------:R-:W-:Y:S01]  /*15440*/  STL [R1+0x23b8], R13 ;  /* 0x0023b80d01007387 */ /* 0x000fe20000100800 */
[----:B------:R-:W-:Y:S01]  /*15450*/  @!P0 IMAD.MOV R22, RZ, RZ, -R22 ;  /* 0x000000ffff168224 */ /* 0x000fe200078e0a16 */
[----:B------:R-:W-:Y:S01]  /*15460*/  ISETP.GE.AND P0, PT, R18, RZ, PT ;  /* 0x000000ff1200720c */ /* 0x000fe20003f06270 */
[----:B------:R-:W-:Y:S01]  /*15470*/  IMAD.HI.U32 R182, R95, R188, RZ ;  /* 0x000000bc5fb67227 */ /* 0x000fe200078e00ff */
[----:B------:R-:W-:Y:S01]  /*15480*/  STL [R1+0x23b4], R11 ;  /* 0x0023b40b01007387 */ /* 0x000fe20000100800 */
[----:B------:R-:W-:-:S02]  /*15490*/  IABS R187, R0 ;  /* 0x0000000000bb7213 */ /* 0x000fc40000000000 */
[--C-:B------:R-:W-:Y:S01]  /*154a0*/  @!P4 IMAD.IADD R193, R193, 0x1, -R251.reuse ;  /* 0x00000001c1c1c824 */ /* 0x100fe200078e0afb */
[----:B------:R-:W-:Y:S01]  /*154b0*/  ISETP.GT.U32.AND P4, PT, R251, R184, PT ;  /* 0x000000b8fb00720c */ /* 0x000fe20003f84070 */
[--C-:B------:R-:W-:Y:S01]  /*154c0*/  @!P5 IMAD.IADD R186, R186, 0x1, -R251.reuse ;  /* 0x00000001babad824 */ /* 0x100fe200078e0afb */
[----:B------:R-:W-:Y:S01]  /*154d0*/  ISETP.GE.AND P5, PT, R2, RZ, PT ;  /* 0x000000ff0200720c */ /* 0x000fe20003fa6270 */
[----:B------:R-:W-:Y:S01]  /*154e0*/  IMAD.MOV.U32 R2, RZ, RZ, R192 ;  /* 0x000000ffff027224 */ /* 0x000fe200078e00c0 */
[----:B------:R-:W-:Y:S01]  /*154f0*/  STL [R1+0x174], R23 ;  /* 0x0001741701007387 */ /* 0x000fe20000100800 */
[--C-:B------:R-:W-:Y:S01]  /*15500*/  @!P6 IMAD.IADD R185, R185, 0x1, -R251.reuse ;  /* 0x00000001b9b9e824 */ /* 0x100fe200078e0afb */
[----:B------:R-:W-:Y:S01]  /*15510*/  IADD3 R18, R248, 0x1a0, RZ ;  /* 0x000001a0f8127810 */ /* 0x000fe20007ffe0ff */
[----:B------:R-:W-:Y:S01]  /*15520*/  @!P0 IMAD.MOV R2, RZ, RZ, -R2 ;  /* 0x000000ffff028224 */ /* 0x000fe200078e0a02 */
[C---:B------:R-:W-:Y:S01]  /*15530*/  ISETP.GT.U32.AND P0, PT, R251.reuse, R186, PT ;  /* 0x000000bafb00720c */ /* 0x040fe20003f04070 */
[----:B------:R-:W-:Y:S01]  /*15540*/  IMAD.MOV R182, RZ, RZ, -R182 ;  /* 0x000000ffffb67224 */ /* 0x000fe200078e0ab6 */
[----:B------:R-:W-:Y:S01]  /*15550*/  ISETP.GT.U32.AND P6, PT, R251, R185, PT ;  /* 0x000000b9fb00720c */ /* 0x000fe20003fc4070 */
[----:B------:R-:W-:Y:S01]  /*15560*/  IMAD.HI.U32 R181, R95, R183, RZ ;  /* 0x000000b75fb57227 */ /* 0x000fe200078e00ff */
[----:B------:R-:W-:Y:S03]  /*15570*/  STL [R1+0x170], R22 ;  /* 0x0001701601007387 */ /* 0x000fe60000100800 */
[----:B------:R-:W-:Y:S01]  /*15580*/  @!P4 IMAD.IADD R184, R184, 0x1, -R251 ;  /* 0x00000001b8b8c824 */ /* 0x000fe200078e0afb */
[----:B------:R1:W-:Y:S01]  /*15590*/  STL [R1+0x16c], R2 ;  /* 0x00016c0201007387 */ /* 0x0003e20000100800 */
[C---:B------:R-:W-:Y:S01]  /*155a0*/  IMAD R182, R251.reuse, R182, R188 ;  /* 0x000000b6fbb67224 */ /* 0x040fe200078e02bc */
[----:B------:R-:W-:Y:S01]  /*155b0*/  IABS R188, R16 ;  /* 0x0000001000bc7213 */ /* 0x000fe20000000000 */
[----:B------:R-:W-:Y:S01]  /*155c0*/  IMAD.MOV R181, RZ, RZ, -R181 ;  /* 0x000000ffffb57224 */ /* 0x000fe200078e0ab5 */
[----:B------:R-:W-:Y:S01]  /*155d0*/  ISETP.GT.U32.AND P4, PT, R251, R184, PT ;  /* 0x000000b8fb00720c */ /* 0x000fe20003f84070 */
[----:B------:R-:W-:-:S02]  /*155e0*/  @!P0 IMAD.IADD R186, R186, 0x1, -R251 ;  /* 0x00000001baba8824 */ /* 0x000fc400078e0afb */
[----:B------:R-:W-:Y:S02]  /*155f0*/  IMAD R181, R251, R181, R183 ;  /* 0x000000b5fbb57224 */ /* 0x000fe400078e02b7 */
[----:B------:R-:W-:Y:S01]  /*15600*/  @!P6 IMAD.IADD R185, R185, 0x1, -R251 ;  /* 0x00000001b9b9e824 */ /* 0x000fe200078e0afb */
[----:B------:R-:W-:Y:S01]  /*15610*/  ISETP.GE.AND P6, PT, R17, RZ, PT ;  /* 0x000000ff1100720c */ /* 0x000fe20003fc6270 */
[----:B-1----:R-:W-:Y:S01]  /*15620*/  IMAD.MOV.U32 R2, RZ, RZ, R193 ;  /* 0x000000ffff027224 */ /* 0x002fe200078e00c1 */
[----:B------:R-:W-:Y:S01]  /*15630*/  ISETP.GT.U32.AND P0, PT, R251, R181, PT ;  /* 0x000000b5fb00720c */ /* 0x000fe20003f04070 */
[----:B------:R-:W-:Y:S01]  /*15640*/  IMAD.HI.U32 R183, R95, R187, RZ ;  /* 0x000000bb5fb77227 */ /* 0x000fe200078e00ff */
[----:B------:R-:W-:-:S03]  /*15650*/  IADD3 R17, R248, 0x1a1, RZ ;  /* 0x000001a1f8117810 */ /* 0x000fc60007ffe0ff */
[----:B------:R-:W-:Y:S01]  /*15660*/  @!P5 IMAD.MOV R2, RZ, RZ, -R2 ;  /* 0x000000ffff02d224 */ /* 0x000fe200078e0a02 */
[----:B------:R-:W-:Y:S01]  /*15670*/  ISETP.GT.U32.AND P5, PT, R251, R182, PT ;  /* 0x000000b6fb00720c */ /* 0x000fe20003fa4070 */
[----:B------:R-:W-:Y:S01]  /*15680*/  @!P4 IMAD.IADD R184, R184, 0x1, -R251 ;  /* 0x00000001b8b8c824 */ /* 0x000fe200078e0afb */
[----:B------:R-:W-:Y:S01]  /*15690*/  ISETP.GE.AND P4, PT, R21, RZ, PT ;  /* 0x000000ff1500720c */ /* 0x000fe20003f86270 */
[----:B------:R-:W-:Y:S01]  /*156a0*/  IMAD.MOV R180, RZ, RZ, -R183 ;  /* 0x000000ffffb47224 */ /* 0x000fe200078e0ab7 */
[----:B------:R1:W-:Y:S01]  /*156b0*/  STL [R1+0x168], R2 ;  /* 0x0001680201007387 */ /* 0x0003e20000100800 */
[----:B------:R-:W-:Y:S01]  /*156c0*/  IMAD.MOV.U32 R21, RZ, RZ, R186 ;  /* 0x000000ffff157224 */ /* 0x000fe200078e00ba */
[----:B------:R-:W-:Y:S01]  /*156d0*/  IABS R183, R20 ;  /* 0x0000001400b77213 */ /* 0x000fe20000000000 */
[----:B------:R-:W-:Y:S02]  /*156e0*/  IMAD R180, R251, R180, R187 ;  /* 0x000000b4fbb47224 */ /* 0x000fe400078e02bb */
[----:B------:R-:W-:-:S02]  /*156f0*/  @!P6 IMAD.MOV R21, RZ, RZ, -R21 ;  /* 0x000000ffff15e224 */ /* 0x000fc400078e0a15 */
[----:B------:R-:W-:Y:S01]  /*15700*/  IMAD.MOV.U32 R179, RZ, RZ, R183 ;  /* 0x000000ffffb37224 */ /* 0x000fe200078e00b7 */
[----:B------:R-:W-:Y:S01]  /*15710*/  IABS R183, R15 ;  /* 0x0000000f00b77213 */ /* 0x000fe20000000000 */
[--C-:B------:R-:W-:Y:S01]  /*15720*/  @!P5 IMAD.IADD R182, R182, 0x1, -R251.reuse ;  /* 0x00000001b6b6d824 */ /* 0x100fe200078e0afb */
[----:B-1----:R-:W-:Y:S01]  /*15730*/  IADD3 R2, R248, 0x19f, RZ ;  /* 0x0000019ff8027810 */ /* 0x002fe20007ffe0ff */
[----:B------:R-:W-:Y:S01]  /*15740*/  @!P0 IMAD.IADD R181, R181, 0x1, -R251 ;  /* 0x00000001b5b58824 */ /* 0x000fe200078e0afb */
[----:B------:R-:W-:Y:S01]  /*15750*/  ISETP.GE.AND P5, PT, R10, RZ, PT ;  /* 0x000000ff0a00720c */ /* 0x000fe20003fa6270 */
[----:B------:R-:W-:Y:S01]  /*15760*/  IMAD.MOV.U32 R22, RZ, RZ, R185 ;  /* 0x000000ffff167224 */ /* 0x000fe200078e00b9 */
[----:B------:R-:W-:Y:S01]  /*15770*/  IADD3 R10, R248, 0x1a2, RZ ;  /* 0x000001a2f80a7810 */ /* 0x000fe20007ffe0ff */
[----:B------:R-:W-:Y:S01]  /*15780*/  STL [R1+0x23a4], R2 ;  /* 0x0023a40201007387 */ /* 0x000fe20000100800 */
        /* <DEDUP_REMOVED lines=8> */
[----:B------:R-:W-:Y:S01]  /*15810*/  IMAD.HI.U32 R194, R95, R188, RZ ;  /* 0x000000bc5fc27227 */ /* 0x000fe200078e00ff */
[----:B------:R-:W-:-:S02]  /*15820*/  IABS R185, R17 ;  /* 0x0000001100b97213 */ /* 0x000fc40000000000 */
[----:B------:R-:W-:Y:S01]  /*15830*/  STL [R1+0x2394], R10 ;  /* 0x0023940a01007387 */ /* 0x000fe20000100800 */
[----:B------:R-:W-:Y:S02]  /*15840*/  IMAD.MOV R187, RZ, RZ, -R187 ;  /* 0x000000ffffbb7224 */ /* 0x000fe400078e0abb */
[----:B------:R-:W-:Y:S01]  /*15850*/  IMAD.MOV R178, RZ, RZ, -R194 ;  /* 0x000000ffffb27224 */ /* 0x000fe200078e0ac2 */
[----:B------:R1:W-:Y:S01]  /*15860*/  STL [R1+0x164], R21 ;  /* 0x0001641501007387 */ /* 0x0003e20000100800 */
[C---:B------:R-:W-:Y:S02]  /*15870*/  IMAD R179, R251.reuse, R187, R179 ;  /* 0x000000bbfbb37224 */ /* 0x040fe400078e02b3 */
[C---:B------:R-:W-:Y:S01]  /*15880*/  IMAD R177, R251.reuse, R178, R188 ;  /* 0x000000b2fbb17224 */ /* 0x040fe200078e02bc */
[----:B------:R-:W-:Y:S01]  /*15890*/  IABS R188, R8 ;  /* 0x0000000800bc7213 */ /* 0x000fe20000000000 */
[--C-:B------:R-:W-:Y:S01]  /*158a0*/  @!P6 IMAD.IADD R182, R182, 0x1, -R251.reuse ;  /* 0x00000001b6b6e824 */ /* 0x100fe200078e0afb */
[----:B------:R-:W-:Y:S01]  /*158b0*/  ISETP.GT.U32.AND P6, PT, R251, R179, PT ;  /* 0x000000b3fb00720c */ /* 0x000fe20003fc4070 */
[--C-:B------:R-:W-:Y:S01]  /*158c0*/  @!P0 IMAD.IADD R181, R181, 0x1, -R251.reuse ;  /* 0x00000001b5b58824 */ /* 0x100fe200078e0afb */
[----:B------:R-:W-:Y:S01]  /*158d0*/  ISETP.GT.U32.AND P0, PT, R251, R177, PT ;  /* 0x000000b1fb00720c */ /* 0x000fe20003f04070 */
[----:B------:R-:W-:Y:S01]  /*158e0*/  @!P4 IMAD.IADD R180, R180, 0x1, -R251 ;  /* 0x00000001b4b4c824 */ /* 0x000fe200078e0afb */
[----:B------:R-:W-:Y:S01]  /*158f0*/  STL [R1+0x160], R22 ;  /* 0x0001601601007387 */ /* 0x000fe20000100800 */
[----:B-1----:R-:W-:Y:S01]  /*15900*/  IMAD.MOV.U32 R21, RZ, RZ, R184 ;  /* 0x000000ffff157224 */ /* 0x002fe200078e00b8 */
[----:B------:R-:W-:Y:S01]  /*15910*/  IABS R178, R5 ;  /* 0x0000000500b27213 */ /* 0x000fe20000000000 */
[----:B------:R-:W-:Y:S01]  /*15920*/  IMAD.HI.U32 R187, R95, R183, RZ ;  /* 0x000000b75fbb7227 */ /* 0x000fe200078e00ff */
[----:B------:R-:W-:-:S03]  /*15930*/  ISETP.GT.U32.AND P4, PT, R251, R180, PT ;  /* 0x000000b4fb00720c */ /* 0x000fc60003f84070 */
[----:B------:R-:W-:Y:S01]  /*15940*/  @!P5 IMAD.MOV R21, RZ, RZ, -R21 ;  /* 0x000000ffff15d224 */ /* 0x000fe200078e0a15 */
[----:B------:R-:W-:Y:S01]  /*15950*/  ISETP.GE.AND P5, PT, R12, RZ, PT ;  /* 0x000000ff0c00720c */ /* 0x000fe20003fa6270 */
[----:B------:R-:W-:Y:S02]  /*15960*/  IMAD.MOV.U32 R12, RZ, RZ, R182 ;  /* 0x000000ffff0c7224 */ /* 0x000fe400078e00b6 */
[----:B------:R-:W-:Y:S01]  /*15970*/  IMAD.MOV R187, RZ, RZ, -R187 ;  /* 0x000000ffffbb7224 */ /* 0x000fe200078e0abb */
[----:B------:R-:W-:Y:S01]  /*15980*/  STL [R1+0x15c], R21 ;  /* 0x00015c1501007387 */ /* 0x000fe20000100800 */
[----:B------:R-:W-:Y:S01]  /*15990*/  @!P6 IMAD.IADD R179, R179, 0x1, -R251 ;  /* 0x00000001b3b3e824 */ /* 0x000fe200078e0afb */
[----:B------:R-:W-:Y:S01]  /*159a0*/  ISETP.GE.AND P6, PT, R0, RZ, PT ;  /* 0x000000ff0000720c */ /* 0x000fe20003fc6270 */
[----:B------:R-:W-:Y:S01]  /*159b0*/  IMAD R176, R251, R187, R183 ;  /* 0x000000bbfbb07224 */ /* 0x000fe200078e02b7 */
[----:B------:R-:W-:Y:S01]  /*159c0*/  IABS R183, R6 ;  /* 0x0000000600b77213 */ /* 0x000fe20000000000 */
[----:B------:R-:W-:Y:S01]  /*159d0*/  IMAD.HI.U32 R175, R95, R188, RZ ;  /* 0x000000bc5faf7227 */ /* 0x000fe200078e00ff */
[----:B------:R-:W-:-:S03]  /*159e0*/  IABS R187, R14 ;  /* 0x0000000e00bb7213 */ /* 0x000fc60000000000 */
[----:B------:R-:W-:Y:S01]  /*159f0*/  @!P5 IMAD.MOV R12, RZ, RZ, -R12 ;  /* 0x000000ffff0cd224 */ /* 0x000fe200078e0a0c */
[----:B------:R-:W-:Y:S01]  /*15a00*/  ISETP.GE.AND P5, PT, R9, RZ, PT ;  /* 0x000000ff0900720c */ /* 0x000fe20003fa6270 */
[----:B------:R-:W-:Y:S01]  /*15a10*/  IMAD.MOV.U32 R0, RZ, RZ, R181 ;  /* 0x000000ffff007224 */ /* 0x000fe200078e00b5 */
[----:B------:R-:W-:Y:S01]  /*15a20*/  IADD3 R9, R248, 0x1a4, RZ ;  /* 0x000001a4f8097810 */ /* 0x000fe20007ffe0ff */
[----:B------:R-:W-:Y:S01]  /*15a30*/  @!P0 IMAD.IADD R177, R177, 0x1, -R251 ;  /* 0x00000001b1b18824 */ /* 0x000fe200078e0afb */
[----:B------:R1:W-:Y:S01]  /*15a40*/  STL [R1+0x158], R12 ;  /* 0x0001580c01007387 */ /* 0x0003e20000100800 */
[----:B------:R-:W-:Y:S01]  /*15a50*/  IMAD.MOV R175, RZ, RZ, -R175 ;  /* 0x000000ffffaf7224 */ /* 0x000fe200078e0aaf */
[C---:B------:R-:W-:Y:S01]  /*15a60*/  ISETP.GT.U32.AND P0, PT, R251.reuse, R179, PT ;  /* 0x000000b3fb00720c */ /* 0x040fe20003f04070 */
[----:B------:R-:W-:Y:S01]  /*15a70*/  @!P4 IMAD.IADD R180, R180, 0x1, -R251 ;  /* 0x00000001b4b4c824 */ /* 0x000fe200078e0afb */
[----:B------:R-:W-:Y:S01]  /*15a80*/  ISETP.GT.U32.AND P4, PT, R251, R176, PT ;  /* 0x000000b0fb00720c */ /* 0x000fe20003f84070 */
[----:B------:R-:W-:-:S04]  /*15a90*/  IMAD.HI.U32 R194, R95, R183, RZ ;  /* 0x000000b75fc27227 */ /* 0x000fc800078e00ff */
[----:B------:R-:W-:Y:S01]  /*15aa0*/  @!P5 IMAD.MOV R0, RZ, RZ, -R0 ;  /* 0x000000ffff00d224 */ /* 0x000fe200078e0a00 */
[C---:B------:R-:W-:Y:S01]  /*15ab0*/  ISETP.GT.U32.AND P5, PT, R251.reuse, R177, PT ;  /* 0x000000b1fb00720c */ /* 0x040fe20003fa4070 */
[C---:B------:R-:W-:Y:S01]  /*15ac0*/  IMAD R175, R251.reuse, R175, R188 ;  /* 0x000000affbaf7224 */ /* 0x040fe200078e02bc */
[----:B------:R-:W-:Y:S01]  /*15ad0*/  IABS R188, R13 ;  /* 0x0000000d00bc7213 */ /* 0x000fe20000000000 */
[----:B-1----:R-:W-:Y:S01]  /*15ae0*/  IMAD.MOV.U32 R12, RZ, RZ, R180 ;  /* 0x000000ffff0c7224 */ /* 0x002fe200078e00b4 */
[----:B------:R1:W-:Y:S01]  /*15af0*/  STL [R1+0x154], R0 ;  /* 0x0001540001007387 */ /* 0x0003e20000100800 */
[----:B------:R-:W-:Y:S02]  /*15b00*/  IMAD.MOV R174, RZ, RZ, -R194 ;  /* 0x000000ffffae7224 */ /* 0x000fe400078e0ac2 */
[----:B------:R-:W-:Y:S01]  /*15b10*/  @!P6 IMAD.MOV R12, RZ, RZ, -R12 ;  /* 0x000000ffff0ce224 */ /* 0x000fe200078e0a0c */
[C---:B------:R-:W-:Y:S01]  /*15b20*/  ISETP.GT.U32.AND P6, PT, R251.reuse, R175, PT ;  /* 0x000000affb00720c */ /* 0x040fe20003fc4070 */
[----:B------:R-:W-:-:S02]  /*15b30*/  IMAD R174, R251, R174, R183 ;  /* 0x000000aefbae7224 */ /* 0x000fc400078e02b7 */
[--C-:B------:R-:W-:Y:S01]  /*15b40*/  @!P0 IMAD.IADD R179, R179, 0x1, -R251.reuse ;  /* 0x00000001b3b38824 */ /* 0x100fe200078e0afb */
[----:B------:R-:W-:Y:S01]  /*15b50*/  ISETP.GE.AND P0, PT, R20, RZ, PT ;  /* 0x000000ff1400720c */ /* 0x000fe20003f06270 */
[--C-:B------:R-:W-:Y:S01]  /*15b60*/  @!P5 IMAD.IADD R177, R177, 0x1, -R251.reuse ;  /* 0x00000001b1b1d824 */ /* 0x100fe200078e0afb */
[----:B------:R-:W-:Y:S01]  /*15b70*/  ISETP.GT.U32.AND P5, PT, R251, R174, PT ;  /* 0x000000aefb00720c */ /* 0x000fe20003fa4070 */
[----:B------:R-:W-:Y:S01]  /*15b80*/  @!P4 IMAD.IADD R176, R176, 0x1, -R251 ;  /* 0x00000001b0b0c824 */ /* 0x000fe200078e0afb */
[----:B-1----:R-:W-:Y:S01]  /*15b90*/  IADD3 R0, R248, 0x1a3, RZ ;  /* 0x000001a3f8007810 */ /* 0x002fe20007ffe0ff */
[----:B------:R-:W-:Y:S01]  /*15ba0*/  IMAD.HI.U32 R195, R95, R187, RZ ;  /* 0x000000bb5fc37227 */ /* 0x000fe200078e00ff */
[----:B------:R-:W-:-:S03]  /*15bb0*/  ISETP.GE.AND P4, PT, R16, RZ, PT ;  /* 0x000000ff1000720c */ /* 0x000fc60003f86270 */
[----:B------:R-:W-:Y:S01]  /*15bc0*/  @!P6 IMAD.IADD R175, R175, 0x1, -R251 ;  /* 0x00000001afafe824 */ /* 0x000fe200078e0afb */
[C---:B------:R-:W-:Y:S01]  /*15bd0*/  ISETP.GT.U32.AND P6, PT, R251.reuse, R176, PT ;  /* 0x000000b0fb00720c */ /* 0x040fe20003fc4070 */
[----:B------:R-:W-:Y:S01]  /*15be0*/  IMAD.MOV.U32 R16, RZ, RZ, R179 ;  /* 0x000000ffff107224 */ /* 0x000fe200078e00b3 */
[----:B------:R-:W-:Y:S01]  /*15bf0*/  STL [R1+0x2384], R0 ;  /* 0x0023840001007387 */ /* 0x000fe20000100800 */
[----:B------:R-:W-:Y:S02]  /*15c00*/  IMAD.MOV R173, RZ, RZ, -R195 ;  /* 0x000000ffffad7224 */ /* 0x000fe400078e0ac3 */
[----:B------:R-:W-:Y:S01]  /*15c10*/  @!P5 IMAD.IADD R174, R174, 0x1, -R251 ;  /* 0x00000001aeaed824 */ /* 0x000fe200078e0afb */
[----:B------:R1:W-:Y:S01]  /*15c20*/  STL [R1+0x150], R12 ;  /* 0x0001500c01007387 */ /* 0x0003e20000100800 */
[----:B------:R-:W-:Y:S01]  /*15c30*/  @!P0 IMAD.MOV R16, RZ, RZ, -R16 ;  /* 0x000000ffff108224 */ /* 0x000fe200078e0a10 */
[C---:B------:R-:W-:Y:S01]  /*15c40*/  ISETP.GT.U32.AND P5, PT, R251.reuse, R175, PT ;  /* 0x000000affb00720c */ /* 0x040fe20003fa4070 */
[C---:B------:R-:W-:Y:S01]  /*15c50*/  IMAD R173, R251.reuse, R173, R187 ;  /* 0x000000adfbad7224 */ /* 0x040fe200078e02bb */
[----:B------:R-:W-:Y:S01]  /*15c60*/  ISETP.GT.U32.AND P0, PT, R251, R174, PT ;  /* 0x000000aefb00720c */ /* 0x000fe20003f04070 */
[----:B------:R-:W-:Y:S01]  /*15c70*/  STL [R1+0x237c], R9 ;  /* 0x00237c0901007387 */ /* 0x000fe20000100800 */
[----:B------:R-:W-:Y:S01]  /*15c80*/  IMAD.HI.U32 R183, R95, R178, RZ ;  /* 0x000000b25fb77227 */ /* 0x000fe200078e00ff */
[----:B-1----:R-:W-:-:S03]  /*15c90*/  IADD3 R12, R248, 0x1a5, RZ ;  /* 0x000001a5f80c7810 */ /* 0x002fc60007ffe0ff */
[----:B------:R-:W-:Y:S01]  /*15ca0*/  @!P6 IMAD.IADD R176, R176, 0x1, -R251 ;  /* 0x00000001b0b0e824 */ /* 0x000fe200078e0afb */
[----:B------:R-:W-:Y:S01]  /*15cb0*/  ISETP.GE.AND P6, PT, R15, RZ, PT ;  /* 0x000000ff0f00720c */ /* 0x000fe20003fc6270 */
[----:B------:R-:W-:Y:S01]  /*15cc0*/  IMAD.MOV R183, RZ, RZ, -R183 ;  /* 0x000000ffffb77224 */ /* 0x000fe200078e0ab7 */
[----:B------:R-:W-:Y:S01]  /*15cd0*/  IABS R180, R12 ;  /* 0x0000000c00b47213 */ /* 0x000fe20000000000 */
[----:B------:R-:W-:Y:S01]  /*15ce0*/  STL [R1+0x2374], R12 ;  /* 0x0023740c01007387 */ /* 0x000fe20000100800 */
[----:B------:R-:W-:Y:S02]  /*15cf0*/  IMAD.MOV.U32 R15, RZ, RZ, R176 ;  /* 0x000000ffff0f7224 */ /* 0x000fe400078e00b0 */
[----:B------:R-:W-:Y:S01]  /*15d00*/  IMAD R171, R251, R183, R178 ;  /* 0x000000b7fbab7224 */ /* 0x000fe200078e02b2 */
[----:B------:R1:W-:Y:S01]  /*15d10*/  STL [R1+0x14c], R16 ;  /* 0x00014c1001007387 */ /* 0x0003e20000100800 */
[--C-:B------:R-:W-:Y:S01]  /*15d20*/  @!P0 IMAD.IADD R174, R174, 0x1, -R251.reuse ;  /* 0x00000001aeae8824 */ /* 0x100fe200078e0afb */
[----:B------:R-:W-:Y:S01]  /*15d30*/  IABS R178, R4 ;  /* 0x0000000400b27213 */ /* 0x000fe20000000000 */
[----:B------:R-:W-:Y:S01]  /*15d40*/  @!P5 IMAD.IADD R175, R175, 0x1, -R251 ;  /* 0x00000001afafd824 */ /* 0x000fe200078e0afb */
[----:B------:R-:W-:Y:S01]  /*15d50*/  ISETP.GE.AND P0, PT, R8, RZ, PT ;  /* 0x000000ff0800720c */ /* 0x000fe20003f06270 */
[----:B------:R-:W-:Y:S01]  /*15d60*/  IMAD.HI.U32 R170, R95, R172, RZ ;  /* 0x000000ac5faa7227 */ /* 0x000fe200078e00ff */
[----:B------:R-:W-:-:S02]  /*15d70*/  IADD3 R8, R248, 0x1a6, RZ ;  /* 0x000001a6f8087810 */ /* 0x000fc40007ffe0ff */
[----:B------:R-:W-:Y:S01]  /*15d80*/  ISETP.GT.U32.AND P5, PT, R251, R171, PT ;  /* 0x000000abfb00720c */ /* 0x000fe20003fa4070 */
[----:B------:R-:W-:Y:S01]  /*15d90*/  @!P6 IMAD.MOV R15, RZ, RZ, -R15 ;  /* 0x000000ffff0fe224 */ /* 0x000fe200078e0a0f */
[----:B------:R-:W-:Y:S01]  /*15da0*/  IABS R183, R7 ;  /* 0x0000000700b77213 */ /* 0x000fe20000000000 */
[----:B-1----:R-:W-:Y:S02]  /*15db0*/  IMAD.MOV.U32 R16, RZ, RZ, R177 ;  /* 0x000000ffff107224 */ /* 0x002fe400078e00b1 */
[----:B------:R-:W-:-:S04]  /*15dc0*/  IMAD.HI.U32 R187, R95, R178, RZ ;  /* 0x000000b25fbb7227 */ /* 0x000fc800078e00ff */
[----:B------:R-:W-:Y:S01]  /*15dd0*/  @!P4 IMAD.MOV R16, RZ, RZ, -R16 ;  /* 0x000000ffff10c224 */ /* 0x000fe200078e0a10 */
[C---:B------:R-:W-:Y:S01]  /*15de0*/  ISETP.GT.U32.AND P4, PT, R251.reuse, R173, PT ;  /* 0x000000adfb00720c */ /* 0x040fe20003f84070 */
[----:B------:R-:W-:Y:S02]  /*15df0*/  IMAD.MOV R187, RZ, RZ, -R187 ;  /* 0x000000ffffbb7224 */ /* 0x000fe400078e0abb */
[----:B------:R-:W-:Y:S01]  /*15e00*/  IMAD.MOV R170, RZ, RZ, -R170 ;  /* 0x000000ffffaa7224 */ /* 0x000fe200078e0aaa */
[----:B------:R1:W-:Y:S01]  /*15e10*/  STL [R1+0x148], R16 ;  /* 0x0001481001007387 */ /* 0x0003e20000100800 */
[----:B------:R-:W-:Y:S01]  /*15e20*/  IMAD R178, R251, R187, R178 ;  /* 0x000000bbfbb27224 */ /* 0x000fe200078e02b2 */
[----:B------:R-:W-:Y:S01]  /*15e30*/  IABS R187, R11 ;  /* 0x0000000b00bb7213 */ /* 0x000fe20000000000 */
[----:B------:R-:W-:Y:S01]  /*15e40*/  @!P5 IMAD.IADD R171, R171, 0x1, -R251 ;  /* 0x00000001ababd824 */ /* 0x000fe200078e0afb */
[----:B------:R-:W-:Y:S01]  /*15e50*/  STL [R1+0x2368], R8 ;  /* 0x0023680801007387 */ /* 0x000fe20000100800 */
[C---:B------:R-:W-:Y:S01]  /*15e60*/  IMAD R172, R251.reuse, R170, R172 ;  /* 0x000000aafbac7224 */ /* 0x040fe200078e02ac */
[----:B------:R-:W-:Y:S01]  /*15e70*/  ISETP.GT.U32.AND P5, PT, R251, R178, PT ;  /* 0x000000b2fb00720c */ /* 0x000fe20003fa4070 */
[----:B------:R-:W-:Y:S01]  /*15e80*/  IMAD.HI.U32 R169, R95, R183, RZ ;  /* 0x000000b75fa97227 */ /* 0x000fe200078e00ff */
[----:B------:R2:W-:Y:S01]  /*15e90*/  STL [R1+0x144], R15 ;  /* 0x0001440f01007387 */ /* 0x0005e20000100800 */
[----:B------:R-:W-:-:S02]  /*15ea0*/  IABS R170, R3 ;  /* 0x0000000300aa7213 */ /* 0x000fc40000000000 */
[----:B------:R-:W-:Y:S01]  /*15eb0*/  @!P4 IMAD.IADD R173, R173, 0x1, -R251 ;  /* 0x00000001adadc824 */ /* 0x000fe200078e0afb */
[----:B------:R-:W-:Y:S01]  /*15ec0*/  ISETP.GE.AND P4, PT, R6, RZ, PT ;  /* 0x000000ff0600720c */ /* 0x000fe20003f86270 */
[----:B------:R-:W-:Y:S01]  /*15ed0*/  IMAD.MOV R169, RZ, RZ, -R169 ;  /* 0x000000ffffa97224 */ /* 0x000fe200078e0aa9 */
[C---:B------:R-:W-:Y:S01]  /*15ee0*/  IADD3 R6, R248.reuse, 0x1a7, RZ ;  /* 0x000001a7f8067810 */ /* 0x040fe20007ffe0ff */
[----:B------:R-:W-:Y:S01]  /*15ef0*/  IMAD.HI.U32 R190, R95, R170, RZ ;  /* 0x000000aa5fbe7227 */ /* 0x000fe200078e00ff */
[C---:B------:R-:W-:Y:S02]  /*15f00*/  ISETP.GT.U32.AND P6, PT, R251.reuse, R173, PT ;  /* 0x000000adfb00720c */ /* 0x040fe40003fc4070 */
[----:B-1----:R-:W-:Y:S01]  /*15f10*/  IADD3 R16, R248, 0x1a8, RZ ;  /* 0x000001a8f8107810 */ /* 0x002fe20007ffe0ff */
[----:B--2---:R-:W-:Y:S01]  /*15f20*/  IMAD.MOV.U32 R15, RZ, RZ, R175 ;  /* 0x000000ffff0f7224 */ /* 0x004fe200078e00af */
[----:B------:R-:W-:Y:S01]  /*15f30*/  STL [R1+0x235c], R6 ;  /* 0x00235c0601007387 */ /* 0x000fe20000100800 */
[----:B------:R-:W-:Y:S01]  /*15f40*/  @!P5 IMAD.IADD R178, R178, 0x1, -R251 ;  /* 0x00000001b2b2d824 */ /* 0x000fe200078e0afb */
[----:B------:R-:W-:Y:S01]  /*15f50*/  IABS R186, R6 ;  /* 0x0000000600ba7213 */ /* 0x000fe20000000000 */
[----:B------:R-:W-:Y:S01]  /*15f60*/  @!P0 IMAD.MOV R15, RZ, RZ, -R15 ;  /* 0x000000ffff0f8224 */ /* 0x000fe200078e0a0f */
[C---:B------:R-:W-:Y:S01]  /*15f70*/  ISETP.GT.U32.AND P0, PT, R251.reuse, R171, PT ;  /* 0x000000abfb00720c */ /* 0x040fe20003f04070 */
[----:B------:R-:W-:Y:S01]  /*15f80*/  IMAD.MOV R190, RZ, RZ, -R190 ;  /* 0x000000ffffbe7224 */ /* 0x000fe200078e0abe */
[C---:B------:R-:W-:Y:S01]  /*15f90*/  ISETP.GT.U32.AND P5, PT, R251.reuse, R178, PT ;  /* 0x000000b2fb00720c */ /* 0x040fe20003fa4070 */
[----:B------:R-:W-:Y:S01]  /*15fa0*/  IMAD R169, R251, R169, R183 ;  /* 0x000000a9fba97224 */ /* 0x000fe200078e02b7 */
[----:B------:R1:W-:Y:S01]  /*15fb0*/  STL [R1+0x140], R15 ;  /* 0x0001400f01007387 */ /* 0x0003e20000100800 */
[----:B------:R-:W-:Y:S01]  /*15fc0*/  @!P6 IMAD.IADD R173, R173, 0x1, -R251 ;  /* 0x00000001adade824 */ /* 0x000fe200078e0afb */
[----:B------:R-:W-:Y:S01]  /*15fd0*/  ISETP.GE.AND P6, PT, R14, RZ, PT ;  /* 0x000000ff0e00720c */ /* 0x000fe20003fc6270 */
[----:B------:R-:W-:Y:S01]  /*15fe0*/  IMAD R170, R251, R190, R170 ;  /* 0x000000befbaa7224 */ /* 0x000fe200078e02aa */
[----:B------:R-:W-:Y:S01]  /*15ff0*/  STL [R1+0x2354], R16 ;  /* 0x0023541001007387 */ /* 0x000fe20000100800 */
[----:B------:R-:W-:Y:S01]  /*16000*/  IMAD.MOV.U32 R14, RZ, RZ, R173 ;  /* 0x000000ffff0e7224 */ /* 0x000fe200078e00ad */
[----:B------:R-:W-:Y:S01]  /*16010*/  IABS R190, R18 ;  /* 0x0000001200be7213 */ /* 0x000fe20000000000 */
[----:B------:R-:W-:-:S04]  /*16020*/  IMAD.HI.U32 R189, R95, R188, RZ ;  /* 0x000000bc5fbd7227 */ /* 0x000fc800078e00ff */
[----:B-1----:R-:W-:Y:S02]  /*16030*/  IMAD.MOV.U32 R15, RZ, RZ, R174 ;  /* 0x000000ffff0f7224 */ /* 0x002fe400078e00ae */
[----:B------:R-:W-:Y:S01]  /*16040*/  @!P0 IMAD.IADD R171, R171, 0x1, -R251 ;  /* 0x00000001abab8824 */ /* 0x000fe200078e0afb */
[----:B------:R-:W-:Y:S01]  /*16050*/  ISETP.GE.AND P0, PT, R5, RZ, PT ;  /* 0x000000ff0500720c */ /* 0x000fe20003f06270 */
[----:B------:R-:W-:Y:S01]  /*16060*/  @!P4 IMAD.MOV R15, RZ, RZ, -R15 ;  /* 0x000000ffff0fc224 */ /* 0x000fe200078e0a0f */
[C---:B------:R-:W-:Y:S01]  /*16070*/  ISETP.GT.U32.AND P4, PT, R251.reuse, R172, PT ;  /* 0x000000acfb00720c */ /* 0x040fe20003f84070 */
[----:B------:R-:W-:Y:S02]  /*16080*/  IMAD.MOV.U32 R5, RZ, RZ, R171 ;  /* 0x000000ffff057224 */ /* 0x000fe400078e00ab */
[----:B------:R-:W-:Y:S01]  /*16090*/  @!P6 IMAD.MOV R14, RZ, RZ, -R14 ;  /* 0x000000ffff0ee224 */ /* 0x000fe200078e0a0e */
[C---:B------:R-:W-:Y:S01]  /*160a0*/  ISETP.GT.U32.AND P6, PT, R251.reuse, R169, PT ;  /* 0x000000a9fb00720c */ /* 0x040fe20003fc4070 */
[----:B------:R-:W-:Y:S01]  /*160b0*/  @!P5 IMAD.IADD R178, R178, 0x1, -R251 ;  /* 0x00000001b2b2d824 */ /* 0x000fe200078e0afb */
[----:B------:R-:W-:Y:S01]  /*160c0*/  ISETP.GT.U32.AND P5, PT, R251, R170, PT ;  /* 0x000000aafb00720c */ /* 0x000fe20003fa4070 */
[----:B------:R1:W-:Y:S01]  /*160d0*/  STL [R1+0x13c], R15 ;  /* 0x00013c0f01007387 */ /* 0x0003e20000100800 */
[----:B------:R-:W-:-:S03]  /*160e0*/  IMAD.HI.U32 R183, R95, R187, RZ ;  /* 0x000000bb5fb77227 */ /* 0x000fc600078e00ff */
[----:B------:R2:W-:Y:S01]  /*160f0*/  STL [R1+0x138], R14 ;  /* 0x0001380e01007387 */ /* 0x0005e20000100800 */
[----:B------:R-:W-:Y:S01]  /*16100*/  @!P0 IMAD.MOV R5, RZ, RZ, -R5 ;  /* 0x000000ffff058224 */ /* 0x000fe200078e0a05 */
[----:B------:R-:W-:Y:S01]  /*16110*/  ISETP.GE.AND P0, PT, R4, RZ, PT ;  /* 0x000000ff0400720c */ /* 0x000fe20003f06270 */
[----:B------:R-:W-:Y:S01]  /*16120*/  @!P4 IMAD.IADD R172, R172, 0x1, -R251 ;  /* 0x00000001acacc824 */ /* 0x000fe200078e0afb */
[C---:B------:R-:W-:Y:S01]  /*16130*/  IADD3 R4, R248.reuse, 0x1aa, RZ ;  /* 0x000001aaf8047810 */ /* 0x040fe20007ffe0ff */
[----:B------:R-:W-:Y:S01]  /*16140*/  IMAD.MOV R189, RZ, RZ, -R189 ;  /* 0x000000ffffbd7224 */ /* 0x000fe200078e0abd */
[----:B-1----:R-:W-:Y:S01]  /*16150*/  IADD3 R15, R248, 0x1a9, RZ ;  /* 0x000001a9f80f7810 */ /* 0x002fe20007ffe0ff */
[--C-:B------:R-:W-:Y:S01]  /*16160*/  @!P6 IMAD.IADD R169, R169, 0x1, -R251.reuse ;  /* 0x00000001a9a9e824 */ /* 0x100fe200078e0afb */
[----:B------:R-:W-:Y:S01]  /*16170*/  ISETP.GT.U32.AND P4, PT, R251, R172, PT ;  /* 0x000000acfb00720c */ /* 0x000fe20003f84070 */
[----:B------:R-:W-:Y:S01]  /*16180*/  @!P5 IMAD.IADD R170, R170, 0x1, -R251 ;  /* 0x00000001aaaad824 */ /* 0x000fe200078e0afb */
[----:B------:R-:W-:Y:S01]  /*16190*/  ISETP.GE.AND P6, PT, R7, RZ, PT ;  /* 0x000000ff0700720c */ /* 0x000fe20003fc6270 */
[----:B--2---:R-:W-:Y:S01]  /*161a0*/  IMAD.MOV.U32 R14, RZ, RZ, R178 ;  /* 0x000000ffff0e7224 */ /* 0x004fe200078e00b2 */
[----:B------:R1:W-:Y:S01]  /*161b0*/  STL [R1+0x134], R5 ;  /* 0x0001340501007387 */ /* 0x0003e20000100800 */
[----:B------:R-:W-:Y:S01]  /*161c0*/  IMAD.MOV R183, RZ, RZ, -R183 ;  /* 0x000000ffffb77224 */ /* 0x000fe200078e0ab7 */
[C---:B------:R-:W-:Y:S01]  /*161d0*/  ISETP.GT.U32.AND P5, PT, R251.reuse, R170, PT ;  /* 0x000000aafb00720c */ /* 0x040fe20003fa4070 */
[----:B------:R-:W-:Y:S01]  /*161e0*/  @!P0 IMAD.MOV R14, RZ, RZ, -R14 ;  /* 0x000000ffff0e8224 */ /* 0x000fe200078e0a0e */
[C---:B------:R-:W-:Y:S01]  /*161f0*/  ISETP.GT.U32.AND P0, PT, R251.reuse, R169, PT ;  /* 0x000000a9fb00720c */ /* 0x040fe20003f04070 */
[C---:B------:R-:W-:Y:S01]  /*16200*/  IMAD R188, R251.reuse, R189, R188 ;  /* 0x000000bdfbbc7224 */ /* 0x040fe200078e02bc */
[----:B------:R-:W-:Y:S01]  /*16210*/  IABS R189, R10 ;  /* 0x0000000a00bd7213 */ /* 0x000fe20000000000 */
[----:B------:R-:W-:Y:S01]  /*16220*/  IMAD R187, R251, R183, R187 ;  /* 0x000000b7fbbb7224 */ /* 0x000fe200078e02bb */
[----:B------:R-:W-:Y:S01]  /*16230*/  STL [R1+0x234c], R15 ;  /* 0x00234c0f01007387 */ /* 0x000fe20000100800 */
[----:B------:R-:W-:Y:S01]  /*16240*/  @!P4 IMAD.IADD R172, R172, 0x1, -R251 ;  /* 0x00000001acacc824 */ /* 0x000fe200078e0afb */
[----:B------:R-:W-:Y:S01]  /*16250*/  ISETP.GE.AND P4, PT, R19, RZ, PT ;  /* 0x000000ff1300720c */ /* 0x000fe20003f86270 */
[----:B------:R-:W-:Y:S01]  /*16260*/  IMAD.HI.U32 R183, R95, R191, RZ ;  /* 0x000000bf5fb77227 */ /* 0x000fe200078e00ff */
[----:B-1----:R-:W-:Y:S01]  /*16270*/  IADD3 R5, R248, 0x1ab, RZ ;  /* 0x000001abf8057810 */ /* 0x002fe20007ffe0ff */
[----:B------:R-:W-:Y:S01]  /*16280*/  STL [R1+0x2344], R4 ;  /* 0x0023440401007387 */ /* 0x000fe20000100800 */
[----:B------:R-:W-:Y:S01]  /*16290*/  IABS R178, R15 ;  /* 0x0000000f00b27213 */ /* 0x000fe20000000000 */
[----:B------:R-:W-:-:S02]  /*162a0*/  IMAD.MOV.U32 R7, RZ, RZ, R172 ;  /* 0x000000ffff077224 */ /* 0x000fc400078e00ac */
[----:B------:R-:W-:Y:S01]  /*162b0*/  IMAD.MOV R183, RZ, RZ, -R183 ;  /* 0x000000ffffb77224 */ /* 0x000fe200078e0ab7 */
[----:B------:R-:W-:Y:S01]  /*162c0*/  STL [R1+0x2340], R5 ;  /* 0x0023400501007387 */ /* 0x000fe20000100800 */
[----:B------:R-:W-:Y:S01]  /*162d0*/  @!P0 IMAD.IADD R169, R169, 0x1, -R251 ;  /* 0x00000001a9a98824 */ /* 0x000fe200078e0afb */
[C---:B------:R-:W-:Y:S01]  /*162e0*/  ISETP.GT.U32.AND P0, PT, R251.reuse, R187, PT ;  /* 0x000000bbfb00720c */ /* 0x040fe20003f04070 */
[C---:B------:R-:W-:Y:S01]  /*162f0*/  IMAD R191, R251.reuse, R183, R191 ;  /* 0x000000b7fbbf7224 */ /* 0x040fe200078e02bf */
[----:B------:R1:W-:Y:S01]  /*16300*/  STL [R1+0x130], R14 ;  /* 0x0001300e01007387 */ /* 0x0003e20000100800 */
[----:B------:R-:W-:Y:S01]  /*16310*/  @!P4 IMAD.MOV R7, RZ, RZ, -R7 ;  /* 0x000000ffff07c224 */ /* 0x000fe200078e0a07 */
[C---:B------:R-:W-:Y:S01]  /*16320*/  ISETP.GT.U32.AND P4, PT, R251.reuse, R188, PT ;  /* 0x000000bcfb00720c */ /* 0x040fe20003f84070 */
[--C-:B------:R-:W-:Y:S01]  /*16330*/  @!P5 IMAD.IADD R170, R170, 0x1, -R251.reuse ;  /* 0x00000001aaaad824 */ /* 0x100fe200078e0afb */
[----:B------:R-:W-:Y:S01]  /*16340*/  ISETP.GT.U32.AND P5, PT, R251, R191, PT ;  /* 0x000000bffb00720c */ /* 0x000fe20003fa4070 */
[----:B------:R-:W-:Y:S01]  /*16350*/  IMAD.HI.U32 R182, R95, R190, RZ ;  /* 0x000000be5fb67227 */ /* 0x000fe200078e00ff */
[----:B------:R2:W-:Y:S03]  /*16360*/  STL [R1+0x12c], R7 ;  /* 0x00012c0701007387 */ /* 0x0005e60000100800 */
[----:B------:R-:W-:Y:S01]  /*16370*/  IMAD.MOV R182, RZ, RZ, -R182 ;  /* 0x000000ffffb67224 */ /* 0x000fe200078e0ab6 */
[----:B-1----:R-:W-:Y:S01]  /*16380*/  IADD3 R14, R248, 0x1ac, RZ ;  /* 0x000001acf80e7810 */ /* 0x002fe20007ffe0ff */
[----:B------:R-:W-:-:S02]  /*16390*/  @!P0 IMAD.IADD R187, R187, 0x1, -R251 ;  /* 0x00000001bbbb8824 */ /* 0x000fc400078e0afb */
[----:B------:R-:W-:-:S03]  /*163a0*/  IMAD.HI.U32 R183, R95, R185, RZ ;  /* 0x000000b95fb77227 */ /* 0x000fc600078e00ff */
[----:B------:R-:W-:Y:S01]  /*163b0*/  ISETP.GT.U32.AND P0, PT, R251, R187, PT ;  /* 0x000000bbfb00720c */ /* 0x000fe20003f04070 */
[----:B------:R-:W-:Y:S01]  /*163c0*/  @!P4 IMAD.IADD R188, R188, 0x1, -R251 ;  /* 0x00000001bcbcc824 */ /* 0x000fe200078e0afb */
[----:B------:R-:W-:Y:S01]  /*163d0*/  ISETP.GE.AND P4, PT, R3, RZ, PT ;  /* 0x000000ff0300720c */ /* 0x000fe20003f86270 */
[----:B------:R-:W-:Y:S01]  /*163e0*/  IMAD.MOV.U32 R3, RZ, RZ, R169 ;  /* 0x000000ffff037224 */ /* 0x000fe200078e00a9 */
[----:B--2---:R-:W-:Y:S01]  /*163f0*/  IADD3 R7, R248, 0x1ae, RZ ;  /* 0x000001aef8077810 */ /* 0x004fe20007ffe0ff */
[C---:B------:R-:W-:Y:S02]  /*16400*/  IMAD R190, R251.reuse, R182, R190 ;  /* 0x000000b6fbbe7224 */ /* 0x040fe400078e02be */
[----:B------:R-:W-:Y:S01]  /*16410*/  @!P6 IMAD.MOV R3, RZ, RZ, -R3 ;  /* 0x000000ffff03e224 */ /* 0x000fe200078e0a03 */
[----:B------:R-:W-:Y:S01]  /*16420*/  ISETP.GT.U32.AND P6, PT, R251, R188, PT ;  /* 0x000000bcfb00720c */ /* 0x000fe20003fc4070 */
[----:B------:R-:W-:Y:S01]  /*16430*/  IMAD.MOV.U32 R19, RZ, RZ, R170 ;  /* 0x000000ffff137224 */ /* 0x000fe200078e00aa */
[----:B------:R-:W-:Y:S01]  /*16440*/  IABS R182, R7 ;  /* 0x0000000700b67213 */ /* 0x000fe20000000000 */
[----:B------:R-:W-:Y:S01]  /*16450*/  @!P5 IMAD.IADD R191, R191, 0x1, -R251 ;  /* 0x00000001bfbfd824 */ /* 0x000fe200078e0afb */
[----:B------:R1:W-:Y:S01]  /*16460*/  STL [R1+0x128], R3 ;  /* 0x0001280301007387 */ /* 0x0003e20000100800 */
[----:B------:R-:W-:-:S02]  /*16470*/  IMAD.MOV R183, RZ, RZ, -R183 ;  /* 0x000000ffffb77224 */ /* 0x000fc400078e0ab7 */
[----:B------:R-:W-:Y:S01]  /*16480*/  @!P4 IMAD.MOV R19, RZ, RZ, -R19 ;  /* 0x000000ffff13c224 */ /* 0x000fe200078e0a13 */
[----:B------:R-:W-:Y:S01]  /*16490*/  ISETP.GT.U32.AND P4, PT, R251, R190, PT ;  /* 0x000000befb00720c */ /* 0x000fe20003f84070 */
[----:B------:R-:W-:Y:S01]  /*164a0*/  IMAD.HI.U32 R184, R95, R189, RZ ;  /* 0x000000bd5fb87227 */ /* 0x000fe200078e00ff */
[C---:B------:R-:W-:Y:S01]  /*164b0*/  ISETP.GT.U32.AND P5, PT, R251.reuse, R191, PT ;  /* 0x000000bffb00720c */ /* 0x040fe20003fa4070 */
[----:B------:R-:W-:Y:S02]  /*164c0*/  STL [R1+0x2330], R14 ;  /* 0x0023300e01007387 */ /* 0x000fe40000100800 */
[C---:B------:R-:W-:Y:S01]  /*164d0*/  IMAD R185, R251.reuse, R183, R185 ;  /* 0x000000b7fbb97224 */ /* 0x040fe200078e02b9 */
[----:B-1----:R-:W-:Y:S01]  /*164e0*/  IADD3 R3, R248, 0x1ad, RZ ;  /* 0x000001adf8037810 */ /* 0x002fe20007ffe0ff */
[----:B------:R-:W-:Y:S01]  /*164f0*/  IMAD.MOV R181, RZ, RZ, -R184 ;  /* 0x000000ffffb57224 */ /* 0x000fe200078e0ab8 */
[----:B------:R-:W-:Y:S01]  /*16500*/  IABS R184, R0 ;  /* 0x0000000000b87213 */ /* 0x000fe20000000000 */
[----:B------:R-:W-:Y:S01]  /*16510*/  @!P6 IMAD.IADD R188, R188, 0x1, -R251 ;  /* 0x00000001bcbce824 */ /* 0x000fe200078e0afb */
[C---:B------:R-:W-:Y:S01]  /*16520*/  ISETP.GT.U32.AND P6, PT, R251.reuse, R185, PT ;  /* 0x000000b9fb00720c */ /* 0x040fe20003fc4070 */
        /* <DEDUP_REMOVED lines=12> */
[----:B------:R-:W-:Y:S01]  /*165f0*/  STL [R1+0x2324], R7 ;  /* 0x0023240701007387 */ /* 0x000fe20000100800 */
[----:B------:R-:W-:Y:S01]  /*16600*/  @!P6 IMAD.IADD R185, R185, 0x1, -R251 ;  /* 0x00000001b9b9e824 */ /* 0x000fe200078e0afb */
[----:B------:R-:W-:Y:S01]  /*16610*/  ISETP.GE.AND P6, PT, R2, RZ, PT ;  /* 0x000000ff0200720c */ /* 0x000fe20003fc6270 */
[----:B------:R-:W-:Y:S01]  /*16620*/  IMAD.MOV.U32 R2, RZ, RZ, R187 ;  /* 0x000000ffff027224 */ /* 0x000fe200078e00bb */
[----:B------:R-:W-:Y:S01]  /*16630*/  STL [R1+0x124], R19 ;  /* 0x0001241301007387 */ /* 0x000fe20000100800 */
[----:B------:R-:W-:Y:S01]  /*16640*/  @!P0 IMAD.MOV R11, RZ, RZ, -R11 ;  /* 0x000000ffff0b8224 */ /* 0x000fe200078e0a0b */
[C---:B------:R-:W-:Y:S01]  /*16650*/  ISETP.GT.U32.AND P0, PT, R251.reuse, R190, PT ;  /* 0x000000befb00720c */ /* 0x040fe20003f04070 */
[----:B------:R-:W-:Y:S01]  /*16660*/  @!P4 IMAD.MOV R2, RZ, RZ, -R2 ;  /* 0x000000ffff02c224 */ /* 0x000fe200078e0a02 */
[----:B------:R-:W-:Y:S01]  /*16670*/  ISETP.GT.U32.AND P4, PT, R251, R185, PT ;  /* 0x000000b9fb00720c */ /* 0x000fe20003f84070 */
[----:B------:R-:W-:Y:S01]  /*16680*/  IMAD.MOV.U32 R179, RZ, RZ, R180 ;  /* 0x000000ffffb37224 */ /* 0x000fe200078e00b4 */
[----:B------:R1:W-:Y:S01]  /*16690*/  STL [R1+0x120], R11 ;  /* 0x0001200b01007387 */ /* 0x0003e20000100800 */
[----:B------:R-:W-:Y:S01]  /*166a0*/  IMAD.HI.U32 R180, R95, R183, RZ ;  /* 0x000000b75fb47227 */ /* 0x000fe200078e00ff */
[----:B------:R-:W-:-:S02]  /*166b0*/  IADD3 R13, R248, 0x1af, RZ ;  /* 0x000001aff80d7810 */ /* 0x000fc40007ffe0ff */
[----:B------:R2:W-:Y:S01]  /*166c0*/  STL [R1+0x11c], R2 ;  /* 0x00011c0201007387 */ /* 0x0005e20000100800 */
[----:B------:R-:W-:Y:S01]  /*166d0*/  IMAD.MOV R181, RZ, RZ, -R181 ;  /* 0x000000ffffb57224 */ /* 0x000fe200078e0ab5 */
[----:B------:R-:W-:Y:S01]  /*166e0*/  IABS R188, R13 ;  /* 0x0000000d00bc7213 */ /* 0x000fe20000000000 */
[----:B------:R-:W-:Y:S02]  /*166f0*/  @!P5 IMAD.IADD R189, R189, 0x1, -R251 ;  /* 0x00000001bdbdd824 */ /* 0x000fe400078e0afb */
[----:B------:R-:W-:Y:S01]  /*16700*/  IMAD.MOV R180, RZ, RZ, -R180 ;  /* 0x000000ffffb47224 */ /* 0x000fe200078e0ab4 */
[----:B-1----:R-:W-:Y:S01]  /*16710*/  IADD3 R11, R248, 0x1b0, RZ ;  /* 0x000001b0f80b7810 */ /* 0x002fe20007ffe0ff */
[C---:B------:R-:W-:Y:S01]  /*16720*/  IMAD R184, R251.reuse, R181, R184 ;  /* 0x000000b5fbb87224 */ /* 0x040fe200078e02b8 */
[----:B------:R-:W-:Y:S01]  /*16730*/  ISETP.GT.U32.AND P5, PT, R251, R189, PT ;  /* 0x000000bdfb00720c */ /* 0x000fe20003fa4070 */
[----:B------:R-:W-:Y:S01]  /*16740*/  IMAD.HI.U32 R177, R95, R179, RZ ;  /* 0x000000b35fb17227 */ /* 0x000fe200078e00ff */
[----:B------:R-:W-:-:S02]  /*16750*/  IABS R181, R14 ;  /* 0x0000000e00b57213 */ /* 0x000fc40000000000 */
[----:B------:R-:W-:Y:S01]  /*16760*/  IABS R196, R11 ;  /* 0x0000000b00c47213 */ /* 0x000fe20000000000 */
[----:B--2---:R-:W-:Y:S02]  /*16770*/  IMAD.MOV.U32 R2, RZ, RZ, R191 ;  /* 0x000000ffff027224 */ /* 0x004fe400078e00bf */
[C---:B------:R-:W-:Y:S01]  /*16780*/  IMAD R183, R251.reuse, R180, R183 ;  /* 0x000000b4fbb77224 */ /* 0x040fe200078e02b7 */
[----:B------:R-:W-:Y:S01]  /*16790*/  IABS R180, R5 ;  /* 0x0000000500b47213 */ /* 0x000fe20000000000 */
[----:B------:R-:W-:Y:S01]  /*167a0*/  @!P6 IMAD.MOV R2, RZ, RZ, -R2 ;  /* 0x000000ffff02e224 */ /* 0x000fe200078e0a02 */
[----:B------:R-:W-:Y:S01]  /*167b0*/  ISETP.GT.U32.AND P6, PT, R251, R184, PT ;  /* 0x000000b8fb00720c */ /* 0x000fe20003fc4070 */
[----:B------:R-:W-:Y:S02]  /*167c0*/  IMAD.MOV R177, RZ, RZ, -R177 ;  /* 0x000000ffffb17224 */ /* 0x000fe400078e0ab1 */
[----:B------:R-:W-:Y:S01]  /*167d0*/  IMAD.HI.U32 R171, R95, R180, RZ ;  /* 0x000000b45fab7227 */ /* 0x000fe200078e00ff */
[----:B------:R1:W-:Y:S03]  /*167e0*/  STL [R1+0x118], R2 ;  /* 0x0001180201007387 */ /* 0x0003e60000100800 */
[C---:B------:R-:W-:Y:S01]  /*167f0*/  IMAD R176, R251.reuse, R177, R179 ;  /* 0x000000b1fbb07224 */ /* 0x040fe200078e02b3 */
[----:B------:R-:W-:Y:S01]  /*16800*/  IABS R177, R8 ;  /* 0x0000000800b17213 */ /* 0x000fe20000000000 */
[----:B------:R-:W-:Y:S01]  /*16810*/  @!P0 IMAD.IADD R190, R190, 0x1, -R251 ;  /* 0x00000001bebe8824 */ /* 0x000fe200078e0afb */
[----:B------:R-:W-:Y:S01]  /*16820*/  ISETP.GT.U32.AND P0, PT, R251, R183, PT ;  /* 0x000000b7fb00720c */ /* 0x000fe20003f04070 */
[----:B------:R-:W-:Y:S01]  /*16830*/  IMAD.MOV R171, RZ, RZ, -R171 ;  /* 0x000000ffffab7224 */ /* 0x000fe200078e0aab */
[----:B------:R-:W-:Y:S01]  /*16840*/  STL [R1+0x2318], R13 ;  /* 0x0023180d01007387 */ /* 0x000fe20000100800 */
[----:B------:R-:W-:Y:S01]  /*16850*/  @!P5 IMAD.IADD R189, R189, 0x1, -R251 ;  /* 0x00000001bdbdd824 */ /* 0x000fe200078e0afb */
[----:B------:R-:W-:Y:S01]  /*16860*/  ISETP.GE.AND P5, PT, R17, RZ, PT ;  /* 0x000000ff1100720c */ /* 0x000fe20003fa6270 */
[----:B------:R-:W-:Y:S01]  /*16870*/  IMAD.HI.U32 R170, R95, R182, RZ ;  /* 0x000000b65faa7227 */ /* 0x000fe200078e00ff */
[----:B-1----:R-:W-:Y:S01]  /*16880*/  IADD3 R2, R248, 0x1b1, RZ ;  /* 0x000001b1f8027810 */ /* 0x002fe20007ffe0ff */
[----:B------:R-:W-:Y:S02]  /*16890*/  STL [R1+0x230c], R11 ;  /* 0x00230c0b01007387 */ /* 0x000fe40000100800 */
[----:B------:R-:W-:Y:S01]  /*168a0*/  IMAD.MOV.U32 R175, RZ, RZ, R177 ;  /* 0x000000ffffaf7224 */ /* 0x000fe200078e00b1 */
[----:B------:R-:W-:Y:S01]  /*168b0*/  IABS R177, R16 ;  /* 0x0000001000b17213 */ /* 0x000fe20000000000 */
[----:B------:R-:W-:Y:S01]  /*168c0*/  @!P4 IMAD.IADD R185, R185, 0x1, -R251 ;  /* 0x00000001b9b9c824 */ /* 0x000fe200078e0afb */
[----:B------:R-:W-:Y:S01]  /*168d0*/  ISETP.GE.AND P4, PT, R18, RZ, PT ;  /* 0x000000ff1200720c */ /* 0x000fe20003f86270 */
[----:B------:R-:W-:Y:S01]  /*168e0*/  IMAD.HI.U32 R169, R95, R197, RZ ;  /* 0x000000c55fa97227 */ /* 0x000fe200078e00ff */
[----:B------:R-:W-:Y:S01]  /*168f0*/  IABS R195, R2 ;  /* 0x0000000200c37213 */ /* 0x000fe20000000000 */
[----:B------:R1:W-:Y:S02]  /*16900*/  STL [R1+0x2308], R2 ;  /* 0x0023080201007387 */ /* 0x0003e40000100800 */
[----:B------:R-:W-:-:S02]  /*16910*/  IMAD R180, R251, R171, R180 ;  /* 0x000000abfbb47224 */ /* 0x000fc400078e02b4 */
[----:B------:R-:W-:Y:S01]  /*16920*/  @!P6 IMAD.IADD R184, R184, 0x1, -R251 ;  /* 0x00000001b8b8e824 */ /* 0x000fe200078e0afb */
[----:B------:R-:W-:Y:S01]  /*16930*/  ISETP.GE.AND P6, PT, R10, RZ, PT ;  /* 0x000000ff0a00720c */ /* 0x000fe20003fc6270 */
[----:B------:R-:W-:Y:S01]  /*16940*/  IMAD.HI.U32 R171, R95, R181, RZ ;  /* 0x000000b55fab7227 */ /* 0x000fe200078e00ff */
[----:B------:R-:W-:-:S03]  /*16950*/  IADD3 R10, R248, 0x1b3, RZ ;  /* 0x000001b3f80a7810 */ /* 0x000fc60007ffe0ff */
[----:B------:R-:W-:Y:S02]  /*16960*/  IMAD.MOV R170, RZ, RZ, -R170 ;  /* 0x000000ffffaa7224 */ /* 0x000fe400078e0aaa */
[----:B------:R-:W-:-:S04]  /*16970*/  IMAD.HI.U32 R174, R95, R175, RZ ;  /* 0x000000af5fae7227 */ /* 0x000fc800078e00ff */
[----:B------:R-:W-:Y:S02]  /*16980*/  IMAD.MOV R169, RZ, RZ, -R169 ;  /* 0x000000ffffa97224 */ /* 0x000fe400078e0aa9 */
[----:B------:R-:W-:-:S04]  /*16990*/  IMAD.HI.U32 R179, R95, R186, RZ ;  /* 0x000000ba5fb37227 */ /* 0x000fc800078e00ff */
[----:B------:R-:W-:Y:S02]  /*169a0*/  IMAD.MOV R171, RZ, RZ, -R171 ;  /* 0x000000ffffab7224 */ /* 0x000fe400078e0aab */
[C---:B------:R-:W-:Y:S02]  /*169b0*/  IMAD R182, R251.reuse, R170, R182 ;  /* 0x000000aafbb67224 */ /* 0x040fe400078e02b6 */
[----:B------:R-:W-:Y:S02]  /*169c0*/  IMAD.MOV R174, RZ, RZ, -R174 ;  /* 0x000000ffffae7224 */ /* 0x000fe400078e0aae */
[----:B------:R-:W-:Y:S01]  /*169d0*/  IMAD.MOV.U32 R170, RZ, RZ, R185 ;  /* 0x000000ffffaa7224 */ /* 0x000fe200078e00b9 */
[----:B------:R-:W-:Y:S01]  /*169e0*/  IABS R185, R10 ;  /* 0x0000000a00b97213 */ /* 0x000fe20000000000 */
[----:B------:R-:W-:Y:S02]  /*169f0*/  IMAD R197, R251, R169, R197 ;  /* 0x000000a9fbc57224 */ /* 0x000fe400078e02c5 */
[----:B------:R-:W-:-:S02]  /*16a00*/  IMAD.MOV R179, RZ, RZ, -R179 ;  /* 0x000000ffffb37224 */ /* 0x000fc400078e0ab3 */
[----:B------:R-:W-:Y:S02]  /*16a10*/  IMAD.MOV.U32 R169, RZ, RZ, R190 ;  /* 0x000000ffffa97224 */ /* 0x000fe400078e00be */
[----:B------:R-:W-:Y:S02]  /*16a20*/  @!P0 IMAD.IADD R183, R183, 0x1, -R251 ;  /* 0x00000001b7b78824 */ /* 0x000fe400078e0afb */
[C---:B------:R-:W-:Y:S02]  /*16a30*/  IMAD R181, R251.reuse, R171, R181 ;  /* 0x000000abfbb57224 */ /* 0x040fe400078e02b5 */
[C---:B------:R-:W-:Y:S01]  /*16a40*/  IMAD R175, R251.reuse, R174, R175 ;  /* 0x000000aefbaf7224 */ /* 0x040fe200078e02af */
[C---:B------:R-:W-:Y:S01]  /*16a50*/  ISETP.GT.U32.AND P0, PT, R251.reuse, R183, PT ;  /* 0x000000b7fb00720c */ /* 0x040fe20003f04070 */
[----:B------:R-:W-:Y:S02]  /*16a60*/  IMAD.MOV.U32 R171, RZ, RZ, R189 ;  /* 0x000000ffffab7224 */ /* 0x000fe400078e00bd */
[----:B------:R-:W-:Y:S01]  /*16a70*/  @!P5 IMAD.MOV R170, RZ, RZ, -R170 ;  /* 0x000000ffffaad224 */ /* 0x000fe200078e0aaa */
[C---:B------:R-:W-:Y:S01]  /*16a80*/  ISETP.GT.U32.AND P5, PT, R251.reuse, R176, PT ;  /* 0x000000b0fb00720c */ /* 0x040fe20003fa4070 */
[C---:B------:R-:W-:Y:S01]  /*16a90*/  IMAD R186, R251.reuse, R179, R186 ;  /* 0x000000b3fbba7224 */ /* 0x040fe200078e02ba */
[----:B------:R-:W-:Y:S01]  /*16aa0*/  IABS R179, R4 ;  /* 0x0000000400b37213 */ /* 0x000fe20000000000 */
[----:B------:R-:W-:Y:S01]  /*16ab0*/  @!P4 IMAD.MOV R169, RZ, RZ, -R169 ;  /* 0x000000ffffa9c224 */ /* 0x000fe200078e0aa9 */
[C---:B------:R-:W-:Y:S01]  /*16ac0*/  ISETP.GT.U32.AND P4, PT, R251.reuse, R184, PT ;  /* 0x000000b8fb00720c */ /* 0x040fe20003f84070 */
[----:B------:R-:W-:Y:S01]  /*16ad0*/  @!P6 IMAD.MOV R171, RZ, RZ, -R171 ;  /* 0x000000ffffabe224 */ /* 0x000fe200078e0aab */
[----:B------:R-:W-:Y:S01]  /*16ae0*/  ISETP.GT.U32.AND P6, PT, R251, R175, PT ;  /* 0x000000affb00720c */ /* 0x000fe20003fc4070 */
[C---:B------:R-:W-:Y:S01]  /*16af0*/  IMAD.HI.U32 R172, R95.reuse, R179, RZ ;  /* 0x000000b35fac7227 */ /* 0x040fe200078e00ff */
[----:B------:R-:W-:Y:S03]  /*16b00*/  STL.64 [R1+0x2da8], R168 ;  /* 0x002da8a801007387 */ /* 0x000fe60000100a00 */
[----:B------:R-:W-:Y:S01]  /*16b10*/  IMAD.MOV R172, RZ, RZ, -R172 ;  /* 0x000000ffffac7224 */ /* 0x000fe200078e0aac */
[----:B------:R-:W-:Y:S01]  /*16b20*/  STL.64 [R1+0x2db0], R170 ;  /* 0x002db0aa01007387 */ /* 0x000fe20000100a00 */
[----:B------:R-:W-:-:S04]  /*16b30*/  IMAD.HI.U32 R173, R95, R178, RZ ;  /* 0x000000b25fad7227 */ /* 0x000fc800078e00ff */
[----:B------:R-:W-:Y:S01]  /*16b40*/  @!P5 IMAD.IADD R176, R176, 0x1, -R251 ;  /* 0x00000001b0b0d824 */ /* 0x000fe200078e0afb */
[----:B------:R-:W-:Y:S01]  /*16b50*/  ISETP.GE.AND P5, PT, R9, RZ, PT ;  /* 0x000000ff0900720c */ /* 0x000fe20003fa6270 */
[C---:B------:R-:W-:Y:S01]  /*16b60*/  IMAD R179, R251.reuse, R172, R179 ;  /* 0x000000acfbb37224 */ /* 0x040fe200078e02b3 */
[----:B------:R-:W-:Y:S01]  /*16b70*/  IADD3 R9, R248, 0x1b4, RZ ;  /* 0x000001b4f8097810 */ /* 0x000fe20007ffe0ff */
[--C-:B------:R-:W-:Y:S01]  /*16b80*/  @!P4 IMAD.IADD R184, R184, 0x1, -R251.reuse ;  /* 0x00000001b8b8c824 */ /* 0x100fe200078e0afb */
[----:B------:R-:W-:Y:S01]  /*16b90*/  ISETP.GT.U32.AND P4, PT, R251, R186, PT ;  /* 0x000000bafb00720c */ /* 0x000fe20003f84070 */
[----:B------:R-:W-:Y:S01]  /*16ba0*/  @!P0 IMAD.IADD R183, R183, 0x1, -R251 ;  /* 0x00000001b7b78824 */ /* 0x000fe200078e0afb */
[----:B------:R-:W-:Y:S01]  /*16bb0*/  ISETP.GE.AND P0, PT, R0, RZ, PT ;  /* 0x000000ff0000720c */ /* 0x000fe20003f06270 */
[----:B------:R-:W-:Y:S01]  /*16bc0*/  IMAD.HI.U32 R172, R95, R188, RZ ;  /* 0x000000bc5fac7227 */ /* 0x000fe200078e00ff */
[----:B------:R-:W-:-:S03]  /*16bd0*/  IADD3 R0, R248, 0x1b2, RZ ;  /* 0x000001b2f8007810 */ /* 0x000fc60007ffe0ff */
[----:B------:R-:W-:Y:S02]  /*16be0*/  IMAD.MOV R173, RZ, RZ, -R173 ;  /* 0x000000ffffad7224 */ /* 0x000fe400078e0aad */
[----:B------:R-:W-:Y:S01]  /*16bf0*/  @!P6 IMAD.IADD R175, R175, 0x1, -R251 ;  /* 0x00000001afafe824 */ /* 0x000fe200078e0afb */
[----:B------:R-:W-:Y:S01]  /*16c00*/  ISETP.GT.U32.AND P6, PT, R251, R176, PT ;  /* 0x000000b0fb00720c */ /* 0x000fe20003fc4070 */
[----:B------:R-:W-:Y:S01]  /*16c10*/  IMAD.HI.U32 R174, R95, R177, RZ ;  /* 0x000000b15fae7227 */ /* 0x000fe200078e00ff */
[----:B------:R-:W-:Y:S03]  /*16c20*/  STL [R1+0x22fc], R0 ;  /* 0x0022fc0001007387 */ /* 0x000fe60000100800 */
[----:B------:R-:W-:Y:S01]  /*16c30*/  IMAD.MOV R172, RZ, RZ, -R172 ;  /* 0x000000ffffac7224 */ /* 0x000fe200078e0aac */
[----:B------:R-:W-:Y:S01]  /*16c40*/  STL [R1+0x22f4], R10 ;  /* 0x0022f40a01007387 */ /* 0x000fe20000100800 */
[----:B------:R-:W-:-:S02]  /*16c50*/  IMAD R178, R251, R173, R178 ;  /* 0x000000adfbb27224 */ /* 0x000fc400078e02b2 */
[----:B------:R-:W-:Y:S02]  /*16c60*/  IMAD.MOV R174, RZ, RZ, -R174 ;  /* 0x000000ffffae7224 */ /* 0x000fe400078e0aae */
[----:B------:R-:W-:-:S04]  /*16c70*/  IMAD.HI.U32 R173, R95, R195, RZ ;  /* 0x000000c35fad7227 */ /* 0x000fc800078e00ff */
[C---:B------:R-:W-:Y:S02]  /*16c80*/  IMAD R188, R251.reuse, R172, R188 ;  /* 0x000000acfbbc7224 */ /* 0x040fe400078e02bc */
[----:B------:R-:W-:Y:S01]  /*16c90*/  IMAD.MOV.U32 R172, RZ, RZ, R184 ;  /* 0x000000ffffac7224 */ /* 0x000fe200078e00b8 */
[----:B------:R-:W-:Y:S01]  /*16ca0*/  IABS R184, R0 ;  /* 0x0000000000b87213 */ /* 0x000fe20000000000 */
[----:B------:R-:W-:Y:S02]  /*16cb0*/  IMAD R177, R251, R174, R177 ;  /* 0x000000aefbb17224 */ /* 0x000fe400078e02b1 */
[----:B------:R-:W-:Y:S02]  /*16cc0*/  IMAD.MOV R173, RZ, RZ, -R173 ;  /* 0x000000ffffad7224 */ /* 0x000fe400078e0aad */
[----:B------:R-:W-:-:S04]  /*16cd0*/  IMAD.HI.U32 R174, R95, R196, RZ ;  /* 0x000000c45fae7227 */ /* 0x000fc800078e00ff */
[----:B------:R-:W-:Y:S02]  /*16ce0*/  @!P4 IMAD.IADD R186, R186, 0x1, -R251 ;  /* 0x00000001babac824 */ /* 0x000fe400078e0afb */
[----:B------:R-:W-:Y:S01]  /*16cf0*/  @!P0 IMAD.MOV R172, RZ, RZ, -R172 ;  /* 0x000000ffffac8224 */ /* 0x000fe200078e0aac */
[C---:B------:R-:W-:Y:S01]  /*16d00*/  ISETP.GT.U32.AND P0, PT, R251.reuse, R175, PT ;  /* 0x000000affb00720c */ /* 0x040fe20003f04070 */
[C---:B------:R-:W-:Y:S01]  /*16d10*/  IMAD R195, R251.reuse, R173, R195 ;  /* 0x000000adfbc37224 */ /* 0x040fe200078e02c3 */
[C---:B------:R-:W-:Y:S01]  /*16d20*/  ISETP.GT.U32.AND P4, PT, R251.reuse, R186, PT ;  /* 0x000000bafb00720c */ /* 0x040fe20003f84070 */
[----:B------:R-:W-:Y:S02]  /*16d30*/  IMAD.MOV R174, RZ, RZ, -R174 ;  /* 0x000000ffffae7224 */ /* 0x000fe400078e0aae */
[----:B------:R-:W-:Y:S01]  /*16d40*/  IMAD.MOV.U32 R173, RZ, RZ, R183 ;  /* 0x000000ffffad7224 */ /* 0x000fe200078e00b7 */
[----:B------:R-:W-:Y:S01]  /*16d50*/  IABS R183, R9 ;  /* 0x0000000900b77213 */ /* 0x000fe20000000000 */
[----:B------:R-:W-:Y:S01]  /*16d60*/  @!P6 IMAD.IADD R176, R176, 0x1, -R251 ;  /* 0x00000001b0b0e824 */ /* 0x000fe200078e0afb */
[C---:B------:R-:W-:Y:S01]  /*16d70*/  ISETP.GT.U32.AND P6, PT, R251.reuse, R177, PT ;  /* 0x000000b1fb00720c */ /* 0x040fe20003fc4070 */
[----:B------:R-:W-:-:S02]  /*16d80*/  IMAD R196, R251, R174, R196 ;  /* 0x000000aefbc47224 */ /* 0x000fc400078e02c4 */
[----:B------:R-:W-:Y:S01]  /*16d90*/  @!P5 IMAD.MOV R173, RZ, RZ, -R173 ;  /* 0x000000ffffadd224 */ /* 0x000fe200078e0aad */
[----:B------:R-:W-:Y:S01]  /*16da0*/  ISETP.GE.AND P5, PT, R12, RZ, PT ;  /* 0x000000ff0c00720c */ /* 0x000fe20003fa6270 */
[----:B------:R-:W-:Y:S01]  /*16db0*/  IMAD.HI.U32 R174, R95, R184, RZ ;  /* 0x000000b85fae7227 */ /* 0x000fe200078e00ff */
[----:B------:R-:W-:Y:S02]  /*16dc0*/  IADD3 R12, R248, 0x1b7, RZ ;  /* 0x000001b7f80c7810 */ /* 0x000fe40007ffe0ff */
[----:B------:R-:W-:Y:S01]  /*16dd0*/  STL.64 [R1+0x2db8], R172 ;  /* 0x002db8ac01007387 */ /* 0x000fe20000100a00 */
[----:B------:R-:W-:Y:S01]  /*16de0*/  IMAD.MOV R174, RZ, RZ, -R174 ;  /* 0x000000ffffae7224 */ /* 0x000fe200078e0aae */
[----:B------:R-:W-:Y:S01]  /*16df0*/  IABS R194, R12 ;  /* 0x0000000c00c27213 */ /* 0x000fe20000000000 */
[--C-:B------:R-:W-:Y:S01]  /*16e00*/  @!P0 IMAD.IADD R175, R175, 0x1, -R251.reuse ;  /* 0x00000001afaf8824 */ /* 0x100fe200078e0afb */
[C---:B------:R-:W-:Y:S01]  /*16e10*/  ISETP.GT.U32.AND P0, PT, R251.reuse, R178, PT ;  /* 0x000000b2fb00720c */ /* 0x040fe20003f04070 */
[----:B------:R-:W-:Y:S01]  /*16e20*/  IMAD R184, R251, R174, R184 ;  /* 0x000000aefbb87224 */ /* 0x000fe200078e02b8 */
[----:B------:R-:W-:Y:S01]  /*16e30*/  STL [R1+0x22f0], R9 ;  /* 0x0022f00901007387 */ /* 0x000fe20000100800 */
[----:B------:R-:W-:Y:S01]  /*16e40*/  @!P6 IMAD.IADD R177, R177, 0x1, -R251 ;  /* 0x00000001b1b1e824 */ /* 0x000fe200078e0afb */
[----:B------:R-:W-:Y:S01]  /*16e50*/  ISETP.GE.AND P6, PT, R6, RZ, PT ;  /* 0x000000ff0600720c */ /* 0x000fe20003fc6270 */
[----:B------:R-:W-:Y:S01]  /*16e60*/  IMAD.MOV.U32 R174, RZ, RZ, R176 ;  /* 0x000000ffffae7224 */ /* 0x000fe200078e00b0 */
[----:B------:R-:W-:Y:S01]  /*16e70*/  IADD3 R6, R248, 0x1b6, RZ ;  /* 0x000001b6f8067810 */ /* 0x000fe20007ffe0ff */
[----:B------:R-:W-:-:S04]  /*16e80*/  IMAD.HI.U32 R189, R95, R185, RZ ;  /* 0x000000b95fbd7227 */ /* 0x000fc800078e00ff */
[----:B------:R-:W-:Y:S01]  /*16e90*/  @!P4 IMAD.IADD R186, R186, 0x1, -R251 ;  /* 0x00000001babac824 */ /* 0x000fe200078e0afb */
[----:B------:R-:W-:Y:S01]  /*16ea0*/  ISETP.GE.AND P4, PT, R8, RZ, PT ;  /* 0x000000ff0800720c */ /* 0x000fe20003f86270 */
[----:B------:R-:W-:Y:S01]  /*16eb0*/  @!P5 IMAD.MOV R174, RZ, RZ, -R174 ;  /* 0x000000ffffaed224 */ /* 0x000fe200078e0aae */
[C---:B------:R-:W-:Y:S01]  /*16ec0*/  ISETP.GT.U32.AND P5, PT, R251.reuse, R177, PT ;  /* 0x000000b1fb00720c */ /* 0x040fe20003fa4070 */
[----:B------:R-:W-:Y:S01]  /*16ed0*/  IMAD.MOV R176, RZ, RZ, -R189 ;  /* 0x000000ffffb07224 */ /* 0x000fe200078e0abd */
[----:B------:R-:W-:Y:S01]  /*16ee0*/  IADD3 R8, R248, 0x1b5, RZ ;  /* 0x000001b5f8087810 */ /* 0x000fe20007ffe0ff */
[----:B------:R-:W-:Y:S02]  /*16ef0*/  @!P0 IMAD.IADD R178, R178, 0x1, -R251 ;  /* 0x00000001b2b28824 */ /* 0x000fe400078e0afb */
[C---:B------:R-:W-:Y:S02]  /*16f00*/  IMAD R185, R251.reuse, R176, R185 ;  /* 0x000000b0fbb97224 */ /* 0x040fe400078e02b9 */
[----:B------:R-:W-:Y:S01]  /*16f10*/  IMAD.MOV.U32 R176, RZ, RZ, R186 ;  /* 0x000000ffffb07224 */ /* 0x000fe200078e00ba */
[----:B------:R-:W-:Y:S01]  /*16f20*/  ISETP.GT.U32.AND P0, PT, R251, R178, PT ;  /* 0x000000b2fb00720c */ /* 0x000fe20003f04070 */
[----:B------:R-:W-:Y:S01]  /*16f30*/  IMAD.HI.U32 R187, R95, R183, RZ ;  /* 0x000000b75fbb7227 */ /* 0x000fe200078e00ff */
[----:B------:R-:W-:-:S03]  /*16f40*/  IABS R186, R6 ;  /* 0x0000000600ba7213 */ /* 0x000fc60000000000 */
[----:B------:R-:W-:Y:S01]  /*16f50*/  @!P6 IMAD.MOV R176, RZ, RZ, -R176 ;  /* 0x000000ffffb0e224 */ /* 0x000fe200078e0ab0 */
[C---:B------:R-:W-:Y:S01]  /*16f60*/  ISETP.GT.U32.AND P6, PT, R251.reuse, R180, PT ;  /* 0x000000b4fb00720c */ /* 0x040fe20003fc4070 */
[----:B------:R-:W-:Y:S01]  /*16f70*/  @!P4 IMAD.MOV R175, RZ, RZ, -R175 ;  /* 0x000000ffffafc224 */ /* 0x000fe200078e0aaf */
[----:B------:R-:W-:Y:S01]  /*16f80*/  ISETP.GT.U32.AND P4, PT, R251, R179, PT ;  /* 0x000000b3fb00720c */ /* 0x000fe20003f84070 */
[----:B------:R-:W-:Y:S01]  /*16f90*/  @!P5 IMAD.IADD R177, R177, 0x1, -R251 ;  /* 0x00000001b1b1d824 */ /* 0x000fe200078e0afb */
[C---:B------:R-:W-:Y:S01]  /*16fa0*/  ISETP.GT.U32.AND P5, PT, R251.reuse, R181, PT ;  /* 0x000000b5fb00720c */ /* 0x040fe20003fa4070 */
[----:B------:R-:W-:Y:S01]  /*16fb0*/  IMAD.MOV R187, RZ, RZ, -R187 ;  /* 0x000000ffffbb7224 */ /* 0x000fe200078e0abb */
[----:B------:R-:W-:Y:S01]  /*16fc0*/  STL.64 [R1+0x2dc0], R174 ;  /* 0x002dc0ae01007387 */ /* 0x000fe20000100a00 */
[----:B------:R-:W-:Y:S01]  /*16fd0*/  @!P0 IMAD.IADD R178, R178, 0x1, -R251 ;  /* 0x00000001b2b28824 */ /* 0x000fe200078e0afb */
[----:B------:R-:W-:Y:S01]  /*16fe0*/  ISETP.GE.AND P0, PT, R16, RZ, PT ;  /* 0x000000ff1000720c */ /* 0x000fe20003f06270 */
[----:B------:R-:W-:Y:S01]  /*16ff0*/  IMAD R183, R251, R187, R183 ;  /* 0x000000bbfbb77224 */ /* 0x000fe200078e02b7 */
[----:B------:R-:W-:Y:S01]  /*17000*/  STL [R1+0x22e4], R8 ;  /* 0x0022e40801007387 */ /* 0x000fe20000100800 */
[----:B------:R-:W-:Y:S01]  /*17010*/  IABS R187, R8 ;  /* 0x0000000800bb7213 */ /* 0x000fe20000000000 */
[----:B------:R-:W-:-:S02]  /*17020*/  IMAD.HI.U32 R189, R95, R186, RZ ;  /* 0x000000ba5fbd7227 */ /* 0x000fc400078e00ff */
[----:B------:R-:W-:Y:S02]  /*17030*/  STL [R1+0x22e0], R6 ;  /* 0x0022e00601007387 */ /* 0x000fe40000100800 */
[--C-:B------:R-:W-:Y:S02]  /*17040*/  @!P6 IMAD.IADD R180, R180, 0x1, -R251.reuse ;  /* 0x00000001b4b4e824 */ /* 0x100fe400078e0afb */
[--C-:B------:R-:W-:Y:S01]  /*17050*/  @!P4 IMAD.IADD R179, R179, 0x1, -R251.reuse ;  /* 0x00000001b3b3c824 */ /* 0x100fe200078e0afb */
[----:B------:R-:W-:Y:S01]  /*17060*/  ISETP.GE.AND P4, PT, R15, RZ, PT ;  /* 0x000000ff0f00720c */ /* 0x000fe20003f86270 */
[----:B------:R-:W-:Y:S01]  /*17070*/  @!P5 IMAD.IADD R181, R181, 0x1, -R251 ;  /* 0x00000001b5b5d824 */ /* 0x000fe200078e0afb */
[C---:B------:R-:W-:Y:S01]  /*17080*/  ISETP.GT.U32.AND P5, PT, R251.reuse, R180, PT ;  /* 0x000000b4fb00720c */ /* 0x040fe20003fa4070 */
[----:B------:R-:W-:Y:S01]  /*17090*/  @!P0 IMAD.MOV R177, RZ, RZ, -R177 ;  /* 0x000000ffffb18224 */ /* 0x000fe200078e0ab1 */
[C---:B------:R-:W-:Y:S01]  /*170a0*/  ISETP.GT.U32.AND P6, PT, R251.reuse, R179, PT ;  /* 0x000000b3fb00720c */ /* 0x040fe20003fc4070 */
[----:B------:R-:W-:Y:S01]  /*170b0*/  STL [R1+0x22dc], R12 ;  /* 0x0022dc0c01007387 */ /* 0x000fe20000100800 */
[----:B------:R-:W-:Y:S01]  /*170c0*/  ISETP.GT.U32.AND P0, PT, R251, R181, PT ;  /* 0x000000b5fb00720c */ /* 0x000fe20003f04070 */
[----:B------:R-:W-:Y:S01]  /*170d0*/  IMAD.HI.U32 R190, R95, R187, RZ ;  /* 0x000000bb5fbe7227 */ /* 0x000fe200078e00ff */
[----:B------:R-:W-:Y:S01]  /*170e0*/  IADD3 R15, R248, 0x1bb, RZ ;  /* 0x000001bbf80f7810 */ /* 0x000fe20007ffe0ff */
[----:B------:R-:W-:Y:S02]  /*170f0*/  STL.64 [R1+0x2dc8], R176 ;  /* 0x002dc8b001007387 */ /* 0x000fe40000100a00 */
[----:B------:R-:W-:-:S02]  /*17100*/  IMAD.MOV R190, RZ, RZ, -R190 ;  /* 0x000000ffffbe7224 */ /* 0x000fc400078e0abe */
[----:B------:R-:W-:Y:S01]  /*17110*/  @!P4 IMAD.MOV R178, RZ, RZ, -R178 ;  /* 0x000000ffffb2c224 */ /* 0x000fe200078e0ab2 */
[C---:B------:R-:W-:Y:S01]  /*17120*/  ISETP.GT.U32.AND P4, PT, R251.reuse, R197, PT ;  /* 0x000000c5fb00720c */ /* 0x040fe20003f84070 */
[--C-:B------:R-:W-:Y:S01]  /*17130*/  @!P5 IMAD.IADD R180, R180, 0x1, -R251.reuse ;  /* 0x00000001b4b4d824 */ /* 0x100fe200078e0afb */
[----:B------:R-:W-:Y:S01]  /*17140*/  ISETP.GT.U32.AND P5, PT, R251, R182, PT ;  /* 0x000000b6fb00720c */ /* 0x000fe20003fa4070 */
[--C-:B------:R-:W-:Y:S01]  /*17150*/  @!P6 IMAD.IADD R179, R179, 0x1, -R251.reuse ;  /* 0x00000001b3b3e824 */ /* 0x100fe200078e0afb */
[----:B------:R-:W-:Y:S01]  /*17160*/  ISETP.GE.AND P6, PT, R4, RZ, PT ;  /* 0x000000ff0400720c */ /* 0x000fe20003fc6270 */
[----:B------:R-:W-:Y:S01]  /*17170*/  @!P0 IMAD.IADD R181, R181, 0x1, -R251 ;  /* 0x00000001b5b58824 */ /* 0x000fe200078e0afb */
[----:B------:R-:W-:Y:S01]  /*17180*/  ISETP.GE.AND P0, PT, R5, RZ, PT ;  /* 0x000000ff0500720c */ /* 0x000fe20003f06270 */
[----:B------:R-:W-:Y:S01]  /*17190*/  IMAD.MOV R189, RZ, RZ, -R189 ;  /* 0x000000ffffbd7224 */ /* 0x000fe200078e0abd */
[C---:B------:R-:W-:Y:S01]  /*171a0*/  IADD3 R4, R248.reuse, 0x1b8, RZ ;  /* 0x000001b8f8047810 */ /* 0x040fe20007ffe0ff */
[C---:B------:R-:W-:Y:S01]  /*171b0*/  IMAD R187, R251.reuse, R190, R187 ;  /* 0x000000befbbb7224 */ /* 0x040fe200078e02bb */
[----:B------:R-:W-:Y:S01]  /*171c0*/  IADD3 R5, R248, 0x1b9, RZ ;  /* 0x000001b9f8057810 */ /* 0x000fe20007ffe0ff */
[----:B------:R-:W-:Y:S01]  /*171d0*/  IMAD R186, R251, R189, R186 ;  /* 0x000000bdfbba7224 */ /* 0x000fe200078e02ba */
[----:B------:R-:W-:Y:S01]  /*171e0*/  IABS R193, R4 ;  /* 0x0000000400c17213 */ /* 0x000fe20000000000 */
[--C-:B------:R-:W-:Y:S01]  /*171f0*/  @!P4 IMAD.IADD R197, R197, 0x1, -R251.reuse ;  /* 0x00000001c5c5c824 */ /* 0x100fe200078e0afb */
[----:B------:R-:W-:Y:S01]  /*17200*/  STL [R1+0x22d0], R4 ;  /* 0x0022d00401007387 */ /* 0x000fe20000100800 */
[----:B------:R-:W-:Y:S01]  /*17210*/  @!P5 IMAD.IADD R182, R182, 0x1, -R251 ;  /* 0x00000001b6b6d824 */ /* 0x000fe200078e0afb */
[----:B------:R-:W-:Y:S01]  /*17220*/  IABS R192, R5 ;  /* 0x0000000500c07213 */ /* 0x000fe20000000000 */
[----:B------:R-:W-:Y:S01]  /*17230*/  @!P6 IMAD.MOV R179, RZ, RZ, -R179 ;  /* 0x000000ffffb3e224 */ /* 0x000fe200078e0ab3 */
[----:B------:R-:W-:Y:S01]  /*17240*/  ISETP.GE.AND P6, PT, R14, RZ, PT ;  /* 0x000000ff0e00720c */ /* 0x000fe20003fc6270 */
[----:B------:R-:W-:Y:S01]  /*17250*/  @!P0 IMAD.MOV R180, RZ, RZ, -R180 ;  /* 0x000000ffffb48224 */ /* 0x000fe200078e0ab4 */
[C---:B------:R-:W-:Y:S01]  /*17260*/  ISETP.GT.U32.AND P4, PT, R251.reuse, R197, PT ;  /* 0x000000c5fb00720c */ /* 0x040fe20003f84070 */
[----:B------:R-:W-:Y:S01]  /*17270*/  STL [R1+0x22cc], R5 ;  /* 0x0022cc0501007387 */ /* 0x000fe20000100800 */
[----:B------:R-:W-:Y:S01]  /*17280*/  ISETP.GT.U32.AND P5, PT, R251, R182, PT ;  /* 0x000000b6fb00720c */ /* 0x000fe20003fa4070 */
[----:B------:R-:W-:Y:S01]  /*17290*/  IMAD.HI.U32 R189, R95, R194, RZ ;  /* 0x000000c25fbd7227 */ /* 0x000fe200078e00ff */
[----:B------:R-:W-:Y:S01]  /*172a0*/  ISETP.GT.U32.AND P0, PT, R251, R188, PT ;  /* 0x000000bcfb00720c */ /* 0x000fe20003f04070 */
[----:B------:R-:W-:Y:S02]  /*172b0*/  STL.64 [R1+0x2dd0], R178 ;  /* 0x002dd0b201007387 */ /* 0x000fe40000100a00 */
[----:B------:R-:W-:-:S02]  /*172c0*/  IMAD.MOV R189, RZ, RZ, -R189 ;  /* 0x000000ffffbd7224 */ /* 0x000fc400078e0abd */
[----:B------:R-:W-:-:S04]  /*172d0*/  IMAD.HI.U32 R190, R95, R193, RZ ;  /* 0x000000c15fbe7227 */ /* 0x000fc800078e00ff */
[----:B------:R-:W-:Y:S01]  /*172e0*/  @!P6 IMAD.MOV R181, RZ, RZ, -R181 ;  /* 0x000000ffffb5e224 */ /* 0x000fe200078e0ab5 */
[----:B------:R-:W-:Y:S01]  /*172f0*/  ISETP.GT.U32.AND P6, PT, R251, R196, PT ;  /* 0x000000c4fb00720c */ /* 0x000fe20003fc4070 */
[--C-:B------:R-:W-:Y:S01]  /*17300*/  @!P4 IMAD.IADD R197, R197, 0x1, -R251.reuse ;  /* 0x00000001c5c5c824 */ /* 0x100fe200078e0afb */
[----:B------:R-:W-:Y:S01]  /*17310*/  ISETP.GE.AND P4, PT, R3, RZ, PT ;  /* 0x000000ff0300720c */ /* 0x000fe20003f86270 */
[--C-:B------:R-:W-:Y:S01]  /*17320*/  @!P5 IMAD.IADD R182, R182, 0x1, -R251.reuse ;  /* 0x00000001b6b6d824 */ /* 0x100fe200078e0afb */
[----:B------:R-:W-:Y:S01]  /*17330*/  ISETP.GT.U32.AND P5, PT, R251, R195, PT ;  /* 0x000000c3fb00720c */ /* 0x000fe20003fa4070 */
[----:B------:R-:W-:Y:S01]  /*17340*/  @!P0 IMAD.IADD R188, R188, 0x1, -R251 ;  /* 0x00000001bcbc8824 */ /* 0x000fe200078e0afb */
[----:B------:R-:W-:Y:S01]  /*17350*/  ISETP.GE.AND P0, PT, R7, RZ, PT ;  /* 0x000000ff0700720c */ /* 0x000fe20003f06270 */
[----:B------:R-:W-:Y:S01]  /*17360*/  IMAD.MOV.U32 R7, RZ, RZ, R197 ;  /* 0x000000ffff077224 */ /* 0x000fe200078e00c5 */
[----:B------:R-:W-:Y:S01]  /*17370*/  IADD3 R3, R248, 0x1ba, RZ ;  /* 0x000001baf8037810 */ /* 0x000fe20007ffe0ff */
[----:B------:R-:W-:Y:S01]  /*17380*/  IMAD.MOV.U32 R14, RZ, RZ, R182 ;  /* 0x000000ffff0e7224 */ /* 0x000fe200078e00b6 */
[----:B------:R-:W-:Y:S01]  /*17390*/  STL.64 [R1+0x2dd8], R180 ;  /* 0x002dd8b401007387 */ /* 0x000fe20000100a00 */
[C---:B------:R-:W-:Y:S01]  /*173a0*/  IMAD R194, R251.reuse, R189, R194 ;  /* 0x000000bdfbc27224 */ /* 0x040fe200078e02c2 */
[----:B------:R-:W-:Y:S01]  /*173b0*/  IABS R191, R3 ;  /* 0x0000000300bf7213 */ /* 0x000fe20000000000 */
[----:B------:R-:W-:Y:S01]  /*173c0*/  @!P6 IMAD.IADD R196, R196, 0x1, -R251 ;  /* 0x00000001c4c4e824 */ /* 0x000fe200078e0afb */
[----:B------:R-:W-:Y:S01]  /*173d0*/  STL [R1+0x22c8], R3 ;  /* 0x0022c80301007387 */ /* 0x000fe20000100800 */
[----:B------:R-:W-:Y:S01]  /*173e0*/  @!P4 IMAD.MOV R7, RZ, RZ, -R7 ;  /* 0x000000ffff07c224 */ /* 0x000fe200078e0a07 */
[----:B------:R-:W-:Y:S01]  /*173f0*/  ISETP.GT.U32.AND P4, PT, R251, R188, PT ;  /* 0x000000bcfb00720c */ /* 0x000fe20003f84070 */
[----:B------:R-:W-:Y:S01]  /*17400*/  @!P5 IMAD.IADD R195, R195, 0x1, -R251 ;  /* 0x00000001c3c3d824 */ /* 0x000fe200078e0afb */
[C---:B------:R-:W-:Y:S01]  /*17410*/  ISETP.GT.U32.AND P6, PT, R251.reuse, R196, PT ;  /* 0x000000c4fb00720c */ /* 0x040fe20003fc4070 */
[----:B------:R-:W-:Y:S01]  /*17420*/  @!P0 IMAD.MOV R14, RZ, RZ, -R14 ;  /* 0x000000ffff0e8224 */ /* 0x000fe200078e0a0e */
[C---:B------:R-:W-:Y:S01]  /*17430*/  ISETP.GT.U32.AND P0, PT, R251.reuse, R184, PT ;  /* 0x000000b8fb00720c */ /* 0x040fe20003f04070 */
[----:B------:R2:W-:Y:S01]  /*17440*/  STL [R1+0xec], R7 ;  /* 0x0000ec0701007387 */ /* 0x0005e20000100800 */
[----:B------:R-:W-:Y:S01]  /*17450*/  ISETP.GT.U32.AND P5, PT, R251, R195, PT ;  /* 0x000000c3fb00720c */ /* 0x000fe20003fa4070 */
[----:B------:R-:W-:-:S02]  /*17460*/  IMAD.MOV R190, RZ, RZ, -R190 ;  /* 0x000000ffffbe7224 */ /* 0x000fc400078e0abe */
[----:B------:R-:W-:Y:S01]  /*17470*/  STL [R1+0x22c4], R15 ;  /* 0x0022c40f01007387 */ /* 0x000fe20000100800 */
[----:B------:R-:W-:-:S04]  /*17480*/  IMAD.HI.U32 R189, R95, R192, RZ ;  /* 0x000000c05fbd7227 */ /* 0x000fc800078e00ff */
[--C-:B------:R-:W-:Y:S01]  /*17490*/  @!P4 IMAD.IADD R188, R188, 0x1, -R251.reuse ;  /* 0x00000001bcbcc824 */ /* 0x100fe200078e0afb */
[----:B------:R-:W-:Y:S01]  /*174a0*/  ISETP.GE.AND P4, PT, R13, RZ, PT ;  /* 0x000000ff0d00720c */ /* 0x000fe20003f86270 */
[--C-:B------:R-:W-:Y:S01]  /*174b0*/  @!P6 IMAD.IADD R196, R196, 0x1, -R251.reuse ;  /* 0x00000001c4c4e824 */ /* 0x100fe200078e0afb */
[----:B------:R-:W-:Y:S01]  /*174c0*/  ISETP.GT.U32.AND P6, PT, R251, R185, PT ;  /* 0x000000b9fb00720c */ /* 0x000fe20003fc4070 */
[--C-:B------:R-:W-:Y:S01]  /*174d0*/  @!P0 IMAD.IADD R184, R184, 0x1, -R251.reuse ;  /* 0x00000001b8b88824 */ /* 0x100fe200078e0afb */
[----:B------:R-:W-:Y:S01]  /*174e0*/  ISETP.GE.AND P0, PT, R2, RZ, PT ;  /* 0x000000ff0200720c */ /* 0x000fe20003f06270 */
[----:B------:R-:W-:Y:S01]  /*174f0*/  @!P5 IMAD.IADD R195, R195, 0x1, -R251 ;  /* 0x00000001c3c3d824 */ /* 0x000fe200078e0afb */
[----:B------:R-:W-:Y:S01]  /*17500*/  ISETP.GE.AND P5, PT, R11, RZ, PT ;  /* 0x000000ff0b00720c */ /* 0x000fe20003fa6270 */
[----:B-1----:R-:W-:Y:S01]  /*17510*/  IMAD.MOV.U32 R2, RZ, RZ, R188 ;  /* 0x000000ffff027224 */ /* 0x002fe200078e00bc */
[C---:B--2---:R-:W-:Y:S01]  /*17520*/  IADD3 R7, R248.reuse, 0x1bc, RZ ;  /* 0x000001bcf8077810 */ /* 0x044fe20007ffe0ff */
[----:B------:R-:W-:Y:S01]  /*17530*/  IMAD.MOV.U32 R11, RZ, RZ, R196 ;  /* 0x000000ffff0b7224 */ /* 0x000fe200078e00c4 */
[----:B------:R-:W-:Y:S01]  /*17540*/  IADD3 R13, R248, 0x1bf, RZ ;  /* 0x000001bff80d7810 */ /* 0x000fe20007ffe0ff */
[----:B------:R-:W-:Y:S01]  /*17550*/  IMAD R193, R251, R190, R193 ;  /* 0x000000befbc17224 */ /* 0x000fe200078e02c1 */
[----:B------:R-:W-:Y:S01]  /*17560*/  IABS R190, R15 ;  /* 0x0000000f00be7213 */ /* 0x000fe20000000000 */
[----:B------:R-:W-:Y:S01]  /*17570*/  @!P4 IMAD.MOV R2, RZ, RZ, -R2 ;  /* 0x000000ffff02c224 */ /* 0x000fe200078e0a02 */
[----:B------:R-:W-:Y:S01]  /*17580*/  STL [R1+0x22c0], R7 ;  /* 0x0022c00701007387 */ /* 0x000fe20000100800 */
[----:B------:R-:W-:Y:S01]  /*17590*/  @!P6 IMAD.IADD R185, R185, 0x1, -R251 ;  /* 0x00000001b9b9e824 */ /* 0x000fe200078e0afb */
[C---:B------:R-:W-:Y:S01]  /*175a0*/  ISETP.GT.U32.AND P6, PT, R251.reuse, R184, PT ;  /* 0x000000b8fb00720c */ /* 0x040fe20003fc4070 */
[----:B------:R-:W-:Y:S01]  /*175b0*/  IMAD.MOV R189, RZ, RZ, -R189 ;  /* 0x000000ffffbd7224 */ /* 0x000fe200078e0abd */
[----:B------:R-:W-:Y:S01]  /*175c0*/  STL [R1+0x114], R14 ;  /* 0x0001140e01007387 */ /* 0x000fe20000100800 */
[----:B------:R-:W-:Y:S01]  /*175d0*/  @!P5 IMAD.MOV R11, RZ, RZ, -R11 ;  /* 0x000000ffff0bd224 */ /* 0x000fe200078e0a0b */
[C---:B------:R-:W-:Y:S01]  /*175e0*/  ISETP.GT.U32.AND P5, PT, R251.reuse, R183, PT ;  /* 0x000000b7fb00720c */ /* 0x040fe20003fa4070 */
[C---:B------:R-:W-:Y:S01]  /*175f0*/  IMAD R192, R251.reuse, R189, R192 ;  /* 0x000000bdfbc07224 */ /* 0x040fe200078e02c0 */
[----:B------:R1:W-:Y:S01]  /*17600*/  STL [R1+0x110], R2 ;  /* 0x0001100201007387 */ /* 0x0003e20000100800 */
[----:B------:R-:W-:Y:S01]  /*17610*/  ISETP.GT.U32.AND P4, PT, R251, R185, PT ;  /* 0x000000b9fb00720c */ /* 0x000fe20003f84070 */
[----:B------:R-:W-:Y:S01]  /*17620*/  IMAD.HI.U32 R189, R95, R191, RZ ;  /* 0x000000bf5fbd7227 */ /* 0x000fe200078e00ff */
[----:B------:R-:W-:Y:S01]  /*17630*/  IABS R182, R7 ;  /* 0x0000000700b67213 */ /* 0x000fe20000000000 */
[----:B------:R2:W-:Y:S02]  /*17640*/  STL [R1+0xfc], R11 ;  /* 0x0000fc0b01007387 */ /* 0x0005e40000100800 */
[----:B------:R-:W-:-:S02]  /*17650*/  IMAD.MOV R189, RZ, RZ, -R189 ;  /* 0x000000ffffbd7224 */ /* 0x000fc400078e0abd */
[----:B------:R-:W-:Y:S01]  /*17660*/  @!P6 IMAD.IADD R184, R184, 0x1, -R251 ;  /* 0x00000001b8b8e824 */ /* 0x000fe200078e0afb */
[----:B------:R-:W-:Y:S01]  /*17670*/  ISETP.GE.AND P6, PT, R10, RZ, PT ;  /* 0x000000ff0a00720c */ /* 0x000fe20003fc6270 */
[----:B-1----:R-:W-:Y:S02]  /*17680*/  IMAD.MOV.U32 R2, RZ, RZ, R195 ;  /* 0x000000ffff027224 */ /* 0x002fe400078e00c3 */
[--C-:B------:R-:W-:Y:S02]  /*17690*/  @!P5 IMAD.IADD R183, R183, 0x1, -R251.reuse ;  /* 0x00000001b7b7d824 */ /* 0x100fe400078e0afb */
[----:B------:R-:W-:Y:S01]  /*176a0*/  @!P0 IMAD.MOV R2, RZ, RZ, -R2 ;  /* 0x000000ffff028224 */ /* 0x000fe200078e0a02 */
[----:B------:R-:W-:Y:S01]  /*176b0*/  ISETP.GE.AND P0, PT, R0, RZ, PT ;  /* 0x000000ff0000720c */ /* 0x000fe20003f06270 */
[----:B------:R-:W-:Y:S01]  /*176c0*/  IMAD.MOV.U32 R10, RZ, RZ, R184 ;  /* 0x000000ffff0a7224 */ /* 0x000fe200078e00b8 */
[C---:B------:R-:W-:Y:S01]  /*176d0*/  IADD3 R0, R248.reuse, 0x1be, RZ ;  /* 0x000001bef8007810 */ /* 0x040fe20007ffe0ff */
[----:B------:R-:W-:Y:S01]  /*176e0*/  @!P4 IMAD.IADD R185, R185, 0x1, -R251 ;  /* 0x00000001b9b9c824 */ /* 0x000fe200078e0afb */
[----:B------:R1:W-:Y:S01]  /*176f0*/  STL [R1+0x104], R2 ;  /* 0x0001040201007387 */ /* 0x0003e20000100800 */
[C---:B------:R-:W-:Y:S01]  /*17700*/  ISETP.GT.U32.AND P4, PT, R251.reuse, R187, PT ;  /* 0x000000bbfb00720c */ /* 0x040fe20003f84070 */
[C---:B------:R-:W-:Y:S01]  /*17710*/  IMAD R191, R251.reuse, R189, R191 ;  /* 0x000000bdfbbf7224 */ /* 0x040fe200078e02bf */
[----:B------:R-:W-:Y:S01]  /*17720*/  ISETP.GT.U32.AND P5, PT, R251, R183, PT ;  /* 0x000000b7fb00720c */ /* 0x000fe20003fa4070 */
[----:B------:R-:W-:Y:S01]  /*17730*/  IMAD.HI.U32 R189, R95, R190, RZ ;  /* 0x000000be5fbd7227 */ /* 0x000fe200078e00ff */
[----:B--2---:R-:W-:-:S02]  /*17740*/  IADD3 R11, R248, 0x1c0, RZ ;  /* 0x000001c0f80b7810 */ /* 0x004fc40007ffe0ff */
[----:B------:R-:W-:Y:S01]  /*17750*/  IABS R184, R0 ;  /* 0x0000000000b87213 */ /* 0x000fe20000000000 */
[----:B------:R-:W-:Y:S01]  /*17760*/  IMAD.MOV R189, RZ, RZ, -R189 ;  /* 0x000000ffffbd7224 */ /* 0x000fe200078e0abd */
[----:B-1----:R-:W-:Y:S01]  /*17770*/  IADD3 R2, R248, 0x1bd, RZ ;  /* 0x000001bdf8027810 */ /* 0x002fe20007ffe0ff */
[----:B------:R-:W-:Y:S01]  /*17780*/  @!P0 IMAD.MOV R10, RZ, RZ, -R10 ;  /* 0x000000ffff0a8224 */ /* 0x000fe200078e0a0a */
[C---:B------:R-:W-:Y:S01]  /*17790*/  ISETP.GT.U32.AND P0, PT, R251.reuse, R186, PT ;  /* 0x000000bafb00720c */ /* 0x040fe20003f04070 */
[----:B------:R-:W-:Y:S01]  /*177a0*/  IMAD R190, R251, R189, R190 ;  /* 0x000000bdfbbe7224 */ /* 0x000fe200078e02be */
[----:B------:R-:W-:Y:S01]  /*177b0*/  IABS R195, R2 ;  /* 0x0000000200c37213 */ /* 0x000fe20000000000 */
[----:B------:R-:W-:Y:S01]  /*177c0*/  STL [R1+0x22b8], R2 ;  /* 0x0022b80201007387 */ /* 0x000fe20000100800 */
[--C-:B------:R-:W-:Y:S02]  /*177d0*/  @!P4 IMAD.IADD R187, R187, 0x1, -R251.reuse ;  /* 0x00000001bbbbc824 */ /* 0x100fe400078e0afb */
        /* <DEDUP_REMOVED lines=12> */
[----:B-1----:R-:W-:Y:S01]  /*178a0*/  IMAD.MOV.U32 R10, RZ, RZ, R185 ;  /* 0x000000ffff0a7224 */ /* 0x002fe200078e00b9 */
[----:B------:R-:W-:Y:S01]  /*178b0*/  IABS R185, R13 ;  /* 0x0000000d00b97213 */ /* 0x000fe20000000000 */
        /* <DEDUP_REMOVED lines=10> */
[----:B------:R-:W-:Y:S01]  /*17960*/  IADD3 R6, R248, 0x1c3, RZ ;  /* 0x000001c3f8067810 */ /* 0x000fe20007ffe0ff */
[----:B------:R-:W-:-:S02]  /*17970*/  IMAD R182, R251, R188, R182 ;  /* 0x000000bcfbb67224 */ /* 0x000fc400078e02b6 */
[----:B------:R-:W-:Y:S02]  /*17980*/  IMAD.MOV R196, RZ, RZ, -R196 ;  /* 0x000000ffffc47224 */ /* 0x000fe400078e0ac4 */
[----:B------:R-:W-:Y:S01]  /*17990*/  @!P5 IMAD.IADD R194, R194, 0x1, -R251 ;  /* 0x00000001c2c2d824 */ /* 0x000fe200078e0afb */
[----:B------:R-:W-:Y:S01]  /*179a0*/  ISETP.GT.U32.AND P5, PT, R251, R192, PT ;  /* 0x000000c0fb00720c */ /* 0x000fe20003fa4070 */
[----:B------:R-:W-:Y:S01]  /*179b0*/  @!P6 IMAD.MOV R9, RZ, RZ, -R9 ;  /* 0x000000ffff09e224 */ /* 0x000fe200078e0a09 */
[----:B------:R-:W-:Y:S01]  /*179c0*/  ISETP.GE.AND P6, PT, R8, RZ, PT ;  /* 0x000000ff0800720c */ /* 0x000fe20003fc6270 */
[----:B------:R-:W-:Y:S01]  /*179d0*/  IMAD.MOV.U32 R8, RZ, RZ, R186 ;  /* 0x000000ffff087224 */ /* 0x000fe200078e00ba */
[----:B-1----:R-:W-:Y:S01]  /*179e0*/  IADD3 R10, R248, 0x1c1, RZ ;  /* 0x000001c1f80a7810 */ /* 0x002fe20007ffe0ff */
[----:B------:R-:W-:Y:S01]  /*179f0*/  @!P0 IMAD.IADD R193, R193, 0x1, -R251 ;  /* 0x00000001c1c18824 */ /* 0x000fe200078e0afb */
[----:B------:R1:W-:Y:S01]  /*17a00*/  STL [R1+0x100], R9 ;  /* 0x0001000901007387 */ /* 0x0003e20000100800 */
[----:B------:R-:W-:Y:S01]  /*17a10*/  @!P4 IMAD.MOV R8, RZ, RZ, -R8 ;  /* 0x000000ffff08c224 */ /* 0x000fe200078e0a08 */
[----:B------:R-:W-:Y:S01]  /*17a20*/  ISETP.GE.AND P4, PT, R4, RZ, PT ;  /* 0x000000ff0400720c */ /* 0x000fe20003f86270 */
[----:B------:R-:W-:Y:S01]  /*17a30*/  IMAD.MOV.U32 R4, RZ, RZ, R194 ;  /* 0x000000ffff047224 */ /* 0x000fe200078e00c2 */
[C---:B------:R-:W-:Y:S01]  /*17a40*/  ISETP.GT.U32.AND P0, PT, R251.reuse, R193, PT ;  /* 0x000000c1fb00720c */ /* 0x040fe20003f04070 */
[----:B------:R-:W-:Y:S01]  /*17a50*/  STL [R1+0x22a4], R11 ;  /* 0x0022a40b01007387 */ /* 0x000fe20000100800 */
[----:B------:R-:W-:Y:S01]  /*17a60*/  IMAD R183, R251, R196, R195 ;  /* 0x000000c4fbb77224 */ /* 0x000fe200078e02c3 */
[----:B------:R-:W-:Y:S01]  /*17a70*/  IABS R186, R11 ;  /* 0x0000000b00ba7213 */ /* 0x000fe20000000000 */
[----:B------:R-:W-:Y:S01]  /*17a80*/  @!P5 IMAD.IADD R192, R192, 0x1, -R251 ;  /* 0x00000001c0c0d824 */ /* 0x000fe200078e0afb */
[----:B------:R-:W-:Y:S01]  /*17a90*/  STL [R1+0x22ac], R10 ;  /* 0x0022ac0a01007387 */ /* 0x000fe20000100800 */
[----:B------:R-:W-:Y:S01]  /*17aa0*/  @!P6 IMAD.MOV R14, RZ, RZ, -R14 ;  /* 0x000000ffff0ee224 */ /* 0x000fe200078e0a0e */
[----:B------:R-:W-:Y:S01]  /*17ab0*/  ISETP.GE.AND P6, PT, R12, RZ, PT ;  /* 0x000000ff0c00720c */ /* 0x000fe20003fc6270 */
[----:B------:R-:W-:Y:S01]  /*17ac0*/  IMAD.HI.U32 R189, R95, R184, RZ ;  /* 0x000000b85fbd7227 */ /* 0x000fe200078e00ff */
[----:B-1----:R-:W-:-:S02]  /*17ad0*/  IADD3 R9, R248, 0x1c2, RZ ;  /* 0x000001c2f8097810 */ /* 0x002fc40007ffe0ff */
[----:B------:R-:W-:Y:S01]  /*17ae0*/  ISETP.GT.U32.AND P5, PT, R251, R192, PT ;  /* 0x000000c0fb00720c */ /* 0x000fe20003fa4070 */
[----:B------:R-:W-:Y:S01]  /*17af0*/  IMAD.MOV R189, RZ, RZ, -R189 ;  /* 0x000000ffffbd7224 */ /* 0x000fe200078e0abd */
[----:B------:R-:W-:Y:S01]  /*17b00*/  IABS R187, R10 ;  /* 0x0000000a00bb7213 */ /* 0x000fe20000000000 */
[----:B------:R-:W-:Y:S01]  /*17b10*/  @!P0 IMAD.IADD R193, R193, 0x1, -R251 ;  /* 0x00000001c1c18824 */ /* 0x000fe200078e0afb */
[C---:B------:R-:W-:Y:S01]  /*17b20*/  ISETP.GT.U32.AND P0, PT, R251.reuse, R190, PT ;  /* 0x000000befb00720c */ /* 0x040fe20003f04070 */
[----:B------:R-:W-:Y:S01]  /*17b30*/  STL [R1+0x22a8], R9 ;  /* 0x0022a80901007387 */ /* 0x000fe20000100800 */
[----:B------:R-:W-:Y:S01]  /*17b40*/  IMAD R184, R251, R189, R184 ;  /* 0x000000bdfbb87224 */ /* 0x000fe200078e02b8 */
[----:B------:R-:W-:Y:S01]  /*17b50*/  IABS R189, R6 ;  /* 0x0000000600bd7213 */ /* 0x000fe20000000000 */
[----:B------:R-:W-:Y:S01]  /*17b60*/  IMAD.HI.U32 R188, R95, R185, RZ ;  /* 0x000000b95fbc7227 */ /* 0x000fe200078e00ff */
[----:B------:R-:W-:Y:S01]  /*17b70*/  STL [R1+0xf0], R14 ;  /* 0x0000f00e01007387 */ /* 0x000fe20000100800 */
[----:B------:R-:W-:-:S02]  /*17b80*/  IADD3 R12, R248, 0x1c8, RZ ;  /* 0x000001c8f80c7810 */ /* 0x000fc40007ffe0ff */
[----:B------:R-:W-:Y:S01]  /*17b90*/  @!P6 IMAD.MOV R4, RZ, RZ, -R4 ;  /* 0x000000ffff04e224 */ /* 0x000fe200078e0a04 */
[----:B------:R-:W-:Y:S01]  /*17ba0*/  ISETP.GT.U32.AND P6, PT, R251, R191, PT ;  /* 0x000000bffb00720c */ /* 0x000fe20003fc4070 */
[----:B------:R-:W-:Y:S01]  /*17bb0*/  STL [R1+0x22b0], R6 ;  /* 0x0022b00601007387 */ /* 0x000fe20000100800 */
[--C-:B------:R-:W-:Y:S01]  /*17bc0*/  @!P5 IMAD.IADD R192, R192, 0x1, -R251.reuse ;  /* 0x00000001c0c0d824 */ /* 0x100fe200078e0afb */
[----:B------:R-:W-:Y:S01]  /*17bd0*/  ISETP.GE.AND P5, PT, R5, RZ, PT ;  /* 0x000000ff0500720c */ /* 0x000fe20003fa6270 */
[----:B------:R-:W-:Y:S01]  /*17be0*/  @!P0 IMAD.IADD R190, R190, 0x1, -R251 ;  /* 0x00000001bebe8824 */ /* 0x000fe200078e0afb */
[----:B------:R1:W-:Y:S01]  /*17bf0*/  STL [R1+0xf4], R8 ;  /* 0x0000f40801007387 */ /* 0x0003e20000100800 */
[----:B------:R-:W-:Y:S01]  /*17c00*/  IMAD.MOV.U32 R16, RZ, RZ, R192 ;  /* 0x000000ffff107224 */ /* 0x000fe200078e00c0 */
[----:B------:R-:W-:Y:S01]  /*17c10*/  IADD3 R5, R248, 0x1c4, RZ ;  /* 0x000001c4f8057810 */ /* 0x000fe20007ffe0ff */
[----:B------:R-:W-:Y:S01]  /*17c20*/  IMAD.MOV R188, RZ, RZ, -R188 ;  /* 0x000000ffffbc7224 */ /* 0x000fe200078e0abc */
[----:B------:R2:W-:Y:S01]  /*17c30*/  STL [R1+0xf8], R4 ;  /* 0x0000f80401007387 */ /* 0x0005e20000100800 */
[----:B------:R-:W-:Y:S01]  /*17c40*/  ISETP.GT.U32.AND P0, PT, R251, R190, PT ;  /* 0x000000befb00720c */ /* 0x000fe20003f04070 */
[----:B------:R-:W-:Y:S01]  /*17c50*/  IMAD.HI.U32 R197, R95, R186, RZ ;  /* 0x000000ba5fc57227 */ /* 0x000fe200078e00ff */
[----:B------:R-:W-:-:S03]  /*17c60*/  IABS R198, R5 ;  /* 0x0000000500c67213 */ /* 0x000fc60000000000 */
[----:B------:R-:W-:Y:S01]  /*17c70*/  @!P6 IMAD.IADD R191, R191, 0x1, -R251 ;  /* 0x00000001bfbfe824 */ /* 0x000fe200078e0afb */
[----:B-1----:R-:W-:Y:S01]  /*17c80*/  IADD3 R8, R248, 0x1c6, RZ ;  /* 0x000001c6f8087810 */ /* 0x002fe20007ffe0ff */
[----:B------:R-:W-:Y:S01]  /*17c90*/  @!P5 IMAD.MOV R16, RZ, RZ, -R16 ;  /* 0x000000ffff10d224 */ /* 0x000fe200078e0a10 */
[----:B------:R-:W-:Y:S01]  /*17ca0*/  ISETP.GE.AND P5, PT, R15, RZ, PT ;  /* 0x000000ff0f00720c */ /* 0x000fe20003fa6270 */
[----:B--2---:R-:W-:Y:S01]  /*17cb0*/  IMAD.MOV.U32 R4, RZ, RZ, R193 ;  /* 0x000000ffff047224 */ /* 0x004fe200078e00c1 */
[C---:B------:R-:W-:Y:S01]  /*17cc0*/  ISETP.GT.U32.AND P6, PT, R251.reuse, R191, PT ;  /* 0x000000bffb00720c */ /* 0x040fe20003fc4070 */
[----:B------:R-:W-:Y:S01]  /*17cd0*/  IMAD R185, R251, R188, R185 ;  /* 0x000000bcfbb97224 */ /* 0x000fe200078e02b9 */
[----:B------:R-:W-:Y:S01]  /*17ce0*/  IABS R188, R9 ;  /* 0x0000000900bc7213 */ /* 0x000fe20000000000 */
[----:B------:R-:W-:Y:S01]  /*17cf0*/  @!P4 IMAD.MOV R4, RZ, RZ, -R4 ;  /* 0x000000ffff04c224 */ /* 0x000fe200078e0a04 */
[----:B------:R-:W-:Y:S01]  /*17d00*/  ISETP.GE.AND P4, PT, R3, RZ, PT ;  /* 0x000000ff0300720c */ /* 0x000fe20003f86270 */
[----:B------:R-:W-:Y:S01]  /*17d10*/  @!P0 IMAD.IADD R190, R190, 0x1, -R251 ;  /* 0x00000001bebe8824 */ /* 0x000fe200078e0afb */
[----:B------:R-:W-:Y:S01]  /*17d20*/  ISETP.GE.AND P0, PT, R7, RZ, PT ;  /* 0x000000ff0700720c */ /* 0x000fe20003f06270 */
[----:B------:R-:W-:Y:S01]  /*17d30*/  IMAD.MOV R197, RZ, RZ, -R197 ;  /* 0x000000ffffc57224 */ /* 0x000fe200078e0ac5 */
[----:B------:R1:W-:Y:S01]  /*17d40*/  STL [R1+0xdc], R4 ;  /* 0x0000dc0401007387 */ /* 0x0003e20000100800 */
[----:B------:R-:W-:Y:S01]  /*17d50*/  IMAD.MOV.U32 R7, RZ, RZ, R190 ;  /* 0x000000ffff077224 */ /* 0x000fe200078e00be */
[C---:B------:R-:W-:Y:S01]  /*17d60*/  IADD3 R3, R248.reuse, 0x1c7, RZ ;  /* 0x000001c7f8037810 */ /* 0x040fe20007ffe0ff */
[----:B------:R-:W-:Y:S01]  /*17d70*/  IMAD R186, R251, R197, R186 ;  /* 0x000000c5fbba7224 */ /* 0x000fe200078e02ba */
[----:B------:R-:W-:Y:S01]  /*17d80*/  IABS R192, R8 ;  /* 0x0000000800c07213 */ /* 0x000fe20000000000 */
[----:B------:R-:W-:Y:S01]  /*17d90*/  @!P6 IMAD.IADD R191, R191, 0x1, -R251 ;  /* 0x00000001bfbfe824 */ /* 0x000fe200078e0afb */
[----:B------:R-:W-:Y:S01]  /*17da0*/  ISETP.GT.U32.AND P6, PT, R251, R182, PT ;  /* 0x000000b6fb00720c */ /* 0x000fe20003fc4070 */
[----:B------:R-:W-:Y:S01]  /*17db0*/  @!P5 IMAD.MOV R7, RZ, RZ, -R7 ;  /* 0x000000ffff07d224 */ /* 0x000fe200078e0a07 */
[----:B------:R-:W-:Y:S01]  /*17dc0*/  IABS R193, R3 ;  /* 0x0000000300c17213 */ /* 0x000fe20000000000 */
[----:B------:R-:W-:Y:S01]  /*17dd0*/  IMAD.MOV.U32 R14, RZ, RZ, R191 ;  /* 0x000000ffff0e7224 */ /* 0x000fe200078e00bf */
[C---:B-1----:R-:W-:Y:S01]  /*17de0*/  IADD3 R4, R248.reuse, 0x1c5, RZ ;  /* 0x000001c5f8047810 */ /* 0x042fe20007ffe0ff */
[----:B------:R-:W-:Y:S01]  /*17df0*/  IMAD.HI.U32 R196, R95, R187, RZ ;  /* 0x000000bb5fc47227 */ /* 0x000fe200078e00ff */
[----:B------:R-:W-:Y:S01]  /*17e00*/  STL [R1+0x2290], R5 ;  /* 0x0022900501007387 */ /* 0x000fe20000100800 */
[----:B------:R-:W-:-:S02]  /*17e10*/  IADD3 R15, R248, 0x1f2, RZ ;  /* 0x000001f2f80f7810 */ /* 0x000fc40007ffe0ff */
[----:B------:R-:W-:Y:S01]  /*17e20*/  @!P4 IMAD.MOV R14, RZ, RZ, -R14 ;  /* 0x000000ffff0ec224 */ /* 0x000fe200078e0a0e */
[----:B------:R-:W-:Y:S01]  /*17e30*/  ISETP.GT.U32.AND P4, PT, R251, R183, PT ;  /* 0x000000b7fb00720c */ /* 0x000fe20003f84070 */
[----:B------:R-:W-:Y:S01]  /*17e40*/  IMAD.HI.U32 R195, R95, R188, RZ ;  /* 0x000000bc5fc37227 */ /* 0x000fe200078e00ff */
[----:B------:R-:W-:Y:S01]  /*17e50*/  IABS R191, R4 ;  /* 0x0000000400bf7213 */ /* 0x000fe20000000000 */
[----:B------:R-:W-:Y:S01]  /*17e60*/  STL [R1+0x2298], R4 ;  /* 0x0022980401007387 */ /* 0x000fe20000100800 */
[----:B------:R-:W-:Y:S01]  /*17e70*/  IABS R237, R15 ;  /* 0x0000000f00ed7213 */ /* 0x000fe20000000000 */
[----:B------:R-:W-:Y:S01]  /*17e80*/  @!P6 IMAD.IADD R182, R182, 0x1, -R251 ;  /* 0x00000001b6b6e824 */ /* 0x000fe200078e0afb */
[C---:B------:R-:W-:Y:S01]  /*17e90*/  ISETP.GT.U32.AND P6, PT, R251.reuse, R184, PT ;  /* 0x000000b8fb00720c */ /* 0x040fe20003fc4070 */
[----:B------:R-:W-:Y:S01]  /*17ea0*/  IMAD.MOV R196, RZ, RZ, -R196 ;  /* 0x000000ffffc47224 */ /* 0x000fe200078e0ac4 */
[----:B------:R-:W-:Y:S01]  /*17eb0*/  STL [R1+0x2294], R8 ;  /* 0x0022940801007387 */ /* 0x000fe20000100800 */
[----:B------:R-:W-:Y:S01]  /*17ec0*/  IMAD.MOV R195, RZ, RZ, -R195 ;  /* 0x000000ffffc37224 */ /* 0x000fe200078e0ac3 */
[C---:B------:R-:W-:Y:S01]  /*17ed0*/  ISETP.GT.U32.AND P5, PT, R251.reuse, R182, PT ;  /* 0x000000b6fb00720c */ /* 0x040fe20003fa4070 */
[----:B------:R-:W-:Y:S01]  /*17ee0*/  IMAD R187, R251, R196, R187 ;  /* 0x000000c4fbbb7224 */ /* 0x000fe200078e02bb */
[----:B------:R-:W-:Y:S01]  /*17ef0*/  STL [R1+0x22a0], R3 ;  /* 0x0022a00301007387 */ /* 0x000fe20000100800 */
[----:B------:R-:W-:-:S02]  /*17f00*/  @!P4 IMAD.IADD R183, R183, 0x1, -R251 ;  /* 0x00000001b7b7c824 */ /* 0x000fc400078e0afb */
[----:B------:R-:W-:Y:S01]  /*17f10*/  IMAD R188, R251, R195, R188 ;  /* 0x000000c3fbbc7224 */ /* 0x000fe200078e02bc */
[----:B------:R-:W-:Y:S01]  /*17f20*/  STL [R1+0x229c], R12 ;  /* 0x00229c0c01007387 */ /* 0x000fe20000100800 */
[----:B------:R-:W-:Y:S01]  /*17f30*/  IMAD.HI.U32 R194, R95, R189, RZ ;  /* 0x000000bd5fc27227 */ /* 0x000fe200078e00ff */
[C---:B------:R-:W-:Y:S02]  /*17f40*/  ISETP.GT.U32.AND P4, PT, R251.reuse, R183, PT ;  /* 0x000000b7fb00720c */ /* 0x040fe40003f84070 */
[----:B------:R1:W-:Y:S01]  /*17f50*/  STL [R1+0xe0], R16 ;  /* 0x0000e01001007387 */ /* 0x0003e20000100800 */
[--C-:B------:R-:W-:Y:S02]  /*17f60*/  @!P6 IMAD.IADD R184, R184, 0x1, -R251.reuse ;  /* 0x00000001b8b8e824 */ /* 0x100fe400078e0afb */
[----:B------:R-:W-:Y:S01]  /*17f70*/  @!P5 IMAD.IADD R182, R182, 0x1, -R251 ;  /* 0x00000001b6b6d824 */ /* 0x000fe200078e0afb */
[C---:B------:R-:W-:Y:S01]  /*17f80*/  ISETP.GT.U32.AND P5, PT, R251.reuse, R185, PT ;  /* 0x000000b9fb00720c */ /* 0x040fe20003fa4070 */
[----:B------:R-:W-:Y:S01]  /*17f90*/  IMAD.MOV R194, RZ, RZ, -R194 ;  /* 0x000000ffffc27224 */ /* 0x000fe200078e0ac2 */
[C---:B------:R-:W-:Y:S01]  /*17fa0*/  ISETP.GT.U32.AND P6, PT, R251.reuse, R184, PT ;  /* 0x000000b8fb00720c */ /* 0x040fe20003fc4070 */
[----:B------:R-:W-:Y:S01]  /*17fb0*/  @!P0 IMAD.MOV R182, RZ, RZ, -R182 ;  /* 0x000000ffffb68224 */ /* 0x000fe200078e0ab6 */
[----:B------:R-:W-:Y:S01]  /*17fc0*/  STL [R1+0xe8], R14 ;  /* 0x0000e80e01007387 */ /* 0x000fe20000100800 */
[----:B------:R-:W-:Y:S01]  /*17fd0*/  IMAD R189, R251, R194, R189 ;  /* 0x000000c2fbbd7224 */ /* 0x000fe200078e02bd */
[----:B------:R-:W-:Y:S01]  /*17fe0*/  IABS R194, R12 ;  /* 0x0000000c00c27213 */ /* 0x000fe20000000000 */
[----:B------:R-:W-:Y:S01]  /*17ff0*/  @!P4 IMAD.IADD R183, R183, 0x1, -R251 ;  /* 0x00000001b7b7c824 */ /* 0x000fe200078e0afb */
[----:B------:R-:W-:Y:S01]  /*18000*/  ISETP.GT.U32.AND P4, PT, R251, R186, PT ;  /* 0x000000bafb00720c */ /* 0x000fe20003f84070 */
[----:B------:R-:W-:Y:S01]  /*18010*/  IMAD.HI.U32 R190, R95, R198, RZ ;  /* 0x000000c65fbe7227 */ /* 0x000fe200078e00ff */
[----:B------:R2:W-:Y:S01]  /*18020*/  STL [R1+0xe4], R7 ;  /* 0x0000e40701007387 */ /* 0x0005e20000100800 */
[----:B-1----:R-:W-:-:S02]  /*18030*/  IADD3 R16, R248, 0x1f0, RZ ;  /* 0x000001f0f8107810 */ /* 0x002fc40007ffe0ff */
[--C-:B------:R-:W-:Y:S01]  /*18040*/  @!P5 IMAD.IADD R185, R185, 0x1, -R251.reuse ;  /* 0x00000001b9b9d824 */ /* 0x100fe200078e0afb */
[----:B------:R-:W-:Y:S01]  /*18050*/  ISETP.GE.AND P5, PT, R0, RZ, PT ;  /* 0x000000ff0000720c */ /* 0x000fe20003fa6270 */
[--C-:B------:R-:W-:Y:S01]  /*18060*/  @!P6 IMAD.IADD R184, R184, 0x1, -R251.reuse ;  /* 0x00000001b8b8e824 */ /* 0x100fe200078e0afb */
[----:B------:R-:W-:Y:S01]  /*18070*/  ISETP.GE.AND P6, PT, R2, RZ, PT ;  /* 0x000000ff0200720c */ /* 0x000fe20003fc6270 */
[----:B------:R-:W-:Y:S01]  /*18080*/  IMAD.MOV R190, RZ, RZ, -R190 ;  /* 0x000000ffffbe7224 */ /* 0x000fe200078e0abe */
[C---:B------:R-:W-:Y:S01]  /*18090*/  IADD3 R2, R248.reuse, 0x1ca, RZ ;  /* 0x000001caf8027810 */ /* 0x040fe20007ffe0ff */
[----:B------:R-:W-:Y:S01]  /*180a0*/  IMAD.HI.U32 R197, R95, R191, RZ ;  /* 0x000000bf5fc57227 */ /* 0x000fe200078e00ff */
[C---:B--2---:R-:W-:Y:S02]  /*180b0*/  IADD3 R7, R248.reuse, 0x1c9, RZ ;  /* 0x000001c9f8077810 */ /* 0x044fe40007ffe0ff */
[----:B------:R-:W-:Y:S01]  /*180c0*/  IADD3 R0, R248, 0x1cb, RZ ;  /* 0x000001cbf8007810 */ /* 0x000fe20007ffe0ff */
[----:B------:R-:W-:Y:S01]  /*180d0*/  @!P4 IMAD.IADD R186, R186, 0x1, -R251 ;  /* 0x00000001babac824 */ /* 0x000fe200078e0afb */
[C---:B------:R-:W-:Y:S01]  /*180e0*/  ISETP.GT.U32.AND P4, PT, R251.reuse, R185, PT ;  /* 0x000000b9fb00720c */ /* 0x040fe20003f84070 */
[C---:B------:R-:W-:Y:S01]  /*180f0*/  IMAD R190, R251.reuse, R190, R198 ;  /* 0x000000befbbe7224 */ /* 0x040fe200078e02c6 */
[----:B------:R1:W-:Y:S01]  /*18100*/  STL [R1+0x2288], R7 ;  /* 0x0022880701007387 */ /* 0x0003e20000100800 */
[----:B------:R-:W-:Y:S01]  /*18110*/  @!P5 IMAD.MOV R184, RZ, RZ, -R184 ;  /* 0x000000ffffb8d224 */ /* 0x000fe200078e0ab8 */
[C---:B------:R-:W-:Y:S01]  /*18120*/  ISETP.GT.U32.AND P0, PT, R251.reuse, R186, PT ;  /* 0x000000bafb00720c */ /* 0x040fe20003f04070 */
[----:B------:R-:W-:Y:S01]  /*18130*/  @!P6 IMAD.MOV R183, RZ, RZ, -R183 ;  /* 0x000000ffffb7e224 */ /* 0x000fe200078e0ab7 */
[----:B------:R-:W-:Y:S01]  /*18140*/  ISETP.GT.U32.AND P6, PT, R251, R187, PT ;  /* 0x000000bbfb00720c */ /* 0x000fe20003fc4070 */
[----:B------:R-:W-:Y:S01]  /*18150*/  IMAD.MOV R197, RZ, RZ, -R197 ;  /* 0x000000ffffc57224 */ /* 0x000fe200078e0ac5 */
[----:B------:R-:W-:Y:S01]  /*18160*/  ISETP.GE.AND P5, PT, R13, RZ, PT ;  /* 0x000000ff0d00720c */ /* 0x000fe20003fa6270 */
[----:B------:R-:W-:Y:S01]  /*18170*/  IMAD.HI.U32 R195, R95, R193, RZ ;  /* 0x000000c15fc37227 */ /* 0x000fe200078e00ff */
[----:B------:R2:W-:Y:S01]  /*18180*/  STL [R1+0x2284], R2 ;  /* 0x0022840201007387 */ /* 0x0005e20000100800 */
[----:B------:R-:W-:-:S02]  /*18190*/  IABS R236, R16 ;  /* 0x0000001000ec7213 */ /* 0x000fc40000000000 */
[----:B------:R-:W-:Y:S01]  /*181a0*/  @!P4 IMAD.IADD R185, R185, 0x1, -R251 ;  /* 0x00000001b9b9c824 */ /* 0x000fe200078e0afb */
[C---:B------:R-:W-:Y:S01]  /*181b0*/  ISETP.GT.U32.AND P4, PT, R251.reuse, R188, PT ;  /* 0x000000bcfb00720c */ /* 0x040fe20003f84070 */
[C---:B------:R-:W-:Y:S01]  /*181c0*/  IMAD R191, R251.reuse, R197, R191 ;  /* 0x000000c5fbbf7224 */ /* 0x040fe200078e02bf */
[----:B------:R-:W-:Y:S01]  /*181d0*/  IABS R197, R0 ;  /* 0x0000000000c57213 */ /* 0x000fe20000000000 */
[--C-:B------:R-:W-:Y:S01]  /*181e0*/  @!P0 IMAD.IADD R186, R186, 0x1, -R251.reuse ;  /* 0x00000001baba8824 */ /* 0x100fe200078e0afb */
[----:B------:R-:W-:Y:S01]  /*181f0*/  ISETP.GT.U32.AND P0, PT, R251, R189, PT ;  /* 0x000000bdfb00720c */ /* 0x000fe20003f04070 */
[----:B------:R-:W-:Y:S01]  /*18200*/  @!P6 IMAD.IADD R187, R187, 0x1, -R251 ;  /* 0x00000001bbbbe824 */ /* 0x000fe200078e0afb */
[----:B------:R-:W-:Y:S01]  /*18210*/  ISETP.GE.AND P6, PT, R11, RZ, PT ;  /* 0x000000ff0b00720c */ /* 0x000fe20003fc6270 */
[----:B------:R-:W-:Y:S01]  /*18220*/  @!P5 IMAD.MOV R185, RZ, RZ, -R185 ;  /* 0x000000ffffb9d224 */ /* 0x000fe200078e0ab9 */
[C---:B------:R-:W-:Y:S01]  /*18230*/  IADD3 R11, R248.reuse, 0x1cc, RZ ;  /* 0x000001ccf80b7810 */ /* 0x040fe20007ffe0ff */
[----:B------:R-:W-:Y:S01]  /*18240*/  IMAD.MOV R195, RZ, RZ, -R195 ;  /* 0x000000ffffc37224 */ /* 0x000fe200078e0ac3 */
[----:B------:R-:W-:Y:S01]  /*18250*/  STL.64 [R1+0x2de0], R182 ;  /* 0x002de0b601007387 */ /* 0x000fe20000100a00 */
[----:B------:R-:W-:Y:S01]  /*18260*/  IMAD.HI.U32 R196, R95, R192, RZ ;  /* 0x000000c05fc47227 */ /* 0x000fe200078e00ff */
[----:B------:R-:W-:-:S02]  /*18270*/  IADD3 R14, R248, 0x1f3, RZ ;  /* 0x000001f3f80e7810 */ /* 0x000fc40007ffe0ff */
[----:B------:R3:W-:Y:S01]  /*18280*/  STL [R1+0x228c], R0 ;  /* 0x00228c0001007387 */ /* 0x0007e20000100800 */
[--C-:B------:R-:W-:Y:S01]  /*18290*/  @!P4 IMAD.IADD R188, R188, 0x1, -R251.reuse ;  /* 0x00000001bcbcc824 */ /* 0x100fe200078e0afb */
[----:B------:R-:W-:Y:S01]  /*182a0*/  ISETP.GT.U32.AND P4, PT, R251, R187, PT ;  /* 0x000000bbfb00720c */ /* 0x000fe20003f84070 */
[----:B------:R-:W-:Y:S01]  /*182b0*/  @!P0 IMAD.IADD R189, R189, 0x1, -R251 ;  /* 0x00000001bdbd8824 */ /* 0x000fe200078e0afb */
[----:B------:R-:W-:Y:S01]  /*182c0*/  STL.64 [R1+0x2de8], R184 ;  /* 0x002de8b801007387 */ /* 0x000fe20000100a00 */
[----:B------:R-:W-:Y:S01]  /*182d0*/  @!P6 IMAD.MOV R186, RZ, RZ, -R186 ;  /* 0x000000ffffbae224 */ /* 0x000fe200078e0aba */
[C---:B------:R-:W-:Y:S01]  /*182e0*/  ISETP.GT.U32.AND P5, PT, R251.reuse, R188, PT ;  /* 0x000000bcfb00720c */ /* 0x040fe20003fa4070 */
[C---:B------:R-:W-:Y:S01]  /*182f0*/  IMAD R193, R251.reuse, R195, R193 ;  /* 0x000000c3fbc17224 */ /* 0x040fe200078e02c1 */
[C---:B------:R-:W-:Y:S01]  /*18300*/  ISETP.GT.U32.AND P6, PT, R251.reuse, R190, PT ;  /* 0x000000befb00720c */ /* 0x040fe20003fc4070 */
[----:B------:R-:W-:Y:S01]  /*18310*/  IMAD.MOV R196, RZ, RZ, -R196 ;  /* 0x000000ffffc47224 */ /* 0x000fe200078e0ac4 */
[----:B------:R-:W-:Y:S01]  /*18320*/  ISETP.GT.U32.AND P0, PT, R251, R189, PT ;  /* 0x000000bdfb00720c */ /* 0x000fe20003f04070 */
[----:B------:R-:W-:Y:S01]  /*18330*/  IMAD.HI.U32 R199, R95, R194, RZ ;  /* 0x000000c25fc77227 */ /* 0x000fe200078e00ff */
[----:B------:R-:W-:Y:S01]  /*18340*/  IABS R195, R7 ;  /* 0x0000000700c37213 */ /* 0x000fe20000000000 */
[----:B------:R-:W-:Y:S01]  /*18350*/  STL [R1+0x227c], R11 ;  /* 0x00227c0b01007387 */ /* 0x000fe20000100800 */
[----:B------:R-:W-:Y:S01]  /*18360*/  IADD3 R13, R248, 0x1f4, RZ ;  /* 0x000001f4f80d7810 */ /* 0x000fe20007ffe0ff */
[--C-:B------:R-:W-:Y:S01]  /*18370*/  @!P4 IMAD.IADD R187, R187, 0x1, -R251.reuse ;  /* 0x00000001bbbbc824 */ /* 0x100fe200078e0afb */
[----:B------:R-:W-:Y:S01]  /*18380*/  ISETP.GE.AND P4, PT, R10, RZ, PT ;  /* 0x000000ff0a00720c */ /* 0x000fe20003f86270 */
[C---:B------:R-:W-:Y:S01]  /*18390*/  IMAD R192, R251.reuse, R196, R192 ;  /* 0x000000c4fbc07224 */ /* 0x040fe200078e02c0 */
[----:B------:R-:W-:Y:S01]  /*183a0*/  IABS R196, R2 ;  /* 0x0000000200c47213 */ /* 0x000fe20000000000 */
        /* <DEDUP_REMOVED lines=8> */
[----:B------:R-:W-:Y:S01]  /*18430*/  IMAD.HI.U32 R198, R95, R195, RZ ;  /* 0x000000c35fc67227 */ /* 0x000fe200078e00ff */
[----:B------:R-:W-:-:S02]  /*18440*/  IADD3 R6, R248, 0x1ce, RZ ;  /* 0x000001cef8067810 */ /* 0x000fc40007ffe0ff */
[----:B------:R-:W-:Y:S01]  /*18450*/  IADD3 R9, R248, 0x1d1, RZ ;  /* 0x000001d1f8097810 */ /* 0x000fe20007ffe0ff */
[----:B------:R-:W-:Y:S01]  /*18460*/  @!P4 IMAD.MOV R187, RZ, RZ, -R187 ;  /* 0x000000ffffbbc224 */ /* 0x000fe200078e0abb */
[----:B------:R-:W-:Y:S01]  /*18470*/  ISETP.GT.U32.AND P4, PT, R251, R190, PT ;  /* 0x000000befb00720c */ /* 0x000fe20003f84070 */
[----:B------:R-:W-:Y:S01]  /*18480*/  @!P5 IMAD.IADD R191, R191, 0x1, -R251 ;  /* 0x00000001bfbfd824 */ /* 0x000fe200078e0afb */
[----:B------:R4:W-:Y:S01]  /*18490*/  STL [R1+0x2280], R10 ;  /* 0x0022800a01007387 */ /* 0x0009e20000100800 */
[----:B------:R-:W-:Y:S01]  /*184a0*/  @!P6 IMAD.MOV R189, RZ, RZ, -R189 ;  /* 0x000000ffffbde224 */ /* 0x000fe200078e0abd */
[C---:B------:R-:W-:Y:S01]  /*184b0*/  ISETP.GT.U32.AND P6, PT, R251.reuse, R193, PT ;  /* 0x000000c1fb00720c */ /* 0x040fe20003fc4070 */
[----:B------:R-:W-:Y:S01]  /*184c0*/  @!P0 IMAD.MOV R188, RZ, RZ, -R188 ;  /* 0x000000ffffbc8224 */ /* 0x000fe200078e0abc */
[C---:B------:R-:W-:Y:S01]  /*184d0*/  ISETP.GT.U32.AND P5, PT, R251.reuse, R191, PT ;  /* 0x000000bffb00720c */ /* 0x040fe20003fa4070 */
[C---:B------:R-:W-:Y:S01]  /*184e0*/  IMAD R194, R251.reuse, R199, R194 ;  /* 0x000000c7fbc27224 */ /* 0x040fe200078e02c2 */
[----:B------:R-:W-:Y:S01]  /*184f0*/  ISETP.GT.U32.AND P0, PT, R251, R192, PT ;  /* 0x000000c0fb00720c */ /* 0x000fe20003f04070 */
[----:B------:R-:W-:Y:S01]  /*18500*/  IMAD.HI.U32 R199, R95, R196, RZ ;  /* 0x000000c45fc77227 */ /* 0x000fe200078e00ff */
[----:B------:R-:W-:Y:S03]  /*18510*/  STL.64 [R1+0x2df0], R186 ;  /* 0x002df0ba01007387 */ /* 0x000fe60000100a00 */
[----:B------:R-:W-:Y:S01]  /*18520*/  @!P4 IMAD.IADD R190, R190, 0x1, -R251 ;  /* 0x00000001bebec824 */ /* 0x000fe200078e0afb */
[----:B------:R-:W-:Y:S01]  /*18530*/  ISETP.GE.AND P4, PT, R5, RZ, PT ;  /* 0x000000ff0500720c */ /* 0x000fe20003f86270 */
[----:B------:R-:W-:Y:S01]  /*18540*/  IMAD.MOV R199, RZ, RZ, -R199 ;  /* 0x000000ffffc77224 */ /* 0x000fe200078e0ac7 */
[----:B------:R-:W-:Y:S01]  /*18550*/  IADD3 R5, R248, 0x1cf, RZ ;  /* 0x000001cff8057810 */ /* 0x000fe20007ffe0ff */
[--C-:B------:R-:W-:Y:S01]  /*18560*/  @!P6 IMAD.IADD R193, R193, 0x1, -R251.reuse ;  /* 0x00000001c1c1e824 */ /* 0x100fe200078e0afb */
[----:B------:R-:W-:Y:S01]  /*18570*/  ISETP.GE.AND P6, PT, R8, RZ, PT ;  /* 0x000000ff0800720c */ /* 0x000fe20003fc6270 */
[--C-:B------:R-:W-:Y:S01]  /*18580*/  @!P5 IMAD.IADD R191, R191, 0x1, -R251.reuse ;  /* 0x00000001bfbfd824 */ /* 0x100fe200078e0afb */
[----:B------:R-:W-:Y:S01]  /*18590*/  ISETP.GE.AND P5, PT, R4, RZ, PT ;  /* 0x000000ff0400720c */ /* 0x000fe20003fa6270 */
[----:B------:R-:W-:Y:S01]  /*185a0*/  @!P0 IMAD.IADD R192, R192, 0x1, -R251 ;  /* 0x00000001c0c08824 */ /* 0x000fe200078e0afb */
[C---:B------:R-:W-:Y:S01]  /*185b0*/  IADD3 R4, R248.reuse, 0x1d0, RZ ;  /* 0x000001d0f8047810 */ /* 0x040fe20007ffe0ff */
[C---:B------:R-:W-:Y:S01]  /*185c0*/  IMAD R196, R251.reuse, R199, R196 ;  /* 0x000000c7fbc47224 */ /* 0x040fe200078e02c4 */
[----:B------:R-:W-:Y:S01]  /*185d0*/  IABS R199, R10 ;  /* 0x0000000a00c77213 */ /* 0x000fe20000000000 */
[----:B------:R-:W-:Y:S01]  /*185e0*/  IMAD.MOV R198, RZ, RZ, -R198 ;  /* 0x000000ffffc67224 */ /* 0x000fe200078e0ac6 */
[C---:B------:R-:W-:Y:S01]  /*185f0*/  ISETP.GT.U32.AND P0, PT, R251.reuse, R192, PT ;  /* 0x000000c0fb00720c */ /* 0x040fe20003f04070 */
[----:B------:R-:W-:Y:S01]  /*18600*/  @!P4 IMAD.MOV R190, RZ, RZ, -R190 ;  /* 0x000000ffffbec224 */ /* 0x000fe200078e0abe */
[----:B------:R-:W-:Y:S01]  /*18610*/  ISETP.GT.U32.AND P4, PT, R251, R193, PT ;  /* 0x000000c1fb00720c */ /* 0x000fe20003f84070 */
[----:B------:R-:W-:Y:S01]  /*18620*/  IMAD.HI.U32 R200, R95, R197, RZ ;  /* 0x000000c55fc87227 */ /* 0x000fe200078e00ff */
[----:B------:R-:W-:Y:S01]  /*18630*/  IABS R202, R4 ;  /* 0x0000000400ca7213 */ /* 0x000fe20000000000 */
[----:B------:R1:W-:Y:S01]  /*18640*/  STL [R1+0x2270], R6 ;  /* 0x0022700601007387 */ /* 0x0003e20000100800 */
[----:B------:R-:W-:Y:S01]  /*18650*/  IADD3 R8, R248, 0x1d2, RZ ;  /* 0x000001d2f8087810 */ /* 0x000fe20007ffe0ff */
[----:B------:R-:W-:Y:S01]  /*18660*/  @!P5 IMAD.MOV R191, RZ, RZ, -R191 ;  /* 0x000000ffffbfd224 */ /* 0x000fe200078e0abf */
[C---:B------:R-:W-:Y:S01]  /*18670*/  ISETP.GT.U32.AND P5, PT, R251.reuse, R194, PT ;  /* 0x000000c2fb00720c */ /* 0x040fe20003fa4070 */
[C---:B------:R-:W-:Y:S01]  /*18680*/  IMAD R195, R251.reuse, R198, R195 ;  /* 0x000000c6fbc37224 */ /* 0x040fe200078e02c3 */
[----:B------:R-:W-:Y:S01]  /*18690*/  IABS R198, R11 ;  /* 0x0000000b00c67213 */ /* 0x000fe20000000000 */
[----:B------:R-:W-:Y:S01]  /*186a0*/  IMAD.MOV R200, RZ, RZ, -R200 ;  /* 0x000000ffffc87224 */ /* 0x000fe200078e0ac8 */
[----:B------:R1:W-:Y:S01]  /*186b0*/  STL [R1+0x2278], R5 ;  /* 0x0022780501007387 */ /* 0x0003e20000100800 */
[--C-:B------:R-:W-:Y:S01]  /*186c0*/  @!P0 IMAD.IADD R192, R192, 0x1, -R251.reuse ;  /* 0x00000001c0c08824 */ /* 0x100fe200078e0afb */
[----:B------:R-:W-:Y:S01]  /*186d0*/  ISETP.GT.U32.AND P0, PT, R251, R195, PT ;  /* 0x000000c3fb00720c */ /* 0x000fe20003f04070 */
[----:B------:R-:W-:Y:S01]  /*186e0*/  @!P4 IMAD.IADD R193, R193, 0x1, -R251 ;  /* 0x00000001c1c1c824 */ /* 0x000fe200078e0afb */
[C---:B------:R-:W-:Y:S01]  /*186f0*/  ISETP.GT.U32.AND P4, PT, R251.reuse, R196, PT ;  /* 0x000000c4fb00720c */ /* 0x040fe20003f84070 */
[----:B------:R-:W-:Y:S01]  /*18700*/  IMAD R197, R251, R200, R197 ;  /* 0x000000c8fbc57224 */ /* 0x000fe200078e02c5 */
[----:B------:R1:W-:Y:S01]  /*18710*/  STL [R1+0x2274], R4 ;  /* 0x0022740401007387 */ /* 0x0003e20000100800 */
[----:B------:R-:W-:-:S02]  /*18720*/  @!P6 IMAD.MOV R192, RZ, RZ, -R192 ;  /* 0x000000ffffc0e224 */ /* 0x000fc400078e0ac0 */
[--C-:B------:R-:W-:Y:S01]  /*18730*/  @!P5 IMAD.IADD R194, R194, 0x1, -R251.reuse ;  /* 0x00000001c2c2d824 */ /* 0x100fe200078e0afb */
[----:B------:R-:W-:Y:S01]  /*18740*/  ISETP.GE.AND P5, PT, R3, RZ, PT ;  /* 0x000000ff0300720c */ /* 0x000fe20003fa6270 */
[----:B------:R-:W-:Y:S01]  /*18750*/  IMAD.HI.U32 R200, R95, R198, RZ ;  /* 0x000000c65fc87227 */ /* 0x000fe200078e00ff */
[----:B------:R-:W-:Y:S01]  /*18760*/  IADD3 R3, R248, 0x1d3, RZ ;  /* 0x000001d3f8037810 */ /* 0x000fe20007ffe0ff */
[----:B------:R1:W-:Y:S01]  /*18770*/  STL [R1+0x226c], R9 ;  /* 0x00226c0901007387 */ /* 0x0003e20000100800 */
[----:B------:R-:W-:Y:S01]  /*18780*/  ISETP.GT.U32.AND P6, PT, R251, R194, PT ;  /* 0x000000c2fb00720c */ /* 0x000fe20003fc4070 */
[----:B------:R-:W-:Y:S01]  /*18790*/  IMAD.MOV R200, RZ, RZ, -R200 ;  /* 0x000000ffffc87224 */ /* 0x000fe200078e0ac8 */
[----:B------:R-:W-:Y:S01]  /*187a0*/  IABS R205, R3 ;  /* 0x0000000300cd7213 */ /* 0x000fe20000000000 */
[----:B------:R-:W-:Y:S01]  /*187b0*/  @!P4 IMAD.IADD R196, R196, 0x1, -R251 ;  /* 0x00000001c4c4c824 */ /* 0x000fe200078e0afb */
[----:B------:R1:W-:Y:S01]  /*187c0*/  STL [R1+0x2268], R8 ;  /* 0x0022680801007387 */ /* 0x0003e20000100800 */
[----:B------:R-:W-:-:S03]  /*187d0*/  IMAD.HI.U32 R201, R95, R199, RZ ;  /* 0x000000c75fc97227 */ /* 0x000fc600078e00ff */
[C---:B------:R-:W-:Y:S01]  /*187e0*/  ISETP.GT.U32.AND P4, PT, R251.reuse, R196, PT ;  /* 0x000000c4fb00720c */ /* 0x040fe20003f84070 */
[----:B------:R-:W-:Y:S01]  /*187f0*/  IMAD R198, R251, R200, R198 ;  /* 0x000000c8fbc67224 */ /* 0x000fe200078e02c6 */
[----:B------:R1:W-:Y:S01]  /*18800*/  STL [R1+0x2264], R3 ;  /* 0x0022640301007387 */ /* 0x0003e20000100800 */
[----:B------:R-:W-:Y:S01]  /*18810*/  IMAD.MOV R200, RZ, RZ, -R201 ;  /* 0x000000ffffc87224 */ /* 0x000fe200078e0ac9 */
[----:B------:R-:W-:Y:S01]  /*18820*/  IABS R201, R5 ;  /* 0x0000000500c97213 */ /* 0x000fe20000000000 */
[----:B------:R-:W-:Y:S02]  /*18830*/  @!P0 IMAD.IADD R195, R195, 0x1, -R251 ;  /* 0x00000001c3c38824 */ /* 0x000fe400078e0afb */
[C---:B------:R-:W-:Y:S01]  /*18840*/  IMAD R199, R251.reuse, R200, R199 ;  /* 0x000000c8fbc77224 */ /* 0x040fe200078e02c7 */
[----:B------:R-:W-:Y:S01]  /*18850*/  IABS R200, R6 ;  /* 0x0000000600c87213 */ /* 0x000fe20000000000 */
[----:B------:R-:W-:Y:S01]  /*18860*/  @!P6 IMAD.IADD R194, R194, 0x1, -R251 ;  /* 0x00000001c2c2e824 */ /* 0x000fe200078e0afb */
[C---:B------:R-:W-:Y:S01]  /*18870*/  ISETP.GT.U32.AND P0, PT, R251.reuse, R195, PT ;  /* 0x000000c3fb00720c */ /* 0x040fe20003f04070 */
[----:B------:R-:W-:Y:S01]  /*18880*/  @!P5 IMAD.MOV R193, RZ, RZ, -R193 ;  /* 0x000000ffffc1d224 */ /* 0x000fe200078e0ac1 */
[C---:B------:R-:W-:Y:S01]  /*18890*/  ISETP.GT.U32.AND P6, PT, R251.reuse, R198, PT ;  /* 0x000000c6fb00720c */ /* 0x040fe20003fc4070 */
[----:B------:R-:W-:Y:S01]  /*188a0*/  @!P4 IMAD.IADD R196, R196, 0x1, -R251 ;  /* 0x00000001c4c4c824 */ /* 0x000fe200078e0afb */
[----:B------:R-:W-:Y:S01]  /*188b0*/  ISETP.GT.U32.AND P5, PT, R251, R197, PT ;  /* 0x000000c5fb00720c */ /* 0x000fe20003fa4070 */
[----:B------:R-:W-:Y:S01]  /*188c0*/  IMAD.HI.U32 R203, R95, R200, RZ ;  /* 0x000000c85fcb7227 */ /* 0x000fe200078e00ff */
[----:B------:R-:W-:-:S03]  /*188d0*/  ISETP.GT.U32.AND P4, PT, R251, R199, PT ;  /* 0x000000c7fb00720c */ /* 0x000fc60003f84070 */
[----:B------:R-:W-:Y:S02]  /*188e0*/  IMAD.MOV R203, RZ, RZ, -R203 ;  /* 0x000000ffffcb7224 */ /* 0x000fe400078e0acb */
[----:B------:R-:W-:-:S04]  /*188f0*/  IMAD.HI.U32 R204, R95, R201, RZ ;  /* 0x000000c95fcc7227 */ /* 0x000fc800078e00ff */
        /* <DEDUP_REMOVED lines=8> */
[----:B------:R-:W-:Y:S01]  /*18980*/  IMAD R200, R251, R203, R200 ;  /* 0x000000cbfbc87224 */ /* 0x000fe200078e02c8 */
[C---:B-1----:R-:W-:Y:S01]  /*18990*/  IADD3 R7, R248.reuse, 0x1d4, RZ ;  /* 0x000001d4f8077810 */ /* 0x042fe20007ffe0ff */
[----:B------:R-:W-:Y:S01]  /*189a0*/  IMAD.HI.U32 R203, R95, R202, RZ ;  /* 0x000000ca5fcb7227 */ /* 0x000fe200078e00ff */
[----:B--2---:R-:W-:-:S02]  /*189b0*/  IADD3 R2, R248, 0x1d5, RZ ;  /* 0x000001d5f8027810 */ /* 0x004fc40007ffe0ff */
[----:B------:R-:W-:Y:S01]  /*189c0*/  IADD3 R12, R248, 0x1f5, RZ ;  /* 0x000001f5f80c7810 */ /* 0x000fe20007ffe0ff */
[----:B------:R-:W-:Y:S01]  /*189d0*/  @!P0 IMAD.MOV R194, RZ, RZ, -R194 ;  /* 0x000000ffffc28224 */ /* 0x000fe200078e0ac2 */
[C---:B------:R-:W-:Y:S01]  /*189e0*/  ISETP.GT.U32.AND P0, PT, R251.reuse, R197, PT ;  /* 0x000000c5fb00720c */ /* 0x040fe20003f04070 */
[----:B------:R-:W-:Y:S01]  /*189f0*/  @!P6 IMAD.MOV R196, RZ, RZ, -R196 ;  /* 0x000000ffffc4e224 */ /* 0x000fe200078e0ac4 */
[C---:B------:R-:W-:Y:S01]  /*18a00*/  ISETP.GT.U32.AND P6, PT, R251.reuse, R200, PT ;  /* 0x000000c8fb00720c */ /* 0x040fe20003fc4070 */
[----:B------:R-:W-:Y:S01]  /*18a10*/  @!P5 IMAD.MOV R195, RZ, RZ, -R195 ;  /* 0x000000ffffc3d224 */ /* 0x000fe200078e0ac3 */
[C---:B------:R-:W-:Y:S01]  /*18a20*/  ISETP.GT.U32.AND P5, PT, R251.reuse, R199, PT ;  /* 0x000000c7fb00720c */ /* 0x040fe20003fa4070 */
[----:B------:R-:W-:Y:S01]  /*18a30*/  @!P4 IMAD.IADD R198, R198, 0x1, -R251 ;  /* 0x00000001c6c6c824 */ /* 0x000fe200078e0afb */
[----:B------:R-:W-:Y:S01]  /*18a40*/  ISETP.GE.AND P4, PT, R0, RZ, PT ;  /* 0x000000ff0000720c */ /* 0x000fe20003f86270 */
[----:B------:R-:W-:Y:S01]  /*18a50*/  IMAD.MOV R204, RZ, RZ, -R204 ;  /* 0x000000ffffcc7224 */ /* 0x000fe200078e0acc */
[----:B---3--:R-:W-:Y:S01]  /*18a60*/  IADD3 R0, R248, 0x1d6, RZ ;  /* 0x000001d6f8007810 */ /* 0x008fe20007ffe0ff */
[----:B------:R-:W-:Y:S01]  /*18a70*/  IMAD.MOV R203, RZ, RZ, -R203 ;  /* 0x000000ffffcb7224 */ /* 0x000fe200078e0acb */
[----:B------:R1:W-:Y:S01]  /*18a80*/  STL [R1+0x2260], R7 ;  /* 0x0022600701007387 */ /* 0x0003e20000100800 */
[C---:B------:R-:W-:Y:S01]  /*18a90*/  IMAD R201, R251.reuse, R204, R201 ;  /* 0x000000ccfbc97224 */ /* 0x040fe200078e02c9 */
[----:B------:R-:W-:Y:S01]  /*18aa0*/  IABS R204, R8 ;  /* 0x0000000800cc7213 */ /* 0x000fe20000000000 */
[----:B------:R-:W-:Y:S01]  /*18ab0*/  IMAD R202, R251, R203, R202 ;  /* 0x000000cbfbca7224 */ /* 0x000fe200078e02ca */
[----:B------:R-:W-:Y:S01]  /*18ac0*/  IABS R203, R9 ;  /* 0x0000000900cb7213 */ /* 0x000fe20000000000 */
[--C-:B------:R-:W-:Y:S01]  /*18ad0*/  @!P0 IMAD.IADD R197, R197, 0x1, -R251.reuse ;  /* 0x00000001c5c58824 */ /* 0x100fe200078e0afb */
[----:B------:R-:W-:Y:S01]  /*18ae0*/  ISETP.GT.U32.AND P0, PT, R251, R201, PT ;  /* 0x000000c9fb00720c */ /* 0x000fe20003f04070 */
[--C-:B------:R-:W-:Y:S01]  /*18af0*/  @!P6 IMAD.IADD R200, R200, 0x1, -R251.reuse ;  /* 0x00000001c8c8e824 */ /* 0x100fe200078e0afb */
[----:B------:R-:W-:Y:S01]  /*18b00*/  ISETP.GE.AND P6, PT, R10, RZ, PT ;  /* 0x000000ff0a00720c */ /* 0x000fe20003fc6270 */
[----:B------:R-:W-:Y:S01]  /*18b10*/  IMAD.HI.U32 R206, R95, R203, RZ ;  /* 0x000000cb5fce7227 */ /* 0x000fe200078e00ff */
[C---:B----4-:R-:W-:Y:S01]  /*18b20*/  IADD3 R10, R248.reuse, 0x1da, RZ ;  /* 0x000001daf80a7810 */ /* 0x050fe20007ffe0ff */
[----:B------:R2:W-:Y:S02]  /*18b30*/  STL [R1+0x225c], R2 ;  /* 0x00225c0201007387 */ /* 0x0005e40000100800 */
[----:B------:R-:W-:Y:S01]  /*18b40*/  @!P5 IMAD.IADD R199, R199, 0x1, -R251 ;  /* 0x00000001c7c7d824 */ /* 0x000fe200078e0afb */
[----:B------:R-:W-:Y:S01]  /*18b50*/  ISETP.GE.AND P5, PT, R11, RZ, PT ;  /* 0x000000ff0b00720c */ /* 0x000fe20003fa6270 */
[----:B------:R-:W-:Y:S01]  /*18b60*/  @!P4 IMAD.MOV R197, RZ, RZ, -R197 ;  /* 0x000000ffffc5c224 */ /* 0x000fe200078e0ac5 */
[----:B------:R-:W-:Y:S01]  /*18b70*/  ISETP.GT.U32.AND P4, PT, R251, R200, PT ;  /* 0x000000c8fb00720c */ /* 0x000fe20003f84070 */
[----:B------:R-:W-:Y:S01]  /*18b80*/  IMAD.HI.U32 R207, R95, R204, RZ ;  /* 0x000000cc5fcf7227 */ /* 0x000fe200078e00ff */
[----:B------:R3:W-:Y:S01]  /*18b90*/  STL [R1+0x2258], R0 ;  /* 0x0022580001007387 */ /* 0x0007e20000100800 */
[----:B------:R-:W-:-:S02]  /*18ba0*/  IADD3 R11, R248, 0x1f6, RZ ;  /* 0x000001f6f80b7810 */ /* 0x000fc40007ffe0ff */
[----:B------:R-:W-:Y:S02]  /*18bb0*/  IMAD.MOV R208, RZ, RZ, -R206 ;  /* 0x000000ffffd07224 */ /* 0x000fe400078e0ace */
[----:B------:R-:W-:Y:S02]  /*18bc0*/  IMAD.MOV R207, RZ, RZ, -R207 ;  /* 0x000000ffffcf7224 */ /* 0x000fe400078e0acf */
[C---:B------:R-:W-:Y:S02]  /*18bd0*/  IMAD R203, R251.reuse, R208, R203 ;  /* 0x000000d0fbcb7224 */ /* 0x040fe400078e02cb */
[----:B------:R-:W-:Y:S01]  /*18be0*/  IMAD R204, R251, R207, R204 ;  /* 0x000000cffbcc7224 */ /* 0x000fe200078e02cc */
[----:B------:R-:W-:Y:S01]  /*18bf0*/  IABS R207, R2 ;  /* 0x0000000200cf7213 */ /* 0x000fe20000000000 */
[----:B------:R-:W-:Y:S02]  /*18c00*/  @!P0 IMAD.IADD R201, R201, 0x1, -R251 ;  /* 0x00000001c9c98824 */ /* 0x000fe400078e0afb */
[----:B------:R-:W-:Y:S01]  /*18c10*/  @!P6 IMAD.MOV R199, RZ, RZ, -R199 ;  /* 0x000000ffffc7e224 */ /* 0x000fe200078e0ac7 */
        /* <DEDUP_REMOVED lines=11> */
[--C-:B------:R-:W-:Y:S02]  /*18cd0*/  @!P6 IMAD.IADD R203, R203, 0x1, -R251.reuse ;  /* 0x00000001cbcbe824 */ /* 0x100fe400078e0afb */
[--C-:B------:R-:W-:Y:S01]  /*18ce0*/  @!P0 IMAD.IADD R201, R201, 0x1, -R251.reuse ;  /* 0x00000001c9c98824 */ /* 0x100fe200078e0afb */
[----:B------:R-:W-:Y:S01]  /*18cf0*/  ISETP.GE.AND P0, PT, R6, RZ, PT ;  /* 0x000000ff0600720c */ /* 0x000fe20003f06270 */
[--C-:B------:R-:W-:Y:S01]  /*18d00*/  @!P5 IMAD.IADD R202, R202, 0x1, -R251.reuse ;  /* 0x00000001cacad824 */ /* 0x100fe200078e0afb */
[----:B------:R-:W-:Y:S01]  /*18d10*/  ISETP.GE.AND P5, PT, R5, RZ, PT ;  /* 0x000000ff0500720c */ /* 0x000fe20003fa6270 */
[----:B------:R-:W-:Y:S01]  /*18d20*/  @!P4 IMAD.IADD R204, R204, 0x1, -R251 ;  /* 0x00000001ccccc824 */ /* 0x000fe200078e0afb */
[----:B------:R-:W-:Y:S01]  /*18d30*/  ISETP.GT.U32.AND P4, PT, R251, R203, PT ;  /* 0x000000cbfb00720c */ /* 0x000fe20003f84070 */
[----:B------:R-:W-:Y:S01]  /*18d40*/  IMAD.HI.U32 R208, R95, R206, RZ ;  /* 0x000000ce5fd07227 */ /* 0x000fe200078e00ff */
[----:B------:R-:W-:-:S02]  /*18d50*/  ISETP.GT.U32.AND P6, PT, R251, R202, PT ;  /* 0x000000cafb00720c */ /* 0x000fc40003fc4070 */
[C---:B------:R-:W-:Y:S01]  /*18d60*/  IADD3 R6, R248.reuse, 0x1d7, RZ ;  /* 0x000001d7f8067810 */ /* 0x040fe20007ffe0ff */
[----:B------:R-:W-:Y:S01]  /*18d70*/  IMAD.MOV R208, RZ, RZ, -R208 ;  /* 0x000000ffffd07224 */ /* 0x000fe200078e0ad0 */
[----:B------:R-:W-:Y:S01]  /*18d80*/  IADD3 R5, R248, 0x1d8, RZ ;  /* 0x000001d8f8057810 */ /* 0x000fe20007ffe0ff */
[----:B------:R-:W-:Y:S01]  /*18d90*/  IMAD.MOV R209, RZ, RZ, -R209 ;  /* 0x000000ffffd17224 */ /* 0x000fe200078e0ad1 */
[----:B------:R-:W-:Y:S01]  /*18da0*/  IABS R210, R6 ;  /* 0x0000000600d27213 */ /* 0x000fe20000000000 */
[C---:B------:R-:W-:Y:S01]  /*18db0*/  IMAD R206, R251.reuse, R208, R206 ;  /* 0x000000d0fbce7224 */ /* 0x040fe200078e02ce */
[----:B------:R-:W-:Y:S01]  /*18dc0*/  IABS R208, R0 ;  /* 0x0000000000d07213 */ /* 0x000fe20000000000 */
[----:B------:R-:W-:Y:S01]  /*18dd0*/  @!P0 IMAD.MOV R200, RZ, RZ, -R200 ;  /* 0x000000ffffc88224 */ /* 0x000fe200078e0ac8 */
[C---:B------:R-:W-:Y:S01]  /*18de0*/  ISETP.GT.U32.AND P0, PT, R251.reuse, R204, PT ;  /* 0x000000ccfb00720c */ /* 0x040fe20003f04070 */
[----:B------:R-:W-:Y:S01]  /*18df0*/  @!P5 IMAD.MOV R201, RZ, RZ, -R201 ;  /* 0x000000ffffc9d224 */ /* 0x000fe200078e0ac9 */
[----:B------:R-:W-:Y:S01]  /*18e00*/  ISETP.GT.U32.AND P5, PT, R251, R205, PT ;  /* 0x000000cdfb00720c */ /* 0x000fe20003fa4070 */
[--C-:B------:R-:W-:Y:S01]  /*18e10*/  @!P4 IMAD.IADD R203, R203, 0x1, -R251.reuse ;  /* 0x00000001cbcbc824 */ /* 0x100fe200078e0afb */
[C---:B------:R-:W-:Y:S01]  /*18e20*/  ISETP.GT.U32.AND P4, PT, R251.reuse, R206, PT ;  /* 0x000000cefb00720c */ /* 0x040fe20003f84070 */
[----:B------:R-:W-:Y:S01]  /*18e30*/  @!P6 IMAD.IADD R202, R202, 0x1, -R251 ;  /* 0x00000001cacae824 */ /* 0x000fe200078e0afb */
[----:B------:R-:W-:Y:S01]  /*18e40*/  ISETP.GE.AND P6, PT, R4, RZ, PT ;  /* 0x000000ff0400720c */ /* 0x000fe20003fc6270 */
[----:B------:R-:W-:Y:S01]  /*18e50*/  IMAD R207, R251, R209, R207 ;  /* 0x000000d1fbcf7224 */ /* 0x000fe200078e02cf */
[----:B------:R-:W-:Y:S01]  /*18e60*/  IADD3 R4, R248, 0x1d9, RZ ;  /* 0x000001d9f8047810 */ /* 0x000fe20007ffe0ff */
[----:B------:R-:W-:Y:S01]  /*18e70*/  IMAD.HI.U32 R209, R95, R208, RZ ;  /* 0x000000d05fd17227 */ /* 0x000fe200078e00ff */
[----:B------:R4:W-:Y:S02]  /*18e80*/  STL [R1+0x2254], R6 ;  /* 0x0022540601007387 */ /* 0x0009e40000100800 */
[----:B------:R-:W-:Y:S01]  /*18e90*/  IABS R211, R4 ;  /* 0x0000000400d37213 */ /* 0x000fe20000000000 */
[--C-:B------:R-:W-:Y:S01]  /*18ea0*/  @!P0 IMAD.IADD R204, R204, 0x1, -R251.reuse ;  /* 0x00000001cccc8824 */ /* 0x100fe200078e0afb */
[----:B------:R-:W-:Y:S01]  /*18eb0*/  ISETP.GE.AND P0, PT, R9, RZ, PT ;  /* 0x000000ff0900720c */ /* 0x000fe20003f06270 */
[--C-:B------:R-:W-:Y:S01]  /*18ec0*/  @!P5 IMAD.IADD R205, R205, 0x1, -R251.reuse ;  /* 0x00000001cdcdd824 */ /* 0x100fe200078e0afb */
[----:B------:R-:W-:Y:S01]  /*18ed0*/  ISETP.GE.AND P5, PT, R8, RZ, PT ;  /* 0x000000ff0800720c */ /* 0x000fe20003fa6270 */
[----:B------:R-:W-:Y:S01]  /*18ee0*/  @!P4 IMAD.IADD R206, R206, 0x1, -R251 ;  /* 0x00000001cecec824 */ /* 0x000fe200078e0afb */
[C---:B------:R-:W-:Y:S01]  /*18ef0*/  IADD3 R9, R248.reuse, 0x1db, RZ ;  /* 0x000001dbf8097810 */ /* 0x040fe20007ffe0ff */
[----:B------:R-:W-:Y:S01]  /*18f00*/  @!P6 IMAD.MOV R202, RZ, RZ, -R202 ;  /* 0x000000ffffcae224 */ /* 0x000fe200078e0aca */
[C---:B------:R-:W-:Y:S01]  /*18f10*/  ISETP.GT.U32.AND P6, PT, R251.reuse, R205, PT ;  /* 0x000000cdfb00720c */ /* 0x040fe20003fc4070 */
[----:B------:R-:W-:Y:S01]  /*18f20*/  IMAD.MOV R209, RZ, RZ, -R209 ;  /* 0x000000ffffd17224 */ /* 0x000fe200078e0ad1 */
[C---:B------:R-:W-:Y:S01]  /*18f30*/  ISETP.GT.U32.AND P4, PT, R251.reuse, R206, PT ;  /* 0x000000cefb00720c */ /* 0x040fe20003f84070 */
[----:B------:R1:W-:Y:S01]  /*18f40*/  STL [R1+0x2250], R5 ;  /* 0x0022500501007387 */ /* 0x0003e20000100800 */
[----:B------:R-:W-:Y:S01]  /*18f50*/  IADD3 R8, R248, 0x1df, RZ ;  /* 0x000001dff8087810 */ /* 0x000fe20007ffe0ff */
[----:B------:R-:W-:-:S02]  /*18f60*/  IMAD R208, R251, R209, R208 ;  /* 0x000000d1fbd07224 */ /* 0x000fc400078e02d0 */
[----:B------:R-:W-:Y:S01]  /*18f70*/  @!P0 IMAD.MOV R203, RZ, RZ, -R203 ;  /* 0x000000ffffcb8224 */ /* 0x000fe200078e0acb */
[C---:B------:R-:W-:Y:S01]  /*18f80*/  ISETP.GT.U32.AND P0, PT, R251.reuse, R207, PT ;  /* 0x000000cffb00720c */ /* 0x040fe20003f04070 */
[----:B------:R-:W-:Y:S01]  /*18f90*/  @!P5 IMAD.MOV R204, RZ, RZ, -R204 ;  /* 0x000000ffffccd224 */ /* 0x000fe200078e0acc */
[----:B------:R-:W-:Y:S01]  /*18fa0*/  ISETP.GT.U32.AND P5, PT, R251, R208, PT ;  /* 0x000000d0fb00720c */ /* 0x000fe20003fa4070 */
[----:B------:R-:W-:Y:S01]  /*18fb0*/  IMAD.MOV.U32 R209, RZ, RZ, R210 ;  /* 0x000000ffffd17224 */ /* 0x000fe200078e00d2 */
[----:B------:R-:W-:Y:S01]  /*18fc0*/  IABS R210, R5 ;  /* 0x0000000500d27213 */ /* 0x000fe20000000000 */
[--C-:B------:R-:W-:Y:S01]  /*18fd0*/  @!P6 IMAD.IADD R205, R205, 0x1, -R251.reuse ;  /* 0x00000001cdcde824 */ /* 0x100fe200078e0afb */
[----:B------:R-:W-:Y:S01]  /*18fe0*/  ISETP.GE.AND P6, PT, R3, RZ, PT ;  /* 0x000000ff0300720c */ /* 0x000fe20003fc6270 */
[--C-:B------:R-:W-:Y:S01]  /*18ff0*/  @!P4 IMAD.IADD R206, R206, 0x1, -R251.reuse ;  /* 0x00000001cecec824 */ /* 0x100fe200078e0afb */
[----:B------:R-:W-:Y:S01]  /*19000*/  ISETP.GE.AND P4, PT, R7, RZ, PT ;  /* 0x000000ff0700720c */ /* 0x000fe20003f86270 */
[----:B------:R-:W-:Y:S01]  /*19010*/  IMAD.HI.U32 R212, R95, R209, RZ ;  /* 0x000000d15fd47227 */ /* 0x000fe200078e00ff */
[C---:B------:R-:W-:Y:S01]  /*19020*/  IADD3 R3, R248.reuse, 0x1dc, RZ ;  /* 0x000001dcf8037810 */ /* 0x040fe20007ffe0ff */
[----:B------:R3:W-:Y:S01]  /*19030*/  STL [R1+0x224c], R4 ;  /* 0x00224c0401007387 */ /* 0x0007e20000100800 */
[----:B-1----:R-:W-:Y:S01]  /*19040*/  IADD3 R7, R248, 0x1e0, RZ ;  /* 0x000001e0f8077810 */ /* 0x002fe20007ffe0ff */
[----:B------:R-:W-:Y:S01]  /*19050*/  IMAD.MOV R212, RZ, RZ, -R212 ;  /* 0x000000ffffd47224 */ /* 0x000fe200078e0ad4 */
[----:B------:R-:W-:Y:S01]  /*19060*/  IABS R214, R3 ;  /* 0x0000000300d67213 */ /* 0x000fe20000000000 */
[----:B------:R-:W-:Y:S01]  /*19070*/  @!P0 IMAD.IADD R207, R207, 0x1, -R251 ;  /* 0x00000001cfcf8824 */ /* 0x000fe200078e0afb */
[----:B------:R-:W-:Y:S01]  /*19080*/  ISETP.GE.AND P0, PT, R2, RZ, PT ;  /* 0x000000ff0200720c */ /* 0x000fe20003f06270 */
[C---:B------:R-:W-:Y:S01]  /*19090*/  IMAD R209, R251.reuse, R212, R209 ;  /* 0x000000d4fbd17224 */ /* 0x040fe200078e02d1 */
[----:B--2---:R-:W-:Y:S01]  /*190a0*/  IADD3 R2, R248, 0x1dd, RZ ;  /* 0x000001ddf8027810 */ /* 0x004fe20007ffe0ff */
[----:B------:R-:W-:Y:S01]  /*190b0*/  @!P5 IMAD.IADD R208, R208, 0x1, -R251 ;  /* 0x00000001d0d0d824 */ /* 0x000fe200078e0afb */
[----:B------:R-:W-:Y:S01]  /*190c0*/  STL [R1+0x2248], R10 ;  /* 0x0022480a01007387 */ /* 0x000fe20000100800 */
[----:B------:R-:W-:Y:S01]  /*190d0*/  @!P6 IMAD.MOV R205, RZ, RZ, -R205 ;  /* 0x000000ffffcde224 */ /* 0x000fe200078e0acd */
[C---:B------:R-:W-:Y:S01]  /*190e0*/  ISETP.GT.U32.AND P6, PT, R251.reuse, R207, PT ;  /* 0x000000cffb00720c */ /* 0x040fe20003fc4070 */
[----:B------:R-:W-:Y:S01]  /*190f0*/  @!P4 IMAD.MOV R206, RZ, RZ, -R206 ;  /* 0x000000ffffcec224 */ /* 0x000fe200078e0ace */
[----:B------:R-:W-:Y:S01]  /*19100*/  ISETP.GT.U32.AND P5, PT, R251, R208, PT ;  /* 0x000000d0fb00720c */ /* 0x000fe20003fa4070 */
[----:B------:R-:W-:Y:S01]  /*19110*/  IMAD.HI.U32 R213, R95, R210, RZ ;  /* 0x000000d25fd57227 */ /* 0x000fe200078e00ff */
[----:B------:R-:W-:Y:S01]  /*19120*/  ISETP.GT.U32.AND P4, PT, R251, R209, PT ;  /* 0x000000d1fb00720c */ /* 0x000fe20003f84070 */
[----:B------:R1:W-:Y:S02]  /*19130*/  STL [R1+0x2244], R9 ;  /* 0x0022440901007387 */ /* 0x0003e40000100800 */
[----:B------:R-:W-:-:S02]  /*19140*/  IMAD.HI.U32 R212, R95, R211, RZ ;  /* 0x000000d35fd47227 */ /* 0x000fc400078e00ff */
[----:B------:R2:W-:Y:S02]  /*19150*/  STL [R1+0x2240], R3 ;  /* 0x0022400301007387 */ /* 0x0005e40000100800 */
[----:B------:R-:W-:Y:S02]  /*19160*/  IMAD.MOV R213, RZ, RZ, -R213 ;  /* 0x000000ffffd57224 */ /* 0x000fe400078e0ad5 */
[----:B------:R-:W-:Y:S01]  /*19170*/  IMAD.MOV R212, RZ, RZ, -R212 ;  /* 0x000000ffffd47224 */ /* 0x000fe200078e0ad4 */
[----:B------:R1:W-:Y:S01]  /*19180*/  STL [R1+0x223c], R2 ;  /* 0x00223c0201007387 */ /* 0x0003e20000100800 */
[C---:B------:R-:W-:Y:S01]  /*19190*/  IMAD R210, R251.reuse, R213, R210 ;  /* 0x000000d5fbd27224 */ /* 0x040fe200078e02d2 */
[----:B------:R-:W-:Y:S01]  /*191a0*/  IABS R213, R9 ;  /* 0x0000000900d57213 */ /* 0x000fe20000000000 */
[----:B------:R-:W-:Y:S01]  /*191b0*/  IMAD R211, R251, R212, R211 ;  /* 0x000000d4fbd37224 */ /* 0x000fe200078e02d3 */
[----:B------:R-:W-:Y:S01]  /*191c0*/  IABS R212, R10 ;  /* 0x0000000a00d47213 */ /* 0x000fe20000000000 */
[--C-:B------:R-:W-:Y:S01]  /*191d0*/  @!P6 IMAD.IADD R207, R207, 0x1, -R251.reuse ;  /* 0x00000001cfcfe824 */ /* 0x100fe200078e0afb */
[C---:B------:R-:W-:Y:S01]  /*191e0*/  ISETP.GT.U32.AND P6, PT, R251.reuse, R210, PT ;  /* 0x000000d2fb00720c */ /* 0x040fe20003fc4070 */
[--C-:B------:R-:W-:Y:S01]  /*191f0*/  @!P5 IMAD.IADD R208, R208, 0x1, -R251.reuse ;  /* 0x00000001d0d0d824 */ /* 0x100fe200078e0afb */
[----:B------:R-:W-:Y:S01]  /*19200*/  ISETP.GT.U32.AND P5, PT, R251, R211, PT ;  /* 0x000000d3fb00720c */ /* 0x000fe20003fa4070 */
[----:B------:R-:W-:Y:S01]  /*19210*/  @!P4 IMAD.IADD R209, R209, 0x1, -R251 ;  /* 0x00000001d1d1c824 */ /* 0x000fe200078e0afb */
[----:B------:R-:W-:Y:S01]  /*19220*/  ISETP.GE.AND P4, PT, R0, RZ, PT ;  /* 0x000000ff0000720c */ /* 0x000fe20003f86270 */
[----:B------:R-:W-:Y:S01]  /*19230*/  @!P0 IMAD.MOV R207, RZ, RZ, -R207 ;  /* 0x000000ffffcf8224 */ /* 0x000fe200078e0acf */
[----:B---3--:R-:W-:Y:S01]  /*19240*/  IADD3 R0, R248, 0x1de, RZ ;  /* 0x000001def8007810 */ /* 0x008fe20007ffe0ff */
[----:B------:R-:W-:Y:S01]  /*19250*/  IMAD.HI.U32 R216, R95, R213, RZ ;  /* 0x000000d55fd87227 */ /* 0x000fe200078e00ff */
[----:B------:R-:W-:-:S03]  /*19260*/  ISETP.GT.U32.AND P0, PT, R251, R209, PT ;  /* 0x000000d1fb00720c */ /* 0x000fc60003f04070 */
[----:B------:R-:W-:Y:S01]  /*19270*/  IMAD.HI.U32 R215, R95, R212, RZ ;  /* 0x000000d45fd77227 */ /* 0x000fe200078e00ff */
[----:B------:R-:W-:Y:S03]  /*19280*/  STL [R1+0x2238], R0 ;  /* 0x0022380001007387 */ /* 0x000fe60000100800 */
[----:B------:R-:W-:Y:S01]  /*19290*/  IMAD.MOV R216, RZ, RZ, -R216 ;  /* 0x000000ffffd87224 */ /* 0x000fe200078e0ad8 */
[----:B------:R3:W-:Y:S01]  /*192a0*/  STL [R1+0x2234], R8 ;  /* 0x0022340801007387 */ /* 0x0007e20000100800 */
[----:B------:R-:W-:Y:S02]  /*192b0*/  IMAD.MOV R215, RZ, RZ, -R215 ;  /* 0x000000ffffd77224 */ /* 0x000fe400078e0ad7 */
[----:B------:R-:W-:Y:S01]  /*192c0*/  IMAD R213, R251, R216, R213 ;  /* 0x000000d8fbd57224 */ /* 0x000fe200078e02d5 */
[----:B------:R-:W-:Y:S01]  /*192d0*/  IABS R216, R0 ;  /* 0x0000000000d87213 */ /* 0x000fe20000000000 */
[--C-:B------:R-:W-:Y:S01]  /*192e0*/  @!P6 IMAD.IADD R210, R210, 0x1, -R251.reuse ;  /* 0x00000001d2d2e824 */ /* 0x100fe200078e0afb */
[----:B------:R-:W-:Y:S01]  /*192f0*/  STL [R1+0x2230], R7 ;  /* 0x0022300701007387 */ /* 0x000fe20000100800 */
[----:B------:R-:W-:-:S02]  /*19300*/  @!P5 IMAD.IADD R211, R211, 0x1, -R251 ;  /* 0x00000001d3d3d824 */ /* 0x000fc400078e0afb */
[C---:B------:R-:W-:Y:S01]  /*19310*/  IMAD R212, R251.reuse, R215, R212 ;  /* 0x000000d7fbd47224 */ /* 0x040fe200078e02d4 */
[----:B------:R-:W-:Y:S01]  /*19320*/  ISETP.GT.U32.AND P6, PT, R251, R210, PT ;  /* 0x000000d2fb00720c */ /* 0x000fe20003fc4070 */
[----:B------:R-:W-:Y:S01]  /*19330*/  @!P0 IMAD.IADD R209, R209, 0x1, -R251 ;  /* 0x00000001d1d18824 */ /* 0x000fe200078e0afb */
[----:B------:R-:W-:Y:S01]  /*19340*/  ISETP.GT.U32.AND P5, PT, R251, R211, PT ;  /* 0x000000d3fb00720c */ /* 0x000fe20003fa4070 */
[----:B------:R-:W-:Y:S01]  /*19350*/  IMAD.HI.U32 R217, R95, R214, RZ ;  /* 0x000000d65fd97227 */ /* 0x000fe200078e00ff */
[C---:B------:R-:W-:Y:S02]  /*19360*/  ISETP.GT.U32.AND P0, PT, R251.reuse, R213, PT ;  /* 0x000000d5fb00720c */ /* 0x040fe40003f04070 */
[----:B------:R-:W-:Y:S01]  /*19370*/  IABS R215, R2 ;  /* 0x0000000200d77213 */ /* 0x000fe20000000000 */
[----:B------:R-:W-:Y:S01]  /*19380*/  @!P4 IMAD.MOV R208, RZ, RZ, -R208 ;  /* 0x000000ffffd0c224 */ /* 0x000fe200078e0ad0 */
[----:B------:R-:W-:Y:S01]  /*19390*/  ISETP.GT.U32.AND P4, PT, R251, R212, PT ;  /* 0x000000d4fb00720c */ /* 0x000fe20003f84070 */
[----:B------:R-:W-:-:S02]  /*193a0*/  IMAD.MOV R217, RZ, RZ, -R217 ;  /* 0x000000ffffd97224 */ /* 0x000fc400078e0ad9 */
[----:B------:R-:W-:-:S04]  /*193b0*/  IMAD.HI.U32 R218, R95, R215, RZ ;  /* 0x000000d75fda7227 */ /* 0x000fc800078e00ff */
[----:B------:R-:W-:Y:S01]  /*193c0*/  IMAD R214, R251, R217, R214 ;  /* 0x000000d9fbd67224 */ /* 0x000fe200078e02d6 */
[----:B------:R-:W-:Y:S01]  /*193d0*/  IABS R217, R8 ;  /* 0x0000000800d97213 */ /* 0x000fe20000000000 */
        /* <DEDUP_REMOVED lines=8> */
[----:B------:R-:W-:Y:S01]  /*19460*/  IMAD.MOV R218, RZ, RZ, -R218 ;  /* 0x000000ffffda7224 */ /* 0x000fe200078e0ada */
[C---:B----4-:R-:W-:Y:S01]  /*19470*/  IADD3 R6, R248.reuse, 0x1e1, RZ ;  /* 0x000001e1f8067810 */ /* 0x050fe20007ffe0ff */
[----:B------:R-:W-:Y:S01]  /*19480*/  IMAD.HI.U32 R219, R95, R216, RZ ;  /* 0x000000d85fdb7227 */ /* 0x000fe200078e00ff */
[----:B------:R-:W-:-:S02]  /*19490*/  IADD3 R5, R248, 0x1e2, RZ ;  /* 0x000001e2f8057810 */ /* 0x000fc40007ffe0ff */
[----:B------:R-:W-:Y:S01]  /*194a0*/  IADD3 R4, R248, 0x1e3, RZ ;  /* 0x000001e3f8047810 */ /* 0x000fe20007ffe0ff */
[C---:B------:R-:W-:Y:S01]  /*194b0*/  IMAD R215, R251.reuse, R218, R215 ;  /* 0x000000dafbd77224 */ /* 0x040fe200078e02d7 */
[----:B------:R-:W-:Y:S01]  /*194c0*/  IABS R220, R5 ;  /* 0x0000000500dc7213 */ /* 0x000fe20000000000 */
[----:B------:R-:W-:Y:S01]  /*194d0*/  @!P5 IMAD.IADD R214, R214, 0x1, -R251 ;  /* 0x00000001d6d6d824 */ /* 0x000fe200078e0afb */
[C---:B------:R-:W-:Y:S01]  /*194e0*/  ISETP.GT.U32.AND P5, PT, R251.reuse, R212, PT ;  /* 0x000000d4fb00720c */ /* 0x040fe20003fa4070 */
[----:B------:R-:W-:Y:S01]  /*194f0*/  @!P6 IMAD.MOV R209, RZ, RZ, -R209 ;  /* 0x000000ffffd1e224 */ /* 0x000fe200078e0ad1 */
[C---:B------:R-:W-:Y:S01]  /*19500*/  ISETP.GT.U32.AND P6, PT, R251.reuse, R213, PT ;  /* 0x000000d5fb00720c */ /* 0x040fe20003fc4070 */
[----:B------:R-:W-:Y:S01]  /*19510*/  @!P0 IMAD.MOV R211, RZ, RZ, -R211 ;  /* 0x000000ffffd38224 */ /* 0x000fe200078e0ad3 */
[----:B------:R-:W-:Y:S01]  /*19520*/  ISETP.GT.U32.AND P0, PT, R251, R215, PT ;  /* 0x000000d7fb00720c */ /* 0x000fe20003f04070 */
[----:B------:R-:W-:Y:S01]  /*19530*/  IMAD.HI.U32 R218, R95, R217, RZ ;  /* 0x000000d95fda7227 */ /* 0x000fe200078e00ff */
[----:B------:R-:W-:Y:S01]  /*19540*/  IABS R221, R4 ;  /* 0x0000000400dd7213 */ /* 0x000fe20000000000 */
[----:B------:R4:W-:Y:S02]  /*19550*/  STL [R1+0x222c], R6 ;  /* 0x00222c0601007387 */ /* 0x0009e40000100800 */
[----:B------:R-:W-:Y:S01]  /*19560*/  @!P4 IMAD.MOV R210, RZ, RZ, -R210 ;  /* 0x000000ffffd2c224 */ /* 0x000fe200078e0ad2 */
[----:B------:R-:W-:Y:S01]  /*19570*/  ISETP.GT.U32.AND P4, PT, R251, R214, PT ;  /* 0x000000d6fb00720c */ /* 0x000fe20003f84070 */
[----:B------:R-:W-:Y:S01]  /*19580*/  IMAD.MOV R219, RZ, RZ, -R219 ;  /* 0x000000ffffdb7224 */ /* 0x000fe200078e0adb */
[----:B------:R1:W-:Y:S01]  /*19590*/  STL [R1+0x2228], R5 ;  /* 0x0022280501007387 */ /* 0x0003e20000100800 */
[----:B------:R-:W-:-:S02]  /*195a0*/  IMAD.MOV R218, RZ, RZ, -R218 ;  /* 0x000000ffffda7224 */ /* 0x000fc400078e0ada */
[C---:B------:R-:W-:Y:S01]  /*195b0*/  IMAD R216, R251.reuse, R219, R216 ;  /* 0x000000dbfbd87224 */ /* 0x040fe200078e02d8 */
[----:B------:R-:W-:Y:S01]  /*195c0*/  IABS R219, R6 ;  /* 0x0000000600db7213 */ /* 0x000fe20000000000 */
[----:B------:R-:W-:Y:S01]  /*195d0*/  IMAD R217, R251, R218, R217 ;  /* 0x000000dafbd97224 */ /* 0x000fe200078e02d9 */
[----:B------:R-:W-:Y:S01]  /*195e0*/  IABS R218, R7 ;  /* 0x0000000700da7213 */ /* 0x000fe20000000000 */
[--C-:B------:R-:W-:Y:S01]  /*195f0*/  @!P6 IMAD.IADD R213, R213, 0x1, -R251.reuse ;  /* 0x00000001d5d5e824 */ /* 0x100fe200078e0afb */
[----:B------:R-:W-:Y:S01]  /*19600*/  ISETP.GT.U32.AND P6, PT, R251, R216, PT ;  /* 0x000000d8fb00720c */ /* 0x000fe20003fc4070 */
[--C-:B------:R-:W-:Y:S01]  /*19610*/  @!P0 IMAD.IADD R215, R215, 0x1, -R251.reuse ;  /* 0x00000001d7d78824 */ /* 0x100fe200078e0afb */
[----:B------:R-:W-:Y:S01]  /*19620*/  ISETP.GT.U32.AND P0, PT, R251, R217, PT ;  /* 0x000000d9fb00720c */ /* 0x000fe20003f04070 */
[----:B------:R-:W-:Y:S01]  /*19630*/  @!P4 IMAD.IADD R214, R214, 0x1, -R251 ;  /* 0x00000001d6d6c824 */ /* 0x000fe200078e0afb */
[----:B------:R-:W-:Y:S01]  /*19640*/  ISETP.GE.AND P4, PT, R9, RZ, PT ;  /* 0x000000ff0900720c */ /* 0x000fe20003f86270 */
[C---:B------:R-:W-:Y:S01]  /*19650*/  IMAD.HI.U32 R224, R95.reuse, R219, RZ ;  /* 0x000000db5fe07227 */ /* 0x040fe200078e00ff */
[----:B-1----:R-:W-:Y:S01]  /*19660*/  IADD3 R9, R248, 0x1e8, RZ ;  /* 0x000001e8f8097810 */ /* 0x002fe20007ffe0ff */
[----:B------:R1:W-:Y:S02]  /*19670*/  STL [R1+0x2224], R4 ;  /* 0x0022240401007387 */ /* 0x0003e40000100800 */
[----:B------:R-:W-:-:S04]  /*19680*/  IMAD.HI.U32 R222, R95, R218, RZ ;  /* 0x000000da5fde7227 */ /* 0x000fc800078e00ff */
[--C-:B------:R-:W-:Y:S01]  /*19690*/  @!P6 IMAD.IADD R216, R216, 0x1, -R251.reuse ;  /* 0x00000001d8d8e824 */ /* 0x100fe200078e0afb */
[----:B------:R-:W-:Y:S01]  /*196a0*/  ISETP.GE.AND P6, PT, R3, RZ, PT ;  /* 0x000000ff0300720c */ /* 0x000fe20003fc6270 */
[----:B------:R-:W-:Y:S01]  /*196b0*/  @!P0 IMAD.IADD R217, R217, 0x1, -R251 ;  /* 0x00000001d9d98824 */ /* 0x000fe200078e0afb */
[C---:B------:R-:W-:Y:S01]  /*196c0*/  ISETP.GT.U32.AND P0, PT, R251.reuse, R215, PT ;  /* 0x000000d7fb00720c */ /* 0x040fe20003f04070 */
[----:B------:R-:W-:Y:S01]  /*196d0*/  @!P4 IMAD.MOV R213, RZ, RZ, -R213 ;  /* 0x000000ffffd5c224 */ /* 0x000fe200078e0ad5 */
[C---:B------:R-:W-:Y:S01]  /*196e0*/  ISETP.GT.U32.AND P4, PT, R251.reuse, R216, PT ;  /* 0x000000d8fb00720c */ /* 0x040fe20003f84070 */
[----:B------:R-:W-:Y:S01]  /*196f0*/  IMAD.MOV R224, RZ, RZ, -R224 ;  /* 0x000000ffffe07224 */ /* 0x000fe200078e0ae0 */
[----:B--2---:R-:W-:Y:S01]  /*19700*/  IADD3 R3, R248, 0x1e4, RZ ;  /* 0x000001e4f8037810 */ /* 0x004fe20007ffe0ff */
[----:B------:R-:W-:Y:S02]  /*19710*/  IMAD.MOV R222, RZ, RZ, -R222 ;  /* 0x000000ffffde7224 */ /* 0x000fe400078e0ade */
[----:B------:R-:W-:-:S02]  /*19720*/  IMAD R219, R251, R224, R219 ;  /* 0x000000e0fbdb7224 */ /* 0x000fc400078e02db */
[--C-:B------:R-:W-:Y:S01]  /*19730*/  @!P5 IMAD.IADD R212, R212, 0x1, -R251.reuse ;  /* 0x00000001d4d4d824 */ /* 0x100fe200078e0afb */
[----:B------:R-:W-:Y:S01]  /*19740*/  ISETP.GE.AND P5, PT, R10, RZ, PT ;  /* 0x000000ff0a00720c */ /* 0x000fe20003fa6270 */
[----:B------:R-:W-:Y:S01]  /*19750*/  IMAD R218, R251, R222, R218 ;  /* 0x000000defbda7224 */ /* 0x000fe200078e02da */
[----:B------:R-:W-:Y:S01]  /*19760*/  IADD3 R10, R248, 0x1e7, RZ ;  /* 0x000001e7f80a7810 */ /* 0x000fe20007ffe0ff */
[--C-:B------:R-:W-:Y:S01]  /*19770*/  @!P0 IMAD.IADD R215, R215, 0x1, -R251.reuse ;  /* 0x00000001d7d78824 */ /* 0x100fe200078e0afb */
[C---:B------:R-:W-:Y:S01]  /*19780*/  ISETP.GT.U32.AND P0, PT, R251.reuse, R219, PT ;  /* 0x000000dbfb00720c */ /* 0x040fe20003f04070 */
[----:B------:R-:W-:Y:S01]  /*19790*/  @!P6 IMAD.MOV R214, RZ, RZ, -R214 ;  /* 0x000000ffffd6e224 */ /* 0x000fe200078e0ad6 */
[----:B------:R-:W-:Y:S01]  /*197a0*/  ISETP.GT.U32.AND P6, PT, R251, R218, PT ;  /* 0x000000dafb00720c */ /* 0x000fe20003fc4070 */
[--C-:B------:R-:W-:Y:S01]  /*197b0*/  @!P4 IMAD.IADD R216, R216, 0x1, -R251.reuse ;  /* 0x00000001d8d8c824 */ /* 0x100fe200078e0afb */
[----:B------:R-:W-:Y:S01]  /*197c0*/  ISETP.GE.AND P4, PT, R2, RZ, PT ;  /* 0x000000ff0200720c */ /* 0x000fe20003f86270 */
[----:B------:R-:W-:Y:S01]  /*197d0*/  IMAD.HI.U32 R223, R95, R220, RZ ;  /* 0x000000dc5fdf7227 */ /* 0x000fe200078e00ff */
[----:B------:R-:W-:Y:S01]  /*197e0*/  IADD3 R2, R248, 0x1e5, RZ ;  /* 0x000001e5f8027810 */ /* 0x000fe20007ffe0ff */
[----:B------:R2:W-:Y:S02]  /*197f0*/  STL [R1+0x2220], R3 ;  /* 0x0022200301007387 */ /* 0x0005e40000100800 */
[----:B------:R-:W-:Y:S01]  /*19800*/  @!P5 IMAD.MOV R212, RZ, RZ, -R212 ;  /* 0x000000ffffd4d224 */ /* 0x000fe200078e0ad4 */
[----:B------:R-:W-:Y:S01]  /*19810*/  ISETP.GT.U32.AND P5, PT, R251, R217, PT ;  /* 0x000000d9fb00720c */ /* 0x000fe20003fa4070 */
[----:B------:R-:W-:Y:S01]  /*19820*/  IMAD.HI.U32 R222, R95, R221, RZ ;  /* 0x000000dd5fde7227 */ /* 0x000fe200078e00ff */
[----:B------:R1:W-:Y:S03]  /*19830*/  STL [R1+0x221c], R2 ;  /* 0x00221c0201007387 */ /* 0x0003e60000100800 */
[----:B------:R-:W-:-:S02]  /*19840*/  @!P0 IMAD.IADD R219, R219, 0x1, -R251 ;  /* 0x00000001dbdb8824 */ /* 0x000fc400078e0afb */
[----:B------:R-:W-:Y:S01]  /*19850*/  @!P6 IMAD.IADD R218, R218, 0x1, -R251 ;  /* 0x00000001dadae824 */ /* 0x000fe200078e0afb */
[----:B------:R-:W-:Y:S01]  /*19860*/  ISETP.GE.AND P6, PT, R8, RZ, PT ;  /* 0x000000ff0800720c */ /* 0x000fe20003fc6270 */
[----:B------:R-:W-:Y:S01]  /*19870*/  @!P4 IMAD.MOV R215, RZ, RZ, -R215 ;  /* 0x000000ffffd7c224 */ /* 0x000fe200078e0ad7 */
[C---:B------:R-:W-:Y:S01]  /*19880*/  ISETP.GT.U32.AND P4, PT, R251.reuse, R219, PT ;  /* 0x000000dbfb00720c */ /* 0x040fe20003f84070 */
[----:B------:R-:W-:Y:S01]  /*19890*/  IMAD.MOV R223, RZ, RZ, -R223 ;  /* 0x000000ffffdf7224 */ /* 0x000fe200078e0adf */
[C---:B------:R-:W-:Y:S01]  /*198a0*/  ISETP.GT.U32.AND P0, PT, R251.reuse, R218, PT ;  /* 0x000000dafb00720c */ /* 0x040fe20003f04070 */
[----:B------:R-:W-:Y:S01]  /*198b0*/  IMAD.MOV R222, RZ, RZ, -R222 ;  /* 0x000000ffffde7224 */ /* 0x000fe200078e0ade */
[----:B---3--:R-:W-:Y:S01]  /*198c0*/  IADD3 R8, R248, 0x1e9, RZ ;  /* 0x000001e9f8087810 */ /* 0x008fe20007ffe0ff */
[----:B------:R-:W-:Y:S01]  /*198d0*/  IMAD R220, R251, R223, R220 ;  /* 0x000000dffbdc7224 */ /* 0x000fe200078e02dc */
[----:B------:R-:W-:Y:S01]  /*198e0*/  IABS R223, R2 ;  /* 0x0000000200df7213 */ /* 0x000fe20000000000 */
[----:B------:R-:W-:Y:S01]  /*198f0*/  @!P5 IMAD.IADD R217, R217, 0x1, -R251 ;  /* 0x00000001d9d9d824 */ /* 0x000fe200078e0afb */
[----:B------:R-:W-:Y:S01]  /*19900*/  ISETP.GE.AND P5, PT, R0, RZ, PT ;  /* 0x000000ff0000720c */ /* 0x000fe20003fa6270 */
[C---:B------:R-:W-:Y:S01]  /*19910*/  IMAD R221, R251.reuse, R222, R221 ;  /* 0x000000defbdd7224 */ /* 0x040fe200078e02dd */
[----:B------:R-:W-:Y:S01]  /*19920*/  IABS R222, R3 ;  /* 0x0000000300de7213 */ /* 0x000fe20000000000 */
[----:B------:R-:W-:Y:S01]  /*19930*/  @!P6 IMAD.MOV R217, RZ, RZ, -R217 ;  /* 0x000000ffffd9e224 */ /* 0x000fe200078e0ad9 */
[----:B------:R-:W-:Y:S01]  /*19940*/  ISETP.GT.U32.AND P6, PT, R251, R220, PT ;  /* 0x000000dcfb00720c */ /* 0x000fe20003fc4070 */
[--C-:B------:R-:W-:Y:S01]  /*19950*/  @!P4 IMAD.IADD R219, R219, 0x1, -R251.reuse ;  /* 0x00000001dbdbc824 */ /* 0x100fe200078e0afb */
[----:B------:R-:W-:Y:S01]  /*19960*/  ISETP.GT.U32.AND P4, PT, R251, R221, PT ;  /* 0x000000ddfb00720c */ /* 0x000fe20003f84070 */
[----:B------:R-:W-:Y:S01]  /*19970*/  @!P0 IMAD.IADD R218, R218, 0x1, -R251 ;  /* 0x00000001dada8824 */ /* 0x000fe200078e0afb */
[----:B------:R-:W-:Y:S01]  /*19980*/  ISETP.GE.AND P0, PT, R6, RZ, PT ;  /* 0x000000ff0600720c */ /* 0x000fe20003f06270 */
[----:B------:R-:W-:Y:S01]  /*19990*/  IMAD.HI.U32 R225, R95, R222, RZ ;  /* 0x000000de5fe17227 */ /* 0x000fe200078e00ff */
[----:B------:R-:W-:-:S02]  /*199a0*/  IADD3 R0, R248, 0x1e6, RZ ;  /* 0x000001e6f8007810 */ /* 0x000fc40007ffe0ff */
[----:B----4-:R-:W-:Y:S01]  /*199b0*/  IADD3 R6, R248, 0x1eb, RZ ;  /* 0x000001ebf8067810 */ /* 0x010fe20007ffe0ff */
[----:B------:R-:W-:Y:S01]  /*199c0*/  IMAD.MOV R227, RZ, RZ, -R225 ;  /* 0x000000ffffe37224 */ /* 0x000fe200078e0ae1 */
[----:B------:R-:W-:Y:S01]  /*199d0*/  IABS R224, R0 ;  /* 0x0000000000e07213 */ /* 0x000fe20000000000 */
[----:B------:R-:W-:Y:S01]  /*199e0*/  IMAD.HI.U32 R226, R95, R223, RZ ;  /* 0x000000df5fe27227 */ /* 0x000fe200078e00ff */
[----:B------:R3:W-:Y:S03]  /*199f0*/  STL [R1+0x2218], R0 ;  /* 0x0022180001007387 */ /* 0x0007e60000100800 */
[--C-:B------:R-:W-:Y:S01]  /*19a00*/  @!P6 IMAD.IADD R220, R220, 0x1, -R251.reuse ;  /* 0x00000001dcdce824 */ /* 0x100fe200078e0afb */
[----:B------:R4:W-:Y:S01]  /*19a10*/  STL [R1+0x2214], R10 ;  /* 0x0022140a01007387 */ /* 0x0009e20000100800 */
[----:B------:R-:W-:Y:S02]  /*19a20*/  @!P4 IMAD.IADD R221, R221, 0x1, -R251 ;  /* 0x00000001ddddc824 */ /* 0x000fe400078e0afb */
[C---:B------:R-:W-:Y:S01]  /*19a30*/  IMAD R222, R251.reuse, R227, R222 ;  /* 0x000000e3fbde7224 */ /* 0x040fe200078e02de */
[C---:B------:R-:W-:Y:S01]  /*19a40*/  ISETP.GT.U32.AND P6, PT, R251.reuse, R220, PT ;  /* 0x000000dcfb00720c */ /* 0x040fe20003fc4070 */
[----:B------:R-:W-:Y:S01]  /*19a50*/  @!P0 IMAD.MOV R219, RZ, RZ, -R219 ;  /* 0x000000ffffdb8224 */ /* 0x000fe200078e0adb */
[----:B------:R-:W-:Y:S01]  /*19a60*/  ISETP.GT.U32.AND P4, PT, R251, R221, PT ;  /* 0x000000ddfb00720c */ /* 0x000fe20003f84070 */
[----:B------:R-:W-:Y:S01]  /*19a70*/  IMAD.HI.U32 R228, R95, R224, RZ ;  /* 0x000000e05fe47227 */ /* 0x000fe200078e00ff */
[----:B------:R-:W-:Y:S01]  /*19a80*/  ISETP.GE.AND P0, PT, R5, RZ, PT ;  /* 0x000000ff0500720c */ /* 0x000fe20003f06270 */
[----:B------:R1:W-:Y:S01]  /*19a90*/  STL [R1+0x2210], R9 ;  /* 0x0022100901007387 */ /* 0x0003e20000100800 */
[----:B------:R-:W-:Y:S01]  /*19aa0*/  IABS R227, R8 ;  /* 0x0000000800e37213 */ /* 0x000fe20000000000 */
[----:B------:R-:W-:Y:S01]  /*19ab0*/  IMAD.MOV R225, RZ, RZ, -R226 ;  /* 0x000000ffffe17224 */ /* 0x000fe200078e0ae2 */
[----:B------:R-:W-:Y:S01]  /*19ac0*/  IADD3 R5, R248, 0x1ec, RZ ;  /* 0x000001ecf8057810 */ /* 0x000fe20007ffe0ff */
[----:B------:R-:W-:Y:S01]  /*19ad0*/  IMAD.MOV R226, RZ, RZ, -R228 ;  /* 0x000000ffffe27224 */ /* 0x000fe200078e0ae4 */
[----:B------:R1:W-:Y:S01]  /*19ae0*/  STL [R1+0x220c], R8 ;  /* 0x00220c0801007387 */ /* 0x0003e20000100800 */
[C---:B------:R-:W-:Y:S01]  /*19af0*/  IMAD R223, R251.reuse, R225, R223 ;  /* 0x000000e1fbdf7224 */ /* 0x040fe200078e02df */
[----:B------:R-:W-:Y:S01]  /*19b00*/  IABS R225, R10 ;  /* 0x0000000a00e17213 */ /* 0x000fe20000000000 */
[--C-:B------:R-:W-:Y:S01]  /*19b10*/  @!P6 IMAD.IADD R220, R220, 0x1, -R251.reuse ;  /* 0x00000001dcdce824 */ /* 0x100fe200078e0afb */
[----:B------:R-:W-:Y:S01]  /*19b20*/  ISETP.GT.U32.AND P6, PT, R251, R222, PT ;  /* 0x000000defb00720c */ /* 0x000fe20003fc4070 */
[----:B------:R-:W-:Y:S01]  /*19b30*/  @!P4 IMAD.IADD R221, R221, 0x1, -R251 ;  /* 0x00000001ddddc824 */ /* 0x000fe200078e0afb */
[----:B------:R-:W-:Y:S01]  /*19b40*/  ISETP.GE.AND P4, PT, R4, RZ, PT ;  /* 0x000000ff0400720c */ /* 0x000fe20003f86270 */
[C---:B------:R-:W-:Y:S01]  /*19b50*/  IMAD R224, R251.reuse, R226, R224 ;  /* 0x000000e2fbe07224 */ /* 0x040fe200078e02e0 */
[----:B------:R-:W-:Y:S01]  /*19b60*/  IABS R226, R9 ;  /* 0x0000000900e27213 */ /* 0x000fe20000000000 */
[----:B------:R-:W-:Y:S01]  /*19b70*/  @!P0 IMAD.MOV R220, RZ, RZ, -R220 ;  /* 0x000000ffffdc8224 */ /* 0x000fe200078e0adc */
[----:B------:R-:W-:Y:S01]  /*19b80*/  ISETP.GT.U32.AND P0, PT, R251, R223, PT ;  /* 0x000000dffb00720c */ /* 0x000fe20003f04070 */
[----:B------:R-:W-:Y:S01]  /*19b90*/  @!P5 IMAD.MOV R216, RZ, RZ, -R216 ;  /* 0x000000ffffd8d224 */ /* 0x000fe200078e0ad8 */
[----:B------:R-:W-:Y:S01]  /*19ba0*/  ISETP.GE.AND P5, PT, R7, RZ, PT ;  /* 0x000000ff0700720c */ /* 0x000fe20003fa6270 */
[----:B------:R-:W-:Y:S01]  /*19bb0*/  IMAD.MOV.U32 R19, RZ, RZ, c[0x0][0x180] ;  /* 0x00006000ff137624 */ /* 0x000fe200078e00ff */
[C---:B------:R-:W-:Y:S01]  /*19bc0*/  IADD3 R7, R248.reuse, 0x1ea, RZ ;  /* 0x000001eaf8077810 */ /* 0x040fe20007ffe0ff */
[----:B------:R-:W-:Y:S01]  /*19bd0*/  IMAD.HI.U32 R231, R95, R226, RZ ;  /* 0x000000e25fe77227 */ /* 0x000fe200078e00ff */
[----:B-1----:R-:W-:-:S02]  /*19be0*/  IADD3 R4, R248, 0x1ed, RZ ;  /* 0x000001edf8047810 */ /* 0x002fc40007ffe0ff */
[----:B------:R-:W-:Y:S01]  /*19bf0*/  IADD3 R229, R19, -0x1, RZ ;  /* 0xffffffff13e57810 */ /* 0x000fe20007ffe0ff */
[----:B------:R-:W-:Y:S01]  /*19c00*/  @!P6 IMAD.IADD R222, R222, 0x1, -R251 ;  /* 0x00000001dedee824 */ /* 0x000fe200078e0afb */
[----:B------:R-:W-:Y:S01]  /*19c10*/  IABS R228, R7 ;  /* 0x0000000700e47213 */ /* 0x000fe20000000000 */
[----:B------:R-:W-:Y:S01]  /*19c20*/  @!P4 IMAD.MOV R221, RZ, RZ, -R221 ;  /* 0x000000ffffddc224 */ /* 0x000fe200078e0add */
[----:B------:R-:W-:Y:S01]  /*19c30*/  ISETP.GT.U32.AND P4, PT, R251, R224, PT ;  /* 0x000000e0fb00720c */ /* 0x000fe20003f84070 */
[----:B------:R-:W-:Y:S01]  /*19c40*/  @!P0 IMAD.IADD R223, R223, 0x1, -R251 ;  /* 0x00000001dfdf8824 */ /* 0x000fe200078e0afb */
[----:B------:R-:W-:Y:S01]  /*19c50*/  ISETP.GT.U32.AND P6, PT, R251, R222, PT ;  /* 0x000000defb00720c */ /* 0x000fe20003fc4070 */
[----:B------:R-:W-:Y:S01]  /*19c60*/  @!P5 IMAD.MOV R218, RZ, RZ, -R218 ;  /* 0x000000ffffdad224 */ /* 0x000fe200078e0ada */
[----:B------:R-:W-:Y:S01]  /*19c70*/  ISETP.GE.U32.AND P5, PT, R229, 0x7fffff80, PT ;  /* 0x7fffff80e500780c */ /* 0x000fe20003fa6070 */
[----:B------:R-:W-:Y:S01]  /*19c80*/  IMAD.HI.U32 R229, R95, R225, RZ ;  /* 0x000000e15fe57227 */ /* 0x000fe200078e00ff */
[----:B------:R-:W-:Y:S01]  /*19c90*/  ISETP.GT.U32.AND P0, PT, R251, R223, PT ;  /* 0x000000dffb00720c */ /* 0x000fe20003f04070 */
[----:B------:R1:W-:Y:S02]  /*19ca0*/  STL [R1+0x2208], R7 ;  /* 0x0022080701007387 */ /* 0x0003e40000100800 */
[----:B------:R-:W-:-:S02]  /*19cb0*/  IMAD.MOV R230, RZ, RZ, -R229 ;  /* 0x000000ffffe67224 */ /* 0x000fc400078e0ae5 */
[----:B------:R-:W-:Y:S01]  /*19cc0*/  IMAD.MOV R229, RZ, RZ, -R231 ;  /* 0x000000ffffe57224 */ /* 0x000fe200078e0ae7 */
[----:B------:R1:W-:Y:S01]  /*19cd0*/  STL [R1+0x2204], R6 ;  /* 0x0022040601007387 */ /* 0x0003e20000100800 */
[--C-:B------:R-:W-:Y:S02]  /*19ce0*/  @!P4 IMAD.IADD R224, R224, 0x1, -R251.reuse ;  /* 0x00000001e0e0c824 */ /* 0x100fe400078e0afb */
[----:B------:R-:W-:Y:S01]  /*19cf0*/  @!P6 IMAD.IADD R222, R222, 0x1, -R251 ;  /* 0x00000001dedee824 */ /* 0x000fe200078e0afb */
[----:B------:R-:W-:Y:S01]  /*19d00*/  ISETP.GE.AND P6, PT, R3, RZ, PT ;  /* 0x000000ff0300720c */ /* 0x000fe20003fc6270 */
[C---:B------:R-:W-:Y:S01]  /*19d10*/  IMAD R225, R251.reuse, R230, R225 ;  /* 0x000000e6fbe17224 */ /* 0x040fe200078e02e1 */
[C---:B------:R-:W-:Y:S01]  /*19d20*/  ISETP.GT.U32.AND P4, PT, R251.reuse, R224, PT ;  /* 0x000000e0fb00720c */ /* 0x040fe20003f84070 */
[----:B------:R-:W-:Y:S01]  /*19d30*/  IMAD R226, R251, R229, R226 ;  /* 0x000000e5fbe27224 */ /* 0x000fe200078e02e2 */
[----:B------:R-:W-:Y:S01]  /*19d40*/  IABS R229, R6 ;  /* 0x0000000600e57213 */ /* 0x000fe20000000000 */
[----:B------:R-:W-:Y:S01]  /*19d50*/  @!P0 IMAD.IADD R223, R223, 0x1, -R251 ;  /* 0x00000001dfdf8824 */ /* 0x000fe200078e0afb */
[----:B------:R-:W-:Y:S01]  /*19d60*/  ISETP.GT.U32.AND P0, PT, R251, R225, PT ;  /* 0x000000e1fb00720c */ /* 0x000fe20003f04070 */
[----:B------:R-:W-:Y:S01]  /*19d70*/  IMAD.HI.U32 R233, R95, R227, RZ ;  /* 0x000000e35fe97227 */ /* 0x000fe200078e00ff */
[----:B------:R-:W-:Y:S01]  /*19d80*/  IABS R230, R5 ;  /* 0x0000000500e67213 */ /* 0x000fe20000000000 */
[----:B------:R1:W-:Y:S01]  /*19d90*/  STL [R1+0x2200], R5 ;  /* 0x0022000501007387 */ /* 0x0003e20000100800 */
[----:B--2---:R-:W-:Y:S01]  /*19da0*/  IADD3 R3, R248, 0x1ee, RZ ;  /* 0x000001eef8037810 */ /* 0x004fe20007ffe0ff */
[----:B------:R-:W-:-:S02]  /*19db0*/  IMAD.MOV R231, RZ, RZ, -R233 ;  /* 0x000000ffffe77224 */ /* 0x000fc400078e0ae9 */
[----:B------:R-:W-:Y:S01]  /*19dc0*/  @!P6 IMAD.MOV R222, RZ, RZ, -R222 ;  /* 0x000000ffffdee224 */ /* 0x000fe200078e0ade */
[----:B------:R-:W-:Y:S01]  /*19dd0*/  ISETP.GE.AND P6, PT, R2, RZ, PT ;  /* 0x000000ff0200720c */ /* 0x000fe20003fc6270 */
[--C-:B------:R-:W-:Y:S01]  /*19de0*/  @!P4 IMAD.IADD R224, R224, 0x1, -R251.reuse ;  /* 0x00000001e0e0c824 */ /* 0x100fe200078e0afb */
[----:B------:R-:W-:Y:S01]  /*19df0*/  ISETP.GT.U32.AND P4, PT, R251, R226, PT ;  /* 0x000000e2fb00720c */ /* 0x000fe20003f84070 */
[----:B------:R-:W-:Y:S01]  /*19e00*/  IMAD.HI.U32 R232, R95, R228, RZ ;  /* 0x000000e45fe87227 */ /* 0x000fe200078e00ff */
[----:B------:R-:W-:Y:S01]  /*19e10*/  IABS R234, R3 ;  /* 0x0000000300ea7213 */ /* 0x000fe20000000000 */
[----:B------:R2:W-:Y:S01]  /*19e20*/  STL [R1+0x21fc], R4 ;  /* 0x0021fc0401007387 */ /* 0x0005e20000100800 */
[----:B------:R-:W-:Y:S01]  /*19e30*/  IADD3 R2, R248, 0x1ef, RZ ;  /* 0x000001eff8027810 */ /* 0x000fe20007ffe0ff */
[----:B------:R-:W-:Y:S01]  /*19e40*/  @!P0 IMAD.IADD R225, R225, 0x1, -R251 ;  /* 0x00000001e1e18824 */ /* 0x000fe200078e0afb */
[----:B------:R-:W-:Y:S01]  /*19e50*/  ISETP.GE.AND P0, PT, R0, RZ, PT ;  /* 0x000000ff0000720c */ /* 0x000fe20003f06270 */
[C---:B------:R-:W-:Y:S01]  /*19e60*/  IMAD R227, R251.reuse, R231, R227 ;  /* 0x000000e7fbe37224 */ /* 0x040fe200078e02e3 */
[----:B------:R-:W-:Y:S01]  /*19e70*/  IABS R231, R4 ;  /* 0x0000000400e77213 */ /* 0x000fe20000000000 */
[----:B------:R-:W-:Y:S01]  /*19e80*/  IMAD.MOV R232, RZ, RZ, -R232 ;  /* 0x000000ffffe87224 */ /* 0x000fe200078e0ae8 */
[----:B---3--:R-:W-:Y:S01]  /*19e90*/  IADD3 R0, R248, 0x1f1, RZ ;  /* 0x000001f1f8007810 */ /* 0x008fe20007ffe0ff */
[----:B------:R-:W-:Y:S01]  /*19ea0*/  @!P6 IMAD.MOV R223, RZ, RZ, -R223 ;  /* 0x000000ffffdfe224 */ /* 0x000fe200078e0adf */
[C---:B------:R-:W-:Y:S01]  /*19eb0*/  ISETP.GT.U32.AND P6, PT, R251.reuse, R225, PT ;  /* 0x000000e1fb00720c */ /* 0x040fe20003fc4070 */
[----:B------:R-:W-:Y:S01]  /*19ec0*/  @!P4 IMAD.IADD R226, R226, 0x1, -R251 ;  /* 0x00000001e2e2c824 */ /* 0x000fe200078e0afb */
[----:B------:R3:W-:Y:S01]  /*19ed0*/  STL [R1+0x21f8], R3 ;  /* 0x0021f80301007387 */ /* 0x0007e20000100800 */
[----:B------:R-:W-:-:S02]  /*19ee0*/  IMAD R228, R251, R232, R228 ;  /* 0x000000e8fbe47224 */ /* 0x000fc400078e02e4 */
[----:B------:R-:W-:Y:S01]  /*19ef0*/  IMAD.HI.U32 R233, R95, R229, RZ ;  /* 0x000000e55fe97227 */ /* 0x000fe200078e00ff */
[C---:B------:R-:W-:Y:S01]  /*19f00*/  ISETP.GT.U32.AND P4, PT, R251.reuse, R226, PT ;  /* 0x000000e2fb00720c */ /* 0x040fe20003f84070 */
[----:B------:R1:W-:Y:S02]  /*19f10*/  STL [R1+0x21f4], R2 ;  /* 0x0021f40201007387 */ /* 0x0003e40000100800 */
[----:B------:R-:W-:Y:S01]  /*19f20*/  @!P0 IMAD.MOV R224, RZ, RZ, -R224 ;  /* 0x000000ffffe08224 */ /* 0x000fe200078e0ae0 */
[----:B------:R-:W-:Y:S01]  /*19f30*/  ISETP.GT.U32.AND P0, PT, R251, R227, PT ;  /* 0x000000e3fb00720c */ /* 0x000fe20003f04070 */
[----:B------:R-:W-:Y:S01]  /*19f40*/  IMAD.MOV R235, RZ, RZ, -R233 ;  /* 0x000000ffffeb7224 */ /* 0x000fe200078e0ae9 */
[----:B------:R1:W-:Y:S01]  /*19f50*/  STL [R1+0x21f0], R16 ;  /* 0x0021f01001007387 */ /* 0x0003e20000100800 */
[----:B------:R-:W-:Y:S01]  /*19f60*/  @!P6 IMAD.IADD R225, R225, 0x1, -R251 ;  /* 0x00000001e1e1e824 */ /* 0x000fe200078e0afb */
[----:B------:R-:W-:Y:S01]  /*19f70*/  ISETP.GE.AND P6, PT, R10, RZ, PT ;  /* 0x000000ff0a00720c */ /* 0x000fe20003fc6270 */
[----:B------:R-:W-:Y:S01]  /*19f80*/  IMAD R229, R251, R235, R229 ;  /* 0x000000ebfbe57224 */ /* 0x000fe200078e02e5 */
[----:B------:R-:W-:Y:S01]  /*19f90*/  IABS R235, R2 ;  /* 0x0000000200eb7213 */ /* 0x000fe20000000000 */
[----:B------:R-:W-:Y:S01]  /*19fa0*/  IMAD.HI.U32 R232, R95, R230, RZ ;  /* 0x000000e65fe87227 */ /* 0x000fe200078e00ff */
[----:B----4-:R-:W-:Y:S01]  /*19fb0*/  IADD3 R10, R248, 0x1f7, RZ ;  /* 0x000001f7f80a7810 */ /* 0x010fe20007ffe0ff */
[----:B------:R4:W-:Y:S02]  /*19fc0*/  STL [R1+0x21ec], R0 ;  /* 0x0021ec0001007387 */ /* 0x0009e40000100800 */
[--C-:B------:R-:W-:Y:S01]  /*19fd0*/  @!P4 IMAD.IADD R226, R226, 0x1, -R251.reuse ;  /* 0x00000001e2e2c824 */ /* 0x100fe200078e0afb */
[----:B------:R-:W-:Y:S01]  /*19fe0*/  ISETP.GT.U32.AND P4, PT, R251, R228, PT ;  /* 0x000000e4fb00720c */ /* 0x000fe20003f84070 */
[----:B------:R-:W-:Y:S01]  /*19ff0*/  @!P0 IMAD.IADD R227, R227, 0x1, -R251 ;  /* 0x00000001e3e38824 */ /* 0x000fe200078e0afb */
[----:B------:R-:W-:Y:S01]  /*1a000*/  ISETP.GE.AND P0, PT, R9, RZ, PT ;  /* 0x000000ff0900720c */ /* 0x000fe20003f06270 */
[----:B------:R-:W-:Y:S01]  /*1a010*/  IMAD.MOV R233, RZ, RZ, -R232 ;  /* 0x000000ffffe97224 */ /* 0x000fe200078e0ae8 */
[----:B------:R-:W-:Y:S01]  /*1a020*/  IADD3 R9, R248, 0x1f8, RZ ;  /* 0x000001f8f8097810 */ /* 0x000fe20007ffe0ff */
[----:B------:R-:W-:Y:S01]  /*1a030*/  @!P6 IMAD.MOV R225, RZ, RZ, -R225 ;  /* 0x000000ffffe1e224 */ /* 0x000fe200078e0ae1 */
[C---:B------:R-:W-:Y:S01]  /*1a040*/  ISETP.GT.U32.AND P6, PT, R251.reuse, R227, PT ;  /* 0x000000e3fb00720c */ /* 0x040fe20003fc4070 */
[----:B------:R-:W-:Y:S01]  /*1a050*/  IMAD R230, R251, R233, R230 ;  /* 0x000000e9fbe67224 */ /* 0x000fe200078e02e6 */
[----:B------:R-:W-:Y:S01]  /*1a060*/  STL [R1+0x21e8], R15 ;  /* 0x0021e80f01007387 */ /* 0x000fe20000100800 */
[----:B------:R-:W-:-:S03]  /*1a070*/  IMAD.HI.U32 R233, R95, R231, RZ ;  /* 0x000000e75fe97227 */ /* 0x000fc600078e00ff */
[----:B------:R-:W-:Y:S01]  /*1a080*/  STL [R1+0x21e4], R14 ;  /* 0x0021e40e01007387 */ /* 0x000fe20000100800 */
[--C-:B------:R-:W-:Y:S02]  /*1a090*/  @!P4 IMAD.IADD R228, R228, 0x1, -R251.reuse ;  /* 0x00000001e4e4c824 */ /* 0x100fe400078e0afb */
[----:B------:R-:W-:Y:S01]  /*1a0a0*/  @!P0 IMAD.MOV R226, RZ, RZ, -R226 ;  /* 0x000000ffffe28224 */ /* 0x000fe200078e0ae2 */
[C---:B------:R-:W-:Y:S01]  /*1a0b0*/  ISETP.GT.U32.AND P0, PT, R251.reuse, R229, PT ;  /* 0x000000e5fb00720c */ /* 0x040fe20003f04070 */
[----:B------:R-:W-:Y:S01]  /*1a0c0*/  IMAD.MOV.U32 R232, RZ, RZ, R234 ;  /* 0x000000ffffe87224 */ /* 0x000fe200078e00ea */
[----:B------:R-:W-:Y:S01]  /*1a0d0*/  ISETP.GT.U32.AND P4, PT, R251, R228, PT ;  /* 0x000000e4fb00720c */ /* 0x000fe20003f84070 */
[----:B------:R-:W-:Y:S01]  /*1a0e0*/  @!P6 IMAD.IADD R227, R227, 0x1, -R251 ;  /* 0x00000001e3e3e824 */ /* 0x000fe200078e0afb */
[----:B------:R-:W-:Y:S01]  /*1a0f0*/  ISETP.GE.AND P6, PT, R8, RZ, PT ;  /* 0x000000ff0800720c */ /* 0x000fe20003fc6270 */
[----:B------:R-:W-:Y:S01]  /*1a100*/  IMAD.MOV R233, RZ, RZ, -R233 ;  /* 0x000000ffffe97224 */ /* 0x000fe200078e0ae9 */
[----:B------:R-:W-:Y:S01]  /*1a110*/  IADD3 R8, R248, 0x1f9, RZ ;  /* 0x000001f9f8087810 */ /* 0x000fe20007ffe0ff */
[----:B------:R-:W-:Y:S01]  /*1a120*/  IMAD.HI.U32 R234, R95, R232, RZ ;  /* 0x000000e85fea7227 */ /* 0x000fe200078e00ff */
[----:B------:R-:W-:Y:S02]  /*1a130*/  STL [R1+0x21e0], R13 ;  /* 0x0021e00d01007387 */ /* 0x000fe40000100800 */
[----:B------:R-:W-:Y:S01]  /*1a140*/  IABS R244, R8 ;  /* 0x0000000800f47213 */ /* 0x000fe20000000000 */
[----:B------:R-:W-:Y:S01]  /*1a150*/  IMAD R231, R251, R233, R231 ;  /* 0x000000e9fbe77224 */ /* 0x000fe200078e02e7 */
[----:B------:R-:W-:Y:S01]  /*1a160*/  STL [R1+0x21dc], R12 ;  /* 0x0021dc0c01007387 */ /* 0x000fe20000100800 */
[----:B------:R-:W-:-:S02]  /*1a170*/  @!P0 IMAD.IADD R229, R229, 0x1, -R251 ;  /* 0x00000001e5e58824 */ /* 0x000fc400078e0afb */
[----:B------:R-:W-:Y:S01]  /*1a180*/  @!P4 IMAD.IADD R228, R228, 0x1, -R251 ;  /* 0x00000001e4e4c824 */ /* 0x000fe200078e0afb */
[----:B------:R-:W-:Y:S01]  /*1a190*/  ISETP.GE.AND P4, PT, R7, RZ, PT ;  /* 0x000000ff0700720c */ /* 0x000fe20003f86270 */
[----:B------:R-:W-:Y:S01]  /*1a1a0*/  @!P6 IMAD.MOV R227, RZ, RZ, -R227 ;  /* 0x000000ffffe3e224 */ /* 0x000fe200078e0ae3 */
[C---:B------:R-:W-:Y:S01]  /*1a1b0*/  ISETP.GT.U32.AND P6, PT, R251.reuse, R230, PT ;  /* 0x000000e6fb00720c */ /* 0x040fe20003fc4070 */
[----:B------:R-:W-:Y:S01]  /*1a1c0*/  IMAD.MOV R234, RZ, RZ, -R234 ;  /* 0x000000ffffea7224 */ /* 0x000fe200078e0aea */
[C---:B------:R-:W-:Y:S01]  /*1a1d0*/  ISETP.GT.U32.AND P0, PT, R251.reuse, R229, PT ;  /* 0x000000e5fb00720c */ /* 0x040fe20003f04070 */
[----:B------:R-:W-:Y:S01]  /*1a1e0*/  IMAD.MOV.U32 R233, RZ, RZ, R235 ;  /* 0x000000ffffe97224 */ /* 0x000fe200078e00eb */
[----:B------:R-:W-:Y:S01]  /*1a1f0*/  IABS R235, R0 ;  /* 0x0000000000eb7213 */ /* 0x000fe20000000000 */
[----:B------:R-:W-:Y:S01]  /*1a200*/  IMAD R232, R251, R234, R232 ;  /* 0x000000eafbe87224 */ /* 0x000fe200078e02e8 */
[----:B-1----:R-:W-:Y:S01]  /*1a210*/  IADD3 R7, R248, 0x1fa, RZ ;  /* 0x000001faf8077810 */ /* 0x002fe20007ffe0ff */
[----:B------:R-:W-:Y:S01]  /*1a220*/  IMAD.HI.U32 R234, R95, R233, RZ ;  /* 0x000000e95fea7227 */ /* 0x000fe200078e00ff */
[----:B------:R-:W-:Y:S02]  /*1a230*/  STL [R1+0x21d8], R11 ;  /* 0x0021d80b01007387 */ /* 0x000fe40000100800 */
[----:B------:R-:W-:Y:S01]  /*1a240*/  IABS R245, R7 ;  /* 0x0000000700f57213 */ /* 0x000fe20000000000 */
[----:B------:R-:W-:Y:S01]  /*1a250*/  @!P4 IMAD.MOV R228, RZ, RZ, -R228 ;  /* 0x000000ffffe4c224 */ /* 0x000fe200078e0ae4 */
[----:B------:R-:W-:Y:S01]  /*1a260*/  ISETP.GE.AND P4, PT, R6, RZ, PT ;  /* 0x000000ff0600720c */ /* 0x000fe20003f86270 */
[--C-:B------:R-:W-:Y:S01]  /*1a270*/  @!P6 IMAD.IADD R230, R230, 0x1, -R251.reuse ;  /* 0x00000001e6e6e824 */ /* 0x100fe200078e0afb */
[----:B------:R-:W-:Y:S01]  /*1a280*/  IADD3 R6, R248, 0x1ff, RZ ;  /* 0x000001fff8067810 */ /* 0x000fe20007ffe0ff */
[----:B------:R-:W-:Y:S01]  /*1a290*/  @!P0 IMAD.IADD R229, R229, 0x1, -R251 ;  /* 0x00000001e5e58824 */ /* 0x000fe200078e0afb */
[C---:B------:R-:W-:Y:S01]  /*1a2a0*/  ISETP.GT.U32.AND P0, PT, R251.reuse, R231, PT ;  /* 0x000000e7fb00720c */ /* 0x040fe20003f04070 */
[----:B------:R-:W-:Y:S01]  /*1a2b0*/  IMAD.MOV R234, RZ, RZ, -R234 ;  /* 0x000000ffffea7224 */ /* 0x000fe200078e0aea */
[C---:B------:R-:W-:Y:S01]  /*1a2c0*/  ISETP.GT.U32.AND P6, PT, R251.reuse, R230, PT ;  /* 0x000000e6fb00720c */ /* 0x040fe20003fc4070 */
[----:B------:R-:W-:Y:S01]  /*1a2d0*/  IMAD.MOV.U32 R252, RZ, RZ, R249 ;  /* 0x000000fffffc7224 */ /* 0x000fe200078e00f9 */
[----:B------:R-:W-:Y:S01]  /*1a2e0*/  IABS R249, R6 ;  /* 0x0000000600f97213 */ /* 0x000fe20000000000 */
[----:B------:R-:W-:Y:S01]  /*1a2f0*/  IMAD R233, R251, R234, R233 ;  /* 0x000000eafbe97224 */ /* 0x000fe200078e02e9 */
[----:B------:R-:W-:Y:S01]  /*1a300*/  STL [R1+0x21d4], R10 ;  /* 0x0021d40a01007387 */ /* 0x000fe20000100800 */
[----:B------:R-:W-:-:S02]  /*1a310*/  IMAD.MOV.U32 R234, RZ, RZ, R236 ;  /* 0x000000ffffea7224 */ /* 0x000fc400078e00ec */
[----:B------:R-:W-:Y:S01]  /*1a320*/  @!P4 IMAD.MOV R229, RZ, RZ, -R229 ;  /* 0x000000ffffe5c224 */ /* 0x000fe200078e0ae5 */
[----:B------:R-:W-:Y:S01]  /*1a330*/  ISETP.GE.AND P4, PT, R5, RZ, PT ;  /* 0x000000ff0500720c */ /* 0x000fe20003f86270 */
[----:B------:R-:W-:Y:S01]  /*1a340*/  IMAD.HI.U32 R238, R95, R234, RZ ;  /* 0x000000ea5fee7227 */ /* 0x000fe200078e00ff */
[----:B------:R-:W-:Y:S01]  /*1a350*/  IADD3 R5, R248, 0x1fc, RZ ;  /* 0x000001fcf8057810 */ /* 0x000fe20007ffe0ff */
[----:B------:R-:W-:Y:S02]  /*1a360*/  STL [R1+0x21d0], R9 ;  /* 0x0021d00901007387 */ /* 0x000fe40000100800 */
[--C-:B------:R-:W-:Y:S01]  /*1a370*/  @!P6 IMAD.IADD R230, R230, 0x1, -R251.reuse ;  /* 0x00000001e6e6e824 */ /* 0x100fe200078e0afb */
[----:B------:R-:W-:Y:S01]  /*1a380*/  ISETP.GT.U32.AND P6, PT, R251, R232, PT ;  /* 0x000000e8fb00720c */ /* 0x000fe20003fc4070 */
[----:B------:R-:W-:Y:S01]  /*1a390*/  @!P0 IMAD.IADD R231, R231, 0x1, -R251 ;  /* 0x00000001e7e78824 */ /* 0x000fe200078e0afb */
[----:B------:R-:W-:Y:S01]  /*1a3a0*/  STL [R1+0x21cc], R8 ;  /* 0x0021cc0801007387 */ /* 0x000fe20000100800 */
[----:B------:R-:W-:-:S02]  /*1a3b0*/  IMAD.MOV R239, RZ, RZ, -R238 ;  /* 0x000000ffffef7224 */ /* 0x000fc400078e0aee */
[----:B------:R-:W-:Y:S01]  /*1a3c0*/  IMAD.MOV.U32 R236, RZ, RZ, R237 ;  /* 0x000000ffffec7224 */ /* 0x000fe200078e00ed */
[C---:B------:R-:W-:Y:S01]  /*1a3d0*/  ISETP.GT.U32.AND P0, PT, R251.reuse, R231, PT ;  /* 0x000000e7fb00720c */ /* 0x040fe20003f04070 */
[----:B------:R-:W-:Y:S01]  /*1a3e0*/  @!P4 IMAD.MOV R230, RZ, RZ, -R230 ;  /* 0x000000ffffe6c224 */ /* 0x000fe200078e0ae6 */
[C---:B------:R-:W-:Y:S01]  /*1a3f0*/  ISETP.GT.U32.AND P4, PT, R251.reuse, R233, PT ;  /* 0x000000e9fb00720c */ /* 0x040fe20003f84070 */
[----:B------:R-:W-:Y:S01]  /*1a400*/  IMAD R234, R251, R239, R234 ;  /* 0x000000effbea7224 */ /* 0x000fe200078e02ea */
[----:B------:R-:W-:Y:S01]  /*1a410*/  IABS R239, R12 ;  /* 0x0000000c00ef7213 */ /* 0x000fe20000000000 */
[----:B------:R-:W-:Y:S01]  /*1a420*/  IMAD.HI.U32 R237, R95, R235, RZ ;  /* 0x000000eb5fed7227 */ /* 0x000fe200078e00ff */
[----:B------:R-:W-:Y:S03]  /*1a430*/  STL [R1+0x21c8], R7 ;  /* 0x0021c80701007387 */ /* 0x000fe60000100800 */
[----:B------:R-:W-:-:S02]  /*1a440*/  @!P6 IMAD.IADD R232, R232, 0x1, -R251 ;  /* 0x00000001e8e8e824 */ /* 0x000fc400078e0afb */
[----:B------:R-:W-:Y:S02]  /*1a450*/  IMAD.MOV R237, RZ, RZ, -R237 ;  /* 0x000000ffffed7224 */ /* 0x000fe400078e0aed */
[--C-:B------:R-:W-:Y:S01]  /*1a460*/  @!P0 IMAD.IADD R231, R231, 0x1, -R251.reuse ;  /* 0x00000001e7e78824 */ /* 0x100fe200078e0afb */
[----:B------:R-:W-:Y:S01]  /*1a470*/  ISETP.GE.AND P0, PT, R4, RZ, PT ;  /* 0x000000ff0400720c */ /* 0x000fe20003f06270 */
[----:B------:R-:W-:Y:S01]  /*1a480*/  @!P4 IMAD.IADD R233, R233, 0x1, -R251 ;  /* 0x00000001e9e9c824 */ /* 0x000fe200078e0afb */
[C---:B------:R-:W-:Y:S01]  /*1a490*/  ISETP.GT.U32.AND P6, PT, R251.reuse, R232, PT ;  /* 0x000000e8fb00720c */ /* 0x040fe20003fc4070 */
[----:B------:R-:W-:Y:S01]  /*1a4a0*/  IMAD R235, R251, R237, R235 ;  /* 0x000000edfbeb7224 */ /* 0x000fe200078e02eb */
[----:B------:R-:W-:Y:S01]  /*1a4b0*/  IABS R237, R14 ;  /* 0x0000000e00ed7213 */ /* 0x000fe20000000000 */
[----:B------:R-:W-:Y:S01]  /*1a4c0*/  IMAD.HI.U32 R240, R95, R236, RZ ;  /* 0x000000ec5ff07227 */ /* 0x000fe200078e00ff */
[----:B------:R-:W-:Y:S02]  /*1a4d0*/  ISETP.GT.U32.AND P4, PT, R251, R233, PT ;  /* 0x000000e9fb00720c */ /* 0x000fe40003f84070 */
[----:B--2---:R-:W-:Y:S01]  /*1a4e0*/  IADD3 R4, R248, 0x1fb, RZ ;  /* 0x000001fbf8047810 */ /* 0x004fe20007ffe0ff */
[----:B------:R-:W-:Y:S01]  /*1a4f0*/  IMAD.MOV R238, RZ, RZ, -R240 ;  /* 0x000000ffffee7224 */ /* 0x000fe200078e0af0 */
[----:B------:R-:W-:Y:S01]  /*1a500*/  IABS R240, R11 ;  /* 0x0000000b00f07213 */ /* 0x000fe20000000000 */
[----:B------:R-:W-:-:S02]  /*1a510*/  IMAD.HI.U32 R241, R95, R237, RZ ;  /* 0x000000ed5ff17227 */ /* 0x000fc400078e00ff */
[----:B------:R-:W-:Y:S02]  /*1a520*/  STL [R1+0x21c4], R4 ;  /* 0x0021c40401007387 */ /* 0x000fe40000100800 */
[----:B------:R-:W-:Y:S01]  /*1a530*/  @!P0 IMAD.MOV R231, RZ, RZ, -R231 ;  /* 0x000000ffffe78224 */ /* 0x000fe200078e0ae7 */
[----:B------:R-:W-:Y:S01]  /*1a540*/  ISETP.GT.U32.AND P0, PT, R251, R234, PT ;  /* 0x000000eafb00720c */ /* 0x000fe20003f04070 */
[--C-:B------:R-:W-:Y:S01]  /*1a550*/  @!P6 IMAD.IADD R232, R232, 0x1, -R251.reuse ;  /* 0x00000001e8e8e824 */ /* 0x100fe200078e0afb */
[----:B------:R-:W-:Y:S01]  /*1a560*/  ISETP.GE.AND P6, PT, R3, RZ, PT ;  /* 0x000000ff0300720c */ /* 0x000fe20003fc6270 */
[----:B------:R-:W-:Y:S01]  /*1a570*/  @!P4 IMAD.IADD R233, R233, 0x1, -R251 ;  /* 0x00000001e9e9c824 */ /* 0x000fe200078e0afb */
[----:B------:R-:W-:Y:S01]  /*1a580*/  ISETP.GE.AND P4, PT, R2, RZ, PT ;  /* 0x000000ff0200720c */ /* 0x000fe20003f86270 */
[C---:B------:R-:W-:Y:S01]  /*1a590*/  IMAD R236, R251.reuse, R238, R236 ;  /* 0x000000eefbec7224 */ /* 0x040fe200078e02ec */
[----:B------:R-:W-:Y:S01]  /*1a5a0*/  IABS R238, R13 ;  /* 0x0000000d00ee7213 */ /* 0x000fe20000000000 */
[----:B------:R-:W-:Y:S01]  /*1a5b0*/  IMAD.MOV R242, RZ, RZ, -R241 ;  /* 0x000000fffff27224 */ /* 0x000fe200078e0af1 */
[C---:B---3--:R-:W-:Y:S01]  /*1a5c0*/  IADD3 R3, R248.reuse, 0x1fd, RZ ;  /* 0x000001fdf8037810 */ /* 0x048fe20007ffe0ff */
[----:B------:R-:W-:Y:S01]  /*1a5d0*/  STL [R1+0x21c0], R5 ;  /* 0x0021c00501007387 */ /* 0x000fe20000100800 */
[----:B------:R-:W-:Y:S01]  /*1a5e0*/  IADD3 R2, R248, 0x1fe, RZ ;  /* 0x000001fef8027810 */ /* 0x000fe20007ffe0ff */
[----:B------:R-:W-:-:S02]  /*1a5f0*/  IMAD R237, R251, R242, R237 ;  /* 0x000000f2fbed7224 */ /* 0x000fc400078e02ed */
[----:B------:R-:W-:Y:S01]  /*1a600*/  @!P0 IMAD.IADD R234, R234, 0x1, -R251 ;  /* 0x00000001eaea8824 */ /* 0x000fe200078e0afb */
[----:B------:R-:W-:Y:S01]  /*1a610*/  ISETP.GE.AND P0, PT, R16, RZ, PT ;  /* 0x000000ff1000720c */ /* 0x000fe20003f06270 */
[----:B------:R-:W-:Y:S01]  /*1a620*/  @!P6 IMAD.MOV R232, RZ, RZ, -R232 ;  /* 0x000000ffffe8e224 */ /* 0x000fe200078e0ae8 */
[----:B------:R-:W-:Y:S01]  /*1a630*/  IABS R248, R2 ;  /* 0x0000000200f87213 */ /* 0x000fe20000000000 */
[----:B------:R-:W-:Y:S01]  /*1a640*/  @!P4 IMAD.MOV R233, RZ, RZ, -R233 ;  /* 0x000000ffffe9c224 */ /* 0x000fe200078e0ae9 */
[----:B------:R-:W-:Y:S01]  /*1a650*/  ISETP.GT.U32.AND P4, PT, R251, R235, PT ;  /* 0x000000ebfb00720c */ /* 0x000fe20003f84070 */
[----:B------:R-:W-:Y:S01]  /*1a660*/  IMAD.HI.U32 R243, R95, R238, RZ ;  /* 0x000000ee5ff37227 */ /* 0x000fe200078e00ff */
[----:B------:R-:W-:Y:S01]  /*1a670*/  ISETP.GT.U32.AND P6, PT, R251, R234, PT ;  /* 0x000000eafb00720c */ /* 0x000fe20003fc4070 */
[----:B------:R-:W-:Y:S02]  /*1a680*/  STL [R1+0x21bc], R3 ;  /* 0x0021bc0301007387 */ /* 0x000fe40000100800 */
[----:B------:R-:W-:-:S02]  /*1a690*/  IMAD.MOV R241, RZ, RZ, -R243 ;  /* 0x000000fffff17224 */ /* 0x000fc400078e0af3 */
[----:B------:R-:W-:Y:S01]  /*1a6a0*/  IMAD.HI.U32 R242, R95, R239, RZ ;  /* 0x000000ef5ff27227 */ /* 0x000fe200078e00ff */
[----:B------:R-:W-:Y:S03]  /*1a6b0*/  STL [R1+0x21b8], R2 ;  /* 0x0021b80201007387 */ /* 0x000fe60000100800 */
[----:B------:R-:W-:Y:S01]  /*1a6c0*/  IMAD R238, R251, R241, R238 ;  /* 0x000000f1fbee7224 */ /* 0x000fe200078e02ee */
[----:B------:R-:W-:Y:S01]  /*1a6d0*/  STL [R1+0x21b4], R6 ;  /* 0x0021b40601007387 */ /* 0x000fe20000100800 */
[--C-:B------:R-:W-:Y:S02]  /*1a6e0*/  @!P4 IMAD.IADD R235, R235, 0x1, -R251.reuse ;  /* 0x00000001ebebc824 */ /* 0x100fe400078e0afb */
[----:B------:R-:W-:Y:S01]  /*1a6f0*/  @!P6 IMAD.IADD R234, R234, 0x1, -R251 ;  /* 0x00000001eaeae824 */ /* 0x000fe200078e0afb */
[----:B------:R-:W-:Y:S01]  /*1a700*/  ISETP.GE.AND P6, PT, R252, RZ, PT ;  /* 0x000000fffc00720c */ /* 0x000fe20003fc6270 */
[----:B------:R-:W-:Y:S01]  /*1a710*/  IMAD.MOV R241, RZ, RZ, -R242 ;  /* 0x000000fffff17224 */ /* 0x000fe200078e0af2 */
[C---:B------:R-:W-:Y:S01]  /*1a720*/  ISETP.GT.U32.AND P4, PT, R251.reuse, R235, PT ;  /* 0x000000ebfb00720c */ /* 0x040fe20003f84070 */
[----:B------:R-:W-:Y:S01]  /*1a730*/  @!P0 IMAD.MOV R234, RZ, RZ, -R234 ;  /* 0x000000ffffea8224 */ /* 0x000fe200078e0aea */
[C---:B------:R-:W-:Y:S01]  /*1a740*/  ISETP.GT.U32.AND P0, PT, R251.reuse, R236, PT ;  /* 0x000000ecfb00720c */ /* 0x040fe20003f04070 */
[----:B------:R-:W-:Y:S01]  /*1a750*/  IMAD R239, R251, R241, R239 ;  /* 0x000000f1fbef7224 */ /* 0x000fe200078e02ef */
[----:B------:R-:W-:Y:S01]  /*1a760*/  IABS R241, R10 ;  /* 0x0000000a00f17213 */ /* 0x000fe20000000000 */
[----:B------:R-:W-:-:S04]  /*1a770*/  IMAD.HI.U32 R243, R95, R240, RZ ;  /* 0x000000f05ff37227 */ /* 0x000fc800078e00ff */
[----:B------:R-:W-:Y:S02]  /*1a780*/  IMAD.MOV R242, RZ, RZ, -R243 ;  /* 0x000000fffff27224 */ /* 0x000fe400078e0af3 */
[----:B------:R-:W-:Y:S02]  /*1a790*/  @!P6 IMAD.MOV R94, RZ, RZ, -R94 ;  /* 0x000000ffff5ee224 */ /* 0x000fe400078e0a5e */
[--C-:B------:R-:W-:Y:S01]  /*1a7a0*/  @!P4 IMAD.IADD R235, R235, 0x1, -R251.reuse ;  /* 0x00000001ebebc824 */ /* 0x100fe200078e0afb */
[----:B------:R-:W-:Y:S01]  /*1a7b0*/  ISETP.GE.AND P4, PT, R0, RZ, PT ;  /* 0x000000ff0000720c */ /* 0x000fe20003f86270 */
[----:B------:R-:W-:Y:S01]  /*1a7c0*/  @!P0 IMAD.IADD R236, R236, 0x1, -R251 ;  /* 0x00000001ecec8824 */ /* 0x000fe200078e0afb */
[----:B------:R-:W-:Y:S01]  /*1a7d0*/  ISETP.NE.AND P0, PT, RZ, c[0x0][0x178], PT ;  /* 0x00005e00ff007a0c */ /* 0x000fe20003f05270 */
[----:B------:R-:W-:Y:S01]  /*1a7e0*/  IMAD R240, R251, R242, R240 ;  /* 0x000000f2fbf07224 */ /* 0x000fe200078e02f0 */
[----:B------:R-:W-:Y:S01]  /*1a7f0*/  IABS R242, R9 ;  /* 0x0000000900f27213 */ /* 0x000fe20000000000 */
[----:B------:R-:W-:Y:S01]  /*1a800*/  IMAD.HI.U32 R243, R95, R241, RZ ;  /* 0x000000f15ff37227 */ /* 0x000fe200078e00ff */
[----:B------:R-:W-:-:S03]  /*1a810*/  ISETP.GT.U32.AND P6, PT, R251, R236, PT ;  /* 0x000000ecfb00720c */ /* 0x000fc60003fc4070 */
[----:B------:R-:W-:Y:S02]  /*1a820*/  IMAD.MOV R246, RZ, RZ, -R243 ;  /* 0x000000fffff67224 */ /* 0x000fe400078e0af3 */
[----:B------:R-:W-:Y:S02]  /*1a830*/  IMAD.MOV.U32 R243, RZ, RZ, R244 ;  /* 0x000000fffff37224 */ /* 0x000fe400078e00f4 */
[----:B------:R-:W-:Y:S01]  /*1a840*/  @!P4 IMAD.MOV R235, RZ, RZ, -R235 ;  /* 0x000000ffffebc224 */ /* 0x000fe200078e0aeb */
[C---:B------:R-:W-:Y:S01]  /*1a850*/  ISETP.GT.U32.AND P4, PT, R251.reuse, R237, PT ;  /* 0x000000edfb00720c */ /* 0x040fe20003f84070 */
[----:B------:R-:W-:Y:S01]  /*1a860*/  IMAD R241, R251, R246, R241 ;  /* 0x000000f6fbf17224 */ /* 0x000fe200078e02f1 */
[----:B------:R-:W-:Y:S01]  /*1a870*/  @!P0 LOP3.LUT R94, RZ, c[0x0][0x178], RZ, 0x33, !PT ;  /* 0x00005e00ff5e8a12 */ /* 0x000fe200078e33ff */
[----:B------:R-:W-:Y:S02]  /*1a880*/  IMAD.MOV.U32 R244, RZ, RZ, R245 ;  /* 0x000000fffff47224 */ /* 0x000fe400078e00f5 */
[----:B------:R-:W-:Y:S01]  /*1a890*/  @!P6 IMAD.IADD R236, R236, 0x1, -R251 ;  /* 0x00000001ecece824 */ /* 0x000fe200078e0afb */
[----:B------:R-:W-:Y:S01]  /*1a8a0*/  ISETP.GE.AND P6, PT, R15, RZ, PT ;  /* 0x000000ff0f00720c */ /* 0x000fe20003fc6270 */
[----:B------:R-:W-:-:S04]  /*1a8b0*/  IMAD.HI.U32 R245, R95, R242, RZ ;  /* 0x000000f25ff57227 */ /* 0x000fc800078e00ff */
[----:B------:R-:W-:Y:S02]  /*1a8c0*/  IMAD.MOV R245, RZ, RZ, -R245 ;  /* 0x000000fffff57224 */ /* 0x000fe400078e0af5 */
[----:B------:R-:W-:Y:S02]  /*1a8d0*/  @!P4 IMAD.IADD R237, R237, 0x1, -R251 ;  /* 0x00000001ededc824 */ /* 0x000fe400078e0afb */
[----:B------:R-:W-:Y:S01]  /*1a8e0*/  IMAD R242, R251, R245, R242 ;  /* 0x000000f5fbf27224 */ /* 0x000fe200078e02f2 */
[----:B------:R-:W-:Y:S01]  /*1a8f0*/  IABS R245, R4 ;  /* 0x0000000400f57213 */ /* 0x000fe20000000000 */
[----:B------:R-:W-:Y:S01]  /*1a900*/  IMAD.HI.U32 R246, R95, R243, RZ ;  /* 0x000000f35ff67227 */ /* 0x000fe200078e00ff */
[----:B------:R-:W-:-:S03]  /*1a910*/  ISETP.GT.U32.AND P4, PT, R251, R237, PT ;  /* 0x000000edfb00720c */ /* 0x000fc60003f84070 */
[----:B------:R-:W-:Y:S01]  /*1a920*/  @!P6 IMAD.MOV R236, RZ, RZ, -R236 ;  /* 0x000000ffffece224 */ /* 0x000fe200078e0aec */
[----:B------:R-:W-:Y:S01]  /*1a930*/  ISETP.GT.U32.AND P6, PT, R251, R238, PT ;  /* 0x000000eefb00720c */ /* 0x000fe20003fc4070 */
[----:B------:R-:W-:Y:S02]  /*1a940*/  IMAD.MOV R246, RZ, RZ, -R246 ;  /* 0x000000fffff67224 */ /* 0x000fe400078e0af6 */
[----:B------:R-:W-:-:S04]  /*1a950*/  IMAD.HI.U32 R247, R95, R244, RZ ;  /* 0x000000f45ff77227 */ /* 0x000fc800078e00ff */
[----:B------:R-:W-:Y:S01]  /*1a960*/  IMAD R243, R251, R246, R243 ;  /* 0x000000f6fbf37224 */ /* 0x000fe200078e02f3 */
[----:B------:R-:W-:Y:S01]  /*1a970*/  IABS R246, R5 ;  /* 0x0000000500f67213 */ /* 0x000fe20000000000 */
[----:B------:R-:W-:Y:S01]  /*1a980*/  @!P4 IMAD.IADD R237, R237, 0x1, -R251 ;  /* 0x00000001ededc824 */ /* 0x000fe200078e0afb */
[----:B------:R-:W-:Y:S01]  /*1a990*/  ISETP.GE.AND P4, PT, R14, RZ, PT ;  /* 0x000000ff0e00720c */ /* 0x000fe20003f86270 */
[----:B------:R-:W-:Y:S02]  /*1a9a0*/  IMAD.MOV R247, RZ, RZ, -R247 ;  /* 0x000000fffff77224 */ /* 0x000fe400078e0af7 */
[----:B------:R-:W-:Y:S02]  /*1a9b0*/  @!P6 IMAD.IADD R238, R238, 0x1, -R251 ;  /* 0x00000001eeeee824 */ /* 0x000fe400078e0afb */
[----:B------:R-:W-:Y:S01]  /*1a9c0*/  IMAD R244, R251, R247, R244 ;  /* 0x000000f7fbf47224 */ /* 0x000fe200078e02f4 */
[----:B------:R-:W-:Y:S01]  /*1a9d0*/  IABS R247, R3 ;  /* 0x0000000300f77213 */ /* 0x000fe20000000000 */
[----:B------:R-:W-:Y:S01]  /*1a9e0*/  IMAD.HI.U32 R20, R95, R245, RZ ;  /* 0x000000f55f147227 */ /* 0x000fe200078e00ff */
[----:B------:R-:W-:-:S03]  /*1a9f0*/  ISETP.GT.U32.AND P6, PT, R251, R238, PT ;  /* 0x000000eefb00720c */ /* 0x000fc60003fc4070 */
[----:B------:R-:W-:Y:S02]  /*1aa00*/  IMAD.MOV R20, RZ, RZ, -R20 ;  /* 0x000000ffff147224 */ /* 0x000fe400078e0a14 */
[----:B------:R-:W-:Y:S01]  /*1aa10*/  @!P4 IMAD.MOV R237, RZ, RZ, -R237 ;  /* 0x000000ffffedc224 */ /* 0x000fe200078e0aed */
[C---:B------:R-:W-:Y:S01]  /*1aa20*/  ISETP.GT.U32.AND P4, PT, R251.reuse, R239, PT ;  /* 0x000000effb00720c */ /* 0x040fe20003f84070 */
[----:B------:R-:W-:Y:S02]  /*1aa30*/  IMAD R245, R251, R20, R245 ;  /* 0x00000014fbf57224 */ /* 0x000fe400078e02f5 */
[----:B------:R-:W-:-:S04]  /*1aa40*/  IMAD.HI.U32 R18, R95, R246, RZ ;  /* 0x000000f65f127227 */ /* 0x000fc800078e00ff */
[----:B------:R-:W-:Y:S01]  /*1aa50*/  @!P6 IMAD.IADD R238, R238, 0x1, -R251 ;  /* 0x00000001eeeee824 */ /* 0x000fe200078e0afb */
[----:B------:R-:W-:Y:S01]  /*1aa60*/  ISETP.GE.AND P6, PT, R13, RZ, PT ;  /* 0x000000ff0d00720c */ /* 0x000fe20003fc6270 */
[----:B------:R-:W-:Y:S02]  /*1aa70*/  IMAD.MOV R18, RZ, RZ, -R18 ;  /* 0x000000ffff127224 */ /* 0x000fe400078e0a12 */
[----:B------:R-:W-:-:S04]  /*1aa80*/  IMAD.HI.U32 R17, R95, R247, RZ ;  /* 0x000000f75f117227 */ /* 0x000fc800078e00ff */
[----:B------:R-:W-:Y:S02]  /*1aa90*/  @!P4 IMAD.IADD R239, R239, 0x1, -R251 ;  /* 0x00000001efefc824 */ /* 0x000fe400078e0afb */
[C---:B------:R-:W-:Y:S02]  /*1aaa0*/  IMAD R246, R251.reuse, R18, R246 ;  /* 0x00000012fbf67224 */ /* 0x040fe400078e02f6 */
[----:B------:R-:W-:Y:S01]  /*1aab0*/  IMAD.MOV R17, RZ, RZ, -R17 ;  /* 0x000000ffff117224 */ /* 0x000fe200078e0a11 */
[C---:B------:R-:W-:Y:S01]  /*1aac0*/  ISETP.GT.U32.AND P4, PT, R251.reuse, R239, PT ;  /* 0x000000effb00720c */ /* 0x040fe20003f84070 */
[----:B------:R-:W-:Y:S01]  /*1aad0*/  @!P6 IMAD.MOV R238, RZ, RZ, -R238 ;  /* 0x000000ffffeee224 */ /* 0x000fe200078e0aee */
[----:B------:R-:W-:Y:S01]  /*1aae0*/  ISETP.GT.U32.AND P6, PT, R251, R240, PT ;  /* 0x000000f0fb00720c */ /* 0x000fe20003fc4070 */
[----:B------:R-:W-:-:S04]  /*1aaf0*/  IMAD.HI.U32 R16, R95, R248, RZ ;  /* 0x000000f85f107227 */ /* 0x000fc800078e00ff */
[----:B------:R-:W-:Y:S02]  /*1ab00*/  IMAD R247, R251, R17, R247 ;  /* 0x00000011fbf77224 */ /* 0x000fe400078e02f7 */
[----:B------:R-:W-:Y:S02]  /*1ab10*/  IMAD.MOV R16, RZ, RZ, -R16 ;  /* 0x000000ffff107224 */ /* 0x000fe400078e0a10 */
[----:B------:R-:W-:-:S04]  /*1ab20*/  IMAD.HI.U32 R95, R95, R249, RZ ;  /* 0x000000f95f5f7227 */ /* 0x000fc800078e00ff */
[--C-:B------:R-:W-:Y:S01]  /*1ab30*/  @!P4 IMAD.IADD R239, R239, 0x1, -R251.reuse ;  /* 0x00000001efefc824 */ /* 0x100fe200078e0afb */
[----:B------:R-:W-:Y:S01]  /*1ab40*/  ISETP.GE.AND P4, PT, R12, RZ, PT ;  /* 0x000000ff0c00720c */ /* 0x000fe20003f86270 */
[----:B------:R-:W-:Y:S02]  /*1ab50*/  @!P6 IMAD.IADD R240, R240, 0x1, -R251 ;  /* 0x00000001f0f0e824 */ /* 0x000fe400078e0afb */
[C---:B------:R-:W-:Y:S02]  /*1ab60*/  IMAD R248, R251.reuse, R16, R248 ;  /* 0x00000010fbf87224 */ /* 0x040fe400078e02f8 */
[----:B------:R-:W-:Y:S01]  /*1ab70*/  IMAD.MOV R95, RZ, RZ, -R95 ;  /* 0x000000ffff5f7224 */ /* 0x000fe200078e0a5f */
[C---:B------:R-:W-:Y:S01]  /*1ab80*/  ISETP.GT.U32.AND P6, PT, R251.reuse, R240, PT ;  /* 0x000000f0fb00720c */ /* 0x040fe20003fc4070 */
[----:B----4-:R-:W-:Y:S02]  /*1ab90*/  IMAD.MOV.U32 R0, RZ, RZ, c[0x0][0x188] ;  /* 0x00006200ff007624 */ /* 0x010fe400078e00ff */
[----:B------:R-:W-:-:S02]  /*1aba0*/  IMAD R249, R251, R95, R249 ;  /* 0x0000005ffbf97224 */ /* 0x000fc400078e02f9 */
[----:B------:R-:W-:Y:S02]  /*1abb0*/  IMAD R95, R94, c[0x0][0x184], RZ ;  /* 0x000061005e5f7a24 */ /* 0x000fe400078e02ff */
[----:B------:R-:W-:Y:S01]  /*1abc0*/  @!P4 IMAD.MOV R239, RZ, RZ, -R239 ;  /* 0x000000ffffefc224 */ /* 0x000fe200078e0aef */
[----:B------:R-:W-:Y:S01]  /*1abd0*/  ISETP.GT.U32.AND P4, PT, R251, R241, PT ;  /* 0x000000f1fb00720c */ /* 0x000fe20003f84070 */
[C---:B------:R-:W-:Y:S02]  /*1abe0*/  IMAD R184, R0.reuse, 0x1fc, RZ ;  /* 0x000001fc00b87824 */ /* 0x040fe400078e02ff */
[----:B------:R-:W-:Y:S02]  /*1abf0*/  IMAD R183, R0, 0x1ec, RZ ;  /* 0x000001ec00b77824 */ /* 0x000fe400078e02ff */
[----:B------:R-:W-:Y:S01]  /*1ac00*/  @!P6 IMAD.IADD R240, R240, 0x1, -R251 ;  /* 0x00000001f0f0e824 */ /* 0x000fe200078e0afb */
[----:B------:R-:W-:Y:S01]  /*1ac10*/  ISETP.GE.AND P6, PT, R11, RZ, PT ;  /* 0x000000ff0b00720c */ /* 0x000fe20003fc6270 */
[----:B------:R-:W-:-:S02]  /*1ac20*/  IMAD R181, R0, 0x7f, RZ ;  /* 0x0000007f00b57824 */ /* 0x000fc400078e02ff */
[C---:B------:R-:W-:Y:S02]  /*1ac30*/  IMAD R182, R0.reuse, 0x1dc, RZ ;  /* 0x000001dc00b67824 */ /* 0x040fe400078e02ff */
[C---:B------:R-:W-:Y:S02]  /*1ac40*/  IMAD R179, R0.reuse, 0x7b, RZ ;  /* 0x0000007b00b37824 */ /* 0x040fe400078e02ff */
[----:B------:R-:W-:Y:S02]  /*1ac50*/  @!P4 IMAD.IADD R241, R241, 0x1, -R251 ;  /* 0x00000001f1f1c824 */ /* 0x000fe400078e0afb */
[C---:B------:R-:W-:Y:S02]  /*1ac60*/  IMAD R180, R0.reuse, 0x1cc, RZ ;  /* 0x000001cc00b47824 */ /* 0x040fe400078e02ff */
[C---:B------:R-:W-:Y:S01]  /*1ac70*/  IMAD R177, R0.reuse, 0x77, RZ ;  /* 0x0000007700b17824 */ /* 0x040fe200078e02ff */
[C---:B------:R-:W-:Y:S01]  /*1ac80*/  ISETP.GT.U32.AND P4, PT, R251.reuse, R241, PT ;  /* 0x000000f1fb00720c */ /* 0x040fe20003f84070 */
[----:B------:R-:W-:Y:S01]  /*1ac90*/  @!P6 IMAD.MOV R240, RZ, RZ, -R240 ;  /* 0x000000fffff0e224 */ /* 0x000fe200078e0af0 */
[----:B------:R-:W-:Y:S01]  /*1aca0*/  ISETP.GT.U32.AND P6, PT, R251, R242, PT ;  /* 0x000000f2fb00720c */ /* 0x000fe20003fc4070 */
[----:B------:R-:W-:-:S02]  /*1acb0*/  IMAD R178, R0, 0x1bc, RZ ;  /* 0x000001bc00b27824 */ /* 0x000fc400078e02ff */
[C---:B------:R-:W-:Y:S02]  /*1acc0*/  IMAD R175, R0.reuse, 0x73, RZ ;  /* 0x0000007300af7824 */ /* 0x040fe400078e02ff */
[C---:B------:R-:W-:Y:S02]  /*1acd0*/  IMAD R176, R0.reuse, 0x1ac, RZ ;  /* 0x000001ac00b07824 */ /* 0x040fe400078e02ff */
[C---:B------:R-:W-:Y:S02]  /*1ace0*/  IMAD R173, R0.reuse, 0x6f, RZ ;  /* 0x0000006f00ad7824 */ /* 0x040fe400078e02ff */
[----:B------:R-:W-:Y:S02]  /*1acf0*/  IMAD R174, R0, 0x19c, RZ ;  /* 0x0000019c00ae7824 */ /* 0x000fe400078e02ff */
[--C-:B------:R-:W-:Y:S01]  /*1ad00*/  @!P4 IMAD.IADD R241, R241, 0x1, -R251.reuse ;  /* 0x00000001f1f1c824 */ /* 0x100fe200078e0afb */
[----:B------:R-:W-:Y:S01]  /*1ad10*/  ISETP.GE.AND P4, PT, R10, RZ, PT ;  /* 0x000000ff0a00720c */ /* 0x000fe20003f86270 */
[----:B------:R-:W-:-:S02]  /*1ad20*/  @!P6 IMAD.IADD R242, R242, 0x1, -R251 ;  /* 0x00000001f2f2e824 */ /* 0x000fc400078e0afb */
[C---:B------:R-:W-:Y:S02]  /*1ad30*/  IMAD R171, R0.reuse, 0x6b, RZ ;  /* 0x0000006b00ab7824 */ /* 0x040fe400078e02ff */
[C---:B------:R-:W-:Y:S01]  /*1ad40*/  IMAD R172, R0.reuse, 0x18c, RZ ;  /* 0x0000018c00ac7824 */ /* 0x040fe200078e02ff */
[C---:B------:R-:W-:Y:S01]  /*1ad50*/  ISETP.GT.U32.AND P6, PT, R251.reuse, R242, PT ;  /* 0x000000f2fb00720c */ /* 0x040fe20003fc4070 */
[C---:B------:R-:W-:Y:S02]  /*1ad60*/  IMAD R169, R0.reuse, 0x67, RZ ;  /* 0x0000006700a97824 */ /* 0x040fe400078e02ff */
[C---:B------:R-:W-:Y:S02]  /*1ad70*/  IMAD R170, R0.reuse, 0x17c, RZ ;  /* 0x0000017c00aa7824 */ /* 0x040fe400078e02ff */
[C---:B------:R-:W-:Y:S02]  /*1ad80*/  IMAD R167, R0.reuse, 0x63, RZ ;  /* 0x0000006300a77824 */ /* 0x040fe400078e02ff */
[----:B------:R-:W-:Y:S01]  /*1ad90*/  @!P4 IMAD.MOV R241, RZ, RZ, -R241 ;  /* 0x000000fffff1c224 */ /* 0x000fe200078e0af1 */
[----:B------:R-:W-:Y:S01]  /*1ada0*/  ISETP.GT.U32.AND P4, PT, R251, R243, PT ;  /* 0x000000f3fb00720c */ /* 0x000fe20003f84070 */
[----:B------:R-:W-:-:S02]  /*1adb0*/  IMAD R168, R0, 0x16c, RZ ;  /* 0x0000016c00a87824 */ /* 0x000fc400078e02ff */
[----:B------:R-:W-:Y:S02]  /*1adc0*/  IMAD R165, R0, 0x5f, RZ ;  /* 0x0000005f00a57824 */ /* 0x000fe400078e02ff */
[--C-:B------:R-:W-:Y:S01]  /*1add0*/  @!P6 IMAD.IADD R242, R242, 0x1, -R251.reuse ;  /* 0x00000001f2f2e824 */ /* 0x100fe200078e0afb */
[----:B------:R-:W-:Y:S01]  /*1ade0*/  ISETP.GE.AND P6, PT, R9, RZ, PT ;  /* 0x000000ff0900720c */ /* 0x000fe20003fc6270 */
[C---:B------:R-:W-:Y:S02]  /*1adf0*/  IMAD R166, R0.reuse, 0x15c, RZ ;  /* 0x0000015c00a67824 */ /* 0x040fe400078e02ff */
[C---:B------:R-:W-:Y:S02]  /*1ae00*/  IMAD R163, R0.reuse, 0x5b, RZ ;  /* 0x0000005b00a37824 */ /* 0x040fe400078e02ff */
[----:B------:R-:W-:Y:S02]  /*1ae10*/  IMAD R164, R0, 0x14c, RZ ;  /* 0x0000014c00a47824 */ /* 0x000fe400078e02ff */
[----:B------:R-:W-:-:S02]  /*1ae20*/  @!P4 IMAD.IADD R243, R243, 0x1, -R251 ;  /* 0x00000001f3f3c824 */ /* 0x000fc400078e0afb */
[C---:B------:R-:W-:Y:S02]  /*1ae30*/  IMAD R161, R0.reuse, 0x57, RZ ;  /* 0x0000005700a17824 */ /* 0x040fe400078e02ff */
[C---:B------:R-:W-:Y:S01]  /*1ae40*/  IMAD R162, R0.reuse, 0x13c, RZ ;  /* 0x0000013c00a27824 */ /* 0x040fe200078e02ff */
[C---:B------:R-:W-:Y:S01]  /*1ae50*/  ISETP.GT.U32.AND P4, PT, R251.reuse, R243, PT ;  /* 0x000000f3fb00720c */ /* 0x040fe20003f84070 */
[----:B------:R-:W-:Y:S01]  /*1ae60*/  @!P6 IMAD.MOV R242, RZ, RZ, -R242 ;  /* 0x000000fffff2e224 */ /* 0x000fe200078e0af2 */
[----:B------:R-:W-:Y:S01]  /*1ae70*/  ISETP.GT.U32.AND P6, PT, R251, R244, PT ;  /* 0x000000f4fb00720c */ /* 0x000fe20003fc4070 */
[C---:B------:R-:W-:Y:S02]  /*1ae80*/  IMAD R159, R0.reuse, 0x53, RZ ;  /* 0x00000053009f7824 */ /* 0x040fe400078e02ff */
[C---:B------:R-:W-:Y:S02]  /*1ae90*/  IMAD R160, R0.reuse, 0x12c, RZ ;  /* 0x0000012c00a07824 */ /* 0x040fe400078e02ff */
[----:B------:R-:W-:-:S02]  /*1aea0*/  IMAD R157, R0, 0x4f, RZ ;  /* 0x0000004f009d7824 */ /* 0x000fc400078e02ff */
[C---:B------:R-:W-:Y:S02]  /*1aeb0*/  IMAD R158, R0.reuse, 0x11c, RZ ;  /* 0x0000011c009e7824 */ /* 0x040fe400078e02ff */
[----:B------:R-:W-:Y:S02]  /*1aec0*/  IMAD R155, R0, 0x4b, RZ ;  /* 0x0000004b009b7824 */ /* 0x000fe400078e02ff */
[--C-:B------:R-:W-:Y:S01]  /*1aed0*/  @!P4 IMAD.IADD R243, R243, 0x1, -R251.reuse ;  /* 0x00000001f3f3c824 */ /* 0x100fe200078e0afb */
[----:B------:R-:W-:Y:S01]  /*1aee0*/  ISETP.GE.AND P4, PT, R8, RZ, PT ;  /* 0x000000ff0800720c */ /* 0x000fe20003f86270 */
[----:B------:R-:W-:Y:S02]  /*1aef0*/  @!P6 IMAD.IADD R244, R244, 0x1, -R251 ;  /* 0x00000001f4f4e824 */ /* 0x000fe400078e0afb */
[C---:B------:R-:W-:Y:S02]  /*1af00*/  IMAD R156, R0.reuse, 0x10c, RZ ;  /* 0x0000010c009c7824 */ /* 0x040fe400078e02ff */
[C---:B------:R-:W-:Y:S01]  /*1af10*/  IMAD R153, R0.reuse, 0x47, RZ ;  /* 0x0000004700997824 */ /* 0x040fe200078e02ff */
[----:B------:R-:W-:Y:S01]  /*1af20*/  ISETP.GT.U32.AND P6, PT, R251, R244, PT ;  /* 0x000000f4fb00720c */ /* 0x000fe20003fc4070 */
[----:B------:R-:W-:-:S02]  /*1af30*/  IMAD R154, R0, 0xfc, RZ ;  /* 0x000000fc009a7824 */ /* 0x000fc400078e02ff */
[C---:B------:R-:W-:Y:S02]  /*1af40*/  IMAD R151, R0.reuse, 0x43, RZ ;  /* 0x0000004300977824 */ /* 0x040fe400078e02ff */
[C---:B------:R-:W-:Y:S02]  /*1af50*/  IMAD R152, R0.reuse, 0xec, RZ ;  /* 0x000000ec00987824 */ /* 0x040fe400078e02ff */
        /* <DEDUP_REMOVED lines=34> */
[----:B------:R-:W-:Y:S01]  /*1b180*/  ISETP.GT.U32.AND P6, PT, R251, R248, PT ;  /* 0x000000f8fb00720c */ /* 0x000fe20003fc4070 */
[C---:B------:R-:W-:Y:S02]  /*1b190*/  IMAD R132, R0.reuse, 0x4c, RZ ;  /* 0x0000004c00847824 */ /* 0x040fe400078e02ff */
[C---:B------:R-:W-:Y:S02]  /*1b1a0*/  IMAD R129, R0.reuse, 0x17, RZ ;  /* 0x0000001700817824 */ /* 0x040fe400078e02ff */
[C---:B------:R-:W-:Y:S02]  /*1b1b0*/  IMAD R130, R0.reuse, 0x3c, RZ ;  /* 0x0000003c00827824 */ /* 0x040fe400078e02ff */
[----:B------:R-:W-:Y:S01]  /*1b1c0*/  @!P4 IMAD.IADD R247, R247, 0x1, -R251 ;  /* 0x00000001f7f7c824 */ /* 0x000fe200078e0afb */
[----:B------:R-:W-:Y:S01]  /*1b1d0*/  ISETP.GE.AND P4, PT, R5, RZ, PT ;  /* 0x000000ff0500720c */ /* 0x000fe20003f86270 */
[----:B------:R-:W-:-:S02]  /*1b1e0*/  IMAD R127, R0, 0x13, RZ ;  /* 0x00000013007f7824 */ /* 0x000fc400078e02ff */
[----:B------:R-:W-:Y:S01]  /*1b1f0*/  IMAD R128, R0, 0x2c, RZ ;  /* 0x0000002c00807824 */ /* 0x000fe200078e02ff */
[C---:B------:R-:W-:Y:S01]  /*1b200*/  ISETP.GT.U32.AND P0, PT, R251.reuse, R247, PT ;  /* 0x000000f7fb00720c */ /* 0x040fe20003f04070 */
[----:B------:R-:W-:Y:S02]  /*1b210*/  @!P6 IMAD.IADD R248, R248, 0x1, -R251 ;  /* 0x00000001f8f8e824 */ /* 0x000fe400078e0afb */
[C---:B------:R-:W-:Y:S02]  /*1b220*/  IMAD R125, R0.reuse, 0xf, RZ ;  /* 0x0000000f007d7824 */ /* 0x040fe400078e02ff */
[C---:B------:R-:W-:Y:S01]  /*1b230*/  IMAD R126, R0.reuse, 0x1c, RZ ;  /* 0x0000001c007e7824 */ /* 0x040fe200078e02ff */
[----:B------:R-:W-:Y:S01]  /*1b240*/  ISETP.GT.U32.AND P6, PT, R251, R248, PT ;  /* 0x000000f8fb00720c */ /* 0x000fe20003fc4070 */
[C---:B------:R-:W-:Y:S02]  /*1b250*/  IMAD R123, R0.reuse, 0xb, RZ ;  /* 0x0000000b007b7824 */ /* 0x040fe400078e02ff */
[----:B------:R-:W-:Y:S01]  /*1b260*/  @!P4 IMAD.MOV R246, RZ, RZ, -R246 ;  /* 0x000000fffff6c224 */ /* 0x000fe200078e0af6 */
[----:B------:R-:W-:Y:S01]  /*1b270*/  ISETP.GE.AND P4, PT, R3, RZ, PT ;  /* 0x000000ff0300720c */ /* 0x000fe20003f86270 */
[----:B------:R-:W-:-:S02]  /*1b280*/  IMAD R124, R0, 0xc, RZ ;  /* 0x0000000c007c7824 */ /* 0x000fc400078e02ff */
[--C-:B------:R-:W-:Y:S01]  /*1b290*/  @!P0 IMAD.IADD R247, R247, 0x1, -R251.reuse ;  /* 0x00000001f7f78824 */ /* 0x100fe200078e0afb */
[----:B------:R-:W-:Y:S01]  /*1b2a0*/  ISETP.GE.AND P0, PT, R2, RZ, PT ;  /* 0x000000ff0200720c */ /* 0x000fe20003f06270 */
[C---:B------:R-:W-:Y:S02]  /*1b2b0*/  IMAD R121, R0.reuse, 0x7, RZ ;  /* 0x0000000700797824 */ /* 0x040fe400078e02ff */
[----:B------:R-:W-:Y:S02]  /*1b2c0*/  IMAD R122, R0, 0x1f8, RZ ;  /* 0x000001f8007a7824 */ /* 0x000fe400078e02ff */
[----:B------:R-:W-:Y:S01]  /*1b2d0*/  @!P6 IMAD.IADD R248, R248, 0x1, -R251 ;  /* 0x00000001f8f8e824 */ /* 0x000fe200078e0afb */
[C---:B------:R-:W-:Y:S01]  /*1b2e0*/  LEA R94, P6, R95.reuse, c[0x0][0x160], 0x2 ;  /* 0x000058005f5e7a11 */ /* 0x040fe200078c10ff */
[C---:B------:R-:W-:Y:S02]  /*1b2f0*/  IMAD R119, R0.reuse, 0x3, RZ ;  /* 0x0000000300777824 */ /* 0x040fe400078e02ff */
[----:B------:R-:W-:Y:S01]  /*1b300*/  @!P4 IMAD.MOV R247, RZ, RZ, -R247 ;  /* 0x000000fffff7c224 */ /* 0x000fe200078e0af7 */
[----:B------:R-:W-:Y:S01]  /*1b310*/  LEA.HI.X.SX32 R95, R95, c[0x0][0x164], 0x2, P6 ;  /* 0x000059005f5f7a11 */ /* 0x000fe200030f16ff */
[----:B------:R-:W-:Y:S01]  /*1b320*/  IMAD R120, R0, 0x1e8, RZ ;  /* 0x000001e800787824 */ /* 0x000fe200078e02ff */
[-C--:B------:R-:W-:Y:S01]  /*1b330*/  IADD3 R186, P4, R184, R94.reuse, RZ ;  /* 0x0000005eb8ba7210 */ /* 0x080fe20007f9e0ff */
[----:B------:R-:W-:Y:S01]  /*1b340*/  @!P0 IMAD.MOV R248, RZ, RZ, -R248 ;  /* 0x000000fffff88224 */ /* 0x000fe200078e0af8 */
[-C--:B------:R-:W-:Y:S01]  /*1b350*/  IADD3 R184, P6, R183, R94.reuse, RZ ;  /* 0x0000005eb7b87210 */ /* 0x080fe20007fde0ff */
[----:B------:R-:W-:Y:S01]  /*1b360*/  IMAD R117, R0, 0x7e, RZ ;  /* 0x0000007e00757824 */ /* 0x000fe200078e02ff */
[-C--:B------:R-:W-:Y:S01]  /*1b370*/  IADD3 R182, P0, R182, R94.reuse, RZ ;  /* 0x0000005eb6b67210 */ /* 0x080fe20007f1e0ff */
[C---:B------:R-:W-:Y:S01]  /*1b380*/  IMAD R118, R0.reuse, 0x1d8, RZ ;  /* 0x000001d800767824 */ /* 0x040fe200078e02ff */
[-C--:B------:R-:W-:Y:S01]  /*1b390*/  LEA.HI.X.SX32 R187, R181, R95.reuse, 0x2, P4 ;  /* 0x0000005fb5bb7211 */ /* 0x080fe200020f16ff */
[----:B------:R-:W-:Y:S01]  /*1b3a0*/  IMAD R115, R0, 0x7a, RZ ;  /* 0x0000007a00737824 */ /* 0x000fe200078e02ff */
[-C--:B------:R-:W-:Y:S01]  /*1b3b0*/  IADD3 R180, P4, R180, R94.reuse, RZ ;  /* 0x0000005eb4b47210 */ /* 0x080fe20007f9e0ff */
[----:B------:R-:W-:Y:S01]  /*1b3c0*/  IMAD R116, R0, 0x1c8, RZ ;  /* 0x000001c800747824 */ /* 0x000fe200078e02ff */
[-C--:B------:R-:W-:Y:S01]  /*1b3d0*/  LEA.HI.X.SX32 R185, R179, R95.reuse, 0x2, P6 ;  /* 0x0000005fb3b97211 */ /* 0x080fe200030f16ff */
[----:B------:R1:W-:Y:S01]  /*1b3e0*/  STL.64 [R1+0x1038], R186 ;  /* 0x001038ba01007387 */ /* 0x0003e20000100a00 */
[-C--:B------:R-:W-:Y:S01]  /*1b3f0*/  IADD3 R178, P6, R178, R94.reuse, RZ ;  /* 0x0000005eb2b27210 */ /* 0x080fe20007fde0ff */
[C---:B------:R-:W-:Y:S01]  /*1b400*/  IMAD R113, R0.reuse, 0x76, RZ ;  /* 0x0000007600717824 */ /* 0x040fe200078e02ff */
[-C--:B------:R-:W-:Y:S01]  /*1b410*/  LEA.HI.X.SX32 R183, R177, R95.reuse, 0x2, P0 ;  /* 0x0000005fb1b77211 */ /* 0x080fe200000f16ff */
[----:B------:R-:W-:Y:S01]  /*1b420*/  IMAD R114, R0, 0x1b8, RZ ;  /* 0x000001b800727824 */ /* 0x000fe200078e02ff */
[-C--:B------:R-:W-:Y:S01]  /*1b430*/  IADD3 R176, P0, R176, R94.reuse, RZ ;  /* 0x0000005eb0b07210 */ /* 0x080fe20007f1e0ff */
[C---:B------:R-:W-:Y:S01]  /*1b440*/  IMAD R111, R0.reuse, 0x72, RZ ;  /* 0x00000072006f7824 */ /* 0x040fe200078e02ff */
[-C--:B------:R-:W-:Y:S01]  /*1b450*/  LEA.HI.X.SX32 R181, R175, R95.reuse, 0x2, P4 ;  /* 0x0000005fafb57211 */ /* 0x080fe200020f16ff */
[----:B------:R-:W-:Y:S01]  /*1b460*/  IMAD R112, R0, 0x1a8, RZ ;  /* 0x000001a800707824 */ /* 0x000fe200078e02ff */
[----:B------:R-:W-:Y:S01]  /*1b470*/  IADD3 R174, P4, R174, R94, RZ ;  /* 0x0000005eaeae7210 */ /* 0x000fe20007f9e0ff */
[C---:B------:R-:W-:Y:S01]  /*1b480*/  IMAD R109, R0.reuse, 0x6e, RZ ;  /* 0x0000006e006d7824 */ /* 0x040fe200078e02ff */
[----:B-1----:R-:W2:Y:S01]  /*1b490*/  LDL.LU.64 R186, [R1+0x2df0] ;  /* 0x002df00001ba7983 */ /* 0x002ea20000300a00 */
[----:B------:R-:W-:Y:S01]  /*1b4a0*/  LEA.HI.X.SX32 R179, R173, R95, 0x2, P6 ;  /* 0x0000005fadb37211 */ /* 0x000fe200030f16ff */
[----:B------:R-:W-:-:S02]  /*1b4b0*/  IMAD R110, R0, 0x198, RZ ;  /* 0x00000198006e7824 */ /* 0x000fc400078e02ff */
[----:B------:R1:W-:Y:S01]  /*1b4c0*/  STL.64 [R1+0x1030], R184 ;  /* 0x001030b801007387 */ /* 0x0003e20000100a00 */
[-C--:B------:R-:W-:Y:S01]  /*1b4d0*/  IADD3 R172, P6, R172, R94.reuse, RZ ;  /* 0x0000005eacac7210 */ /* 0x080fe20007fde0ff */
[C---:B------:R-:W-:Y:S01]  /*1b4e0*/  IMAD R107, R0.reuse, 0x6a, RZ ;  /* 0x0000006a006b7824 */ /* 0x040fe200078e02ff */
[-C--:B------:R-:W-:Y:S01]  /*1b4f0*/  LEA.HI.X.SX32 R177, R171, R95.reuse, 0x2, P0 ;  /* 0x0000005fabb17211 */ /* 0x080fe200000f16ff */
[----:B------:R-:W-:Y:S01]  /*1b500*/  IMAD R108, R0, 0x188, RZ ;  /* 0x00000188006c7824 */ /* 0x000fe200078e02ff */
[----:B------:R-:W-:Y:S01]  /*1b510*/  IADD3 R170, P0, R170, R94, RZ ;  /* 0x0000005eaaaa7210 */ /* 0x000fe20007f1e0ff */
[C---:B------:R-:W-:Y:S01]  /*1b520*/  IMAD R105, R0.reuse, 0x66, RZ ;  /* 0x0000006600697824 */ /* 0x040fe200078e02ff */
[----:B------:R-:W-:Y:S01]  /*1b530*/  LEA.HI.X.SX32 R175, R169, R95, 0x2, P4 ;  /* 0x0000005fa9af7211 */ /* 0x000fe200020f16ff */
[C---:B------:R-:W-:Y:S02]  /*1b540*/  IMAD R106, R0.reuse, 0x178, RZ ;  /* 0x00000178006a7824 */ /* 0x040fe400078e02ff */
[C---:B------:R-:W-:Y:S01]  /*1b550*/  IMAD R103, R0.reuse, 0x62, RZ ;  /* 0x0000006200677824 */ /* 0x040fe200078e02ff */
[----:B-1----:R-:W3:Y:S01]  /*1b560*/  LDL.LU.64 R184, [R1+0x2de8] ;  /* 0x002de80001b87983 */ /* 0x002ee20000300a00 */
[----:B------:R-:W-:-:S02]  /*1b570*/  IMAD R104, R0, 0x168, RZ ;  /* 0x0000016800687824 */ /* 0x000fc400078e02ff */
[----:B------:R-:W-:Y:S01]  /*1b580*/  IMAD R101, R0, 0x5e, RZ ;  /* 0x0000005e00657824 */ /* 0x000fe200078e02ff */
[----:B------:R1:W-:Y:S01]  /*1b590*/  STL.64 [R1+0x1028], R182 ;  /* 0x001028b601007387 */ /* 0x0003e20000100a00 */
[-C--:B------:R-:W-:Y:S01]  /*1b5a0*/  IADD3 R168, P4, R168, R94.reuse, RZ ;  /* 0x0000005ea8a87210 */ /* 0x080fe20007f9e0ff */
[C---:B------:R-:W-:Y:S01]  /*1b5b0*/  IMAD R102, R0.reuse, 0x158, RZ ;  /* 0x0000015800667824 */ /* 0x040fe200078e02ff */
[----:B------:R-:W-:Y:S01]  /*1b5c0*/  LEA.HI.X.SX32 R173, R167, R95, 0x2, P6 ;  /* 0x0000005fa7ad7211 */ /* 0x000fe200030f16ff */
[----:B------:R-:W-:Y:S01]  /*1b5d0*/  IMAD R99, R0, 0x5a, RZ ;  /* 0x0000005a00637824 */ /* 0x000fe200078e02ff */
[----:B------:R-:W-:Y:S01]  /*1b5e0*/  IADD3 R166, P6, R166, R94, RZ ;  /* 0x0000005ea6a67210 */ /* 0x000fe20007fde0ff */
[C---:B------:R-:W-:Y:S02]  /*1b5f0*/  IMAD R100, R0.reuse, 0x148, RZ ;  /* 0x0000014800647824 */ /* 0x040fe400078e02ff */
[C---:B------:R-:W-:Y:S02]  /*1b600*/  IMAD R97, R0.reuse, 0x56, RZ ;  /* 0x0000005600617824 */ /* 0x040fe400078e02ff */
[C---:B------:R-:W-:Y:S01]  /*1b610*/  IMAD R98, R0.reuse, 0x138, RZ ;  /* 0x0000013800627824 */ /* 0x040fe200078e02ff */
[----:B-1----:R-:W4:Y:S01]  /*1b620*/  LDL.LU.64 R182, [R1+0x2de0] ;  /* 0x002de00001b67983 */ /* 0x002f220000300a00 */
[----:B------:R-:W-:-:S02]  /*1b630*/  IMAD R93, R0, 0x52, RZ ;  /* 0x00000052005d7824 */ /* 0x000fc400078e02ff */
[C---:B------:R-:W-:Y:S01]  /*1b640*/  IMAD R96, R0.reuse, 0x128, RZ ;  /* 0x0000012800607824 */ /* 0x040fe200078e02ff */
[----:B------:R1:W-:Y:S01]  /*1b650*/  STL.64 [R1+0x1020], R180 ;  /* 0x001020b401007387 */ /* 0x0003e20000100a00 */
[-C--:B------:R-:W-:Y:S01]  /*1b660*/  LEA.HI.X.SX32 R171, R165, R95.reuse, 0x2, P0 ;  /* 0x0000005fa5ab7211 */ /* 0x080fe200000f16ff */
[----:B------:R-:W-:Y:S01]  /*1b670*/  IMAD R91, R0, 0x4e, RZ ;  /* 0x0000004e005b7824 */ /* 0x000fe200078e02ff */
[----:B------:R-:W-:Y:S01]  /*1b680*/  IADD3 R164, P0, R164, R94, RZ ;  /* 0x0000005ea4a47210 */ /* 0x000fe20007f1e0ff */
[C---:B------:R-:W-:Y:S01]  /*1b690*/  IMAD R92, R0.reuse, 0x118, RZ ;  /* 0x00000118005c7824 */ /* 0x040fe200078e02ff */
[----:B------:R-:W-:Y:S01]  /*1b6a0*/  LEA.HI.X.SX32 R169, R163, R95, 0x2, P4 ;  /* 0x0000005fa3a97211 */ /* 0x000fe200020f16ff */
[C---:B------:R-:W-:Y:S02]  /*1b6b0*/  IMAD R89, R0.reuse, 0x4a, RZ ;  /* 0x0000004a00597824 */ /* 0x040fe400078e02ff */
[C---:B------:R-:W-:Y:S02]  /*1b6c0*/  IMAD R90, R0.reuse, 0x108, RZ ;  /* 0x00000108005a7824 */ /* 0x040fe400078e02ff */
[C---:B------:R-:W-:Y:S01]  /*1b6d0*/  IMAD R87, R0.reuse, 0x46, RZ ;  /* 0x0000004600577824 */ /* 0x040fe200078e02ff */
[----:B-1----:R-:W2:Y:S01]  /*1b6e0*/  LDL.LU.64 R180, [R1+0x2dd8] ;  /* 0x002dd80001b47983 */ /* 0x002ea20000300a00 */
[----:B------:R-:W-:-:S02]  /*1b6f0*/  IMAD R88, R0, 0xf8, RZ ;  /* 0x000000f800587824 */ /* 0x000fc400078e02ff */
[----:B------:R-:W-:Y:S01]  /*1b700*/  IMAD R85, R0, 0x42, RZ ;  /* 0x0000004200557824 */ /* 0x000fe200078e02ff */
[----:B------:R1:W-:Y:S01]  /*1b710*/  STL.64 [R1+0x1018], R178 ;  /* 0x001018b201007387 */ /* 0x0003e20000100a00 */
[----:B------:R-:W-:Y:S01]  /*1b720*/  IADD3 R162, P4, R162, R94, RZ ;  /* 0x0000005ea2a27210 */ /* 0x000fe20007f9e0ff */
[C---:B------:R-:W-:Y:S01]  /*1b730*/  IMAD R86, R0.reuse, 0xe8, RZ ;  /* 0x000000e800567824 */ /* 0x040fe200078e02ff */
[----:B------:R-:W-:Y:S01]  /*1b740*/  LEA.HI.X.SX32 R167, R161, R95, 0x2, P6 ;  /* 0x0000005fa1a77211 */ /* 0x000fe200030f16ff */
[C---:B------:R-:W-:Y:S02]  /*1b750*/  IMAD R83, R0.reuse, 0x3e, RZ ;  /* 0x0000003e00537824 */ /* 0x040fe400078e02ff */
        /* <DEDUP_REMOVED lines=43> */
[C---:B------:R-:W-:Y:S02]  /*1ba10*/  IMAD.SHL.U32 R55, R0.reuse, 0x2, RZ ;  /* 0x0000000200377824 */ /* 0x040fe400078e00ff */
        /* <DEDUP_REMOVED lines=84> */
[-C--:B------:R-:W-:Y:S02]  /*1bf60*/  IADD3 R138, P4, R138, R94.reuse, RZ ;  /* 0x0000005e8a8a7210 */ /* 0x080fe40007f9e0ff */
[----:B------:R-:W-:Y:S01]  /*1bf70*/  LEA.HI.X.SX32 R143, R137, R95, 0x2, P6 ;  /* 0x0000005f898f7211 */ /* 0x000fe200030f16ff */
[----:B-1----:R-:W2:Y:S04]  /*1bf80*/  LDL.LU.64 R154, [R1+0x2d70] ;  /* 0x002d7000019a7983 */ /* 0x002ea80000300a00 */
[----:B------:R1:W-:Y:S01]  /*1bf90*/  STL.64 [R1+0xfa8], R152 ;  /* 0x000fa89801007387 */ /* 0x0003e20000100a00 */
[----:B------:R-:W-:-:S02]  /*1bfa0*/  IADD3 R136, P6, R136, R94, RZ ;  /* 0x0000005e88887210 */ /* 0x000fc40007fde0ff */
[-C--:B------:R-:W-:Y:S01]  /*1bfb0*/  LEA.HI.X.SX32 R141, R135, R95.reuse, 0x2, P0 ;  /* 0x0000005f878d7211 */ /* 0x080fe200000f16ff */
[----:B-1----:R-:W2:Y:S04]  /*1bfc0*/  LDL.LU.64 R152, [R1+0x2d68] ;  /* 0x002d680001987983 */ /* 0x002ea80000300a00 */
        /* <DEDUP_REMOVED lines=135> */
[----:B------:R-:W-:Y:S01]  /*1c840*/  IMAD R61, R0, 0xe, RZ ;  /* 0x0000000e003d7824 */ /* 0x000fe200078e02ff */
[----:B-1----:R-:W2:Y:S04]  /*1c850*/  LDL.LU.64 R82, [R1+0x2c58] ;  /* 0x002c580001527983 */ /* 0x002ea80000300a00 */
[----:B------:R1:W-:Y:S01]  /*1c860*/  STL.64 [R1+0xe88], R80 ;  /* 0x000e885001007387 */ /* 0x0003e20000100a00 */
[----:B------:R-:W-:Y:S02]  /*1c870*/  IADD3 R60, P4, R60, R94, RZ ;  /* 0x0000005e3c3c7210 */ /* 0x000fe40007f9e0ff */
[-C--:B------:R-:W-:Y:S01]  /*1c880*/  LEA.HI.X.SX32 R69, R65, R95.reuse, 0x2, P6 ;  /* 0x0000005f41457211 */ /* 0x080fe200030f16ff */
[----:B-1----:R-:W2:Y:S04]  /*1c890*/  LDL.LU.64 R80, [R1+0x2c50] ;  /* 0x002c500001507983 */ /* 0x002ea80000300a00 */
[----:B------:R1:W-:Y:S01]  /*1c8a0*/  STL.64 [R1+0xe80], R78 ;  /* 0x000e804e01007387 */ /* 0x0003e20000100a00 */
[----:B------:R-:W-:-:S02]  /*1c8b0*/  LEA.HI.X.SX32 R67, R63, R95, 0x2, P0 ;  /* 0x0000005f3f437211 */ /* 0x000fc400000f16ff */
[----:B------:R-:W-:Y:S01]  /*1c8c0*/  LEA.HI.X.SX32 R61, R61, R95, 0x2, P4 ;  /* 0x0000005f3d3d7211 */ /* 0x000fe200020f16ff */
[----:B-1----:R-:W2:Y:S04]  /*1c8d0*/  LDL.LU.64 R78, [R1+0x2c48] ;  /* 0x002c4800014e7983 */ /* 0x002ea80000300a00 */
[----:B------:R1:W-:Y:S01]  /*1c8e0*/  STL.64 [R1+0xe78], R76 ;  /* 0x000e784c01007387 */ /* 0x0003e20000100a00 */
[----:B------:R-:W-:-:S03]  /*1c8f0*/  IADD3 R64, P6, R64, R94, RZ ;  /* 0x0000005e40407210 */ /* 0x000fc60007fde0ff */
[----:B-1----:R-:W2:Y:S04]  /*1c900*/  LDL.LU.64 R76, [R1+0x2c40] ;  /* 0x002c4000014c7983 */ /* 0x002ea80000300a00 */
[----:B------:R1:W-:Y:S01]  /*1c910*/  STL.64 [R1+0xe70], R74 ;  /* 0x000e704a01007387 */ /* 0x0003e20000100a00 */
[----:B------:R-:W-:-:S03]  /*1c920*/  IADD3 R62, P0, R62, R94, RZ ;  /* 0x0000005e3e3e7210 */ /* 0x000fc60007f1e0ff */
[----:B-1----:R-:W2:Y:S04]  /*1c930*/  LDL.LU.64 R74, [R1+0x2c38] ;  /* 0x002c3800014a7983 */ /* 0x002ea80000300a00 */
[----:B------:R1:W-:Y:S01]  /*1c940*/  STL.64 [R1+0xe68], R72 ;  /* 0x000e684801007387 */ /* 0x0003e20000100a00 */
[----:B------:R-:W-:-:S03]  /*1c950*/  LEA.HI.X.SX32 R65, R59, R95, 0x2, P6 ;  /* 0x0000005f3b417211 */ /* 0x000fc600030f16ff */
[----:B-1----:R-:W2:Y:S04]  /*1c960*/  LDL.LU.64 R72, [R1+0x2c30] ;  /* 0x002c300001487983 */ /* 0x002ea80000300a00 */
[----:B------:R1:W-:Y:S01]  /*1c970*/  STL.64 [R1+0xe60], R70 ;  /* 0x000e604601007387 */ /* 0x0003e20000100a00 */
[-C--:B------:R-:W-:Y:S02]  /*1c980*/  IADD3 R58, P6, R58, R94.reuse, RZ ;  /* 0x0000005e3a3a7210 */ /* 0x080fe40007fde0ff */
[----:B------:R-:W-:Y:S01]  /*1c990*/  LEA.HI.X.SX32 R63, R57, R95, 0x2, P0 ;  /* 0x0000005f393f7211 */ /* 0x000fe200000f16ff */
        /* <DEDUP_REMOVED lines=8> */
[----:B------:R-:W-:-:S03]  /*1ca20*/  IADD3 R52, P6, R52, R94, RZ ;  /* 0x0000005e34347210 */ /* 0x000fc60007fde0ff */
[----:B------:R3:W-:Y:S01]  /*1ca30*/  STL.64 [R1+0xe40], R64 ;  /* 0x000e404001007387 */ /* 0x0007e20000100a00 */
[----:B-1----:R-:W-:-:S04]  /*1ca40*/  LEA R60, P4, R0, R94, 0x3 ;  /* 0x0000005e003c7211 */ /* 0x002fc800078818ff */
[-C--:B------:R-:W-:Y:S01]  /*1ca50*/  LEA.HI.X.SX32 R61, R55, R95.reuse, 0x2, P4 ;  /* 0x0000005f373d7211 */ /* 0x080fe200020f16ff */
[----:B---3--:R-:W3:Y:S01]  /*1ca60*/  LDL.LU.64 R64, [R1+0x2c10] ;  /* 0x002c100001407983 */ /* 0x008ee20000300a00 */
[-C--:B------:R-:W-:Y:S02]  /*1ca70*/  IADD3 R54, P4, R54, R94.reuse, RZ ;  /* 0x0000005e36367210 */ /* 0x080fe40007f9e0ff */
[-C--:B------:R-:W-:Y:S01]  /*1ca80*/  LEA.HI.X.SX32 R57, R51, R95.reuse, 0x2, P0 ;  /* 0x0000005f33397211 */ /* 0x080fe200000f16ff */
[----:B------:R1:W-:Y:S01]  /*1ca90*/  STL.64 [R1+0xe38], R62 ;  /* 0x000e383e01007387 */ /* 0x0003e20000100a00 */
[-C--:B------:R-:W-:Y:S02]  /*1caa0*/  IADD3 R50, P0, R50, R94.reuse, RZ ;  /* 0x0000005e32327210 */ /* 0x080fe40007f1e0ff */
[----:B------:R-:W-:Y:S02]  /*1cab0*/  LEA.HI.X.SX32 R55, R49, R95, 0x2, P4 ;  /* 0x0000005f31377211 */ /* 0x000fe400020f16ff */
[----:B------:R-:W-:-:S02]  /*1cac0*/  IADD3 R48, P4, R48, R94, RZ ;  /* 0x0000005e30307210 */ /* 0x000fc40007f9e0ff */
[-C--:B------:R-:W-:Y:S01]  /*1cad0*/  LEA.HI.X.SX32 R53, R47, R95.reuse, 0x2, P6 ;  /* 0x0000005f2f357211 */ /* 0x080fe200030f16ff */
[----:B-1----:R-:W2:Y:S04]  /*1cae0*/  LDL.LU.64 R62, [R1+0x2c08] ;  /* 0x002c0800013e7983 */ /* 0x002ea80000300a00 */
[----:B------:R1:W-:Y:S01]  /*1caf0*/  STL.64 [R1+0xe30], R60 ;  /* 0x000e303c01007387 */ /* 0x0003e20000100a00 */
[-C--:B------:R-:W-:Y:S02]  /*1cb00*/  IADD3 R46, P6, R46, R94.reuse, RZ ;  /* 0x0000005e2e2e7210 */ /* 0x080fe40007fde0ff */
[-C--:B------:R-:W-:Y:S02]  /*1cb10*/  LEA.HI.X.SX32 R51, R45, R95.reuse, 0x2, P0 ;  /* 0x0000005f2d337211 */ /* 0x080fe400000f16ff */
[----:B------:R-:W-:Y:S01]  /*1cb20*/  IADD3 R44, P0, R44, R94, RZ ;  /* 0x0000005e2c2c7210 */ /* 0x000fe20007f1e0ff */
[----:B-1----:R-:W2:Y:S04]  /*1cb30*/  LDL.LU.64 R60, [R1+0x2c00] ;  /* 0x002c0000013c7983 */ /* 0x002ea80000300a00 */
[----:B------:R1:W-:Y:S01]  /*1cb40*/  STL.64 [R1+0xe28], R58 ;  /* 0x000e283a01007387 */ /* 0x0003e20000100a00 */
[----:B------:R-:W-:-:S02]  /*1cb50*/  LEA.HI.X.SX32 R49, R43, R95, 0x2, P4 ;  /* 0x0000005f2b317211 */ /* 0x000fc400020f16ff */
[-C--:B------:R-:W-:Y:S02]  /*1cb60*/  IADD3 R42, P4, R42, R94.reuse, RZ ;  /* 0x0000005e2a2a7210 */ /* 0x080fe40007f9e0ff */
        /* <DEDUP_REMOVED lines=34> */
[----:B------:R1:W-:Y:S04]  /*1cd90*/  STL.64 [R1+0xde0], R40 ;  /* 0x000de02801007387 */ /* 0x0003e80000100a00 */
        /* <DEDUP_REMOVED lines=9> */
[----:B------:R1:W-:Y:S01]  /*1ce30*/  STL.64 [R1+0xdb8], R30 ;  /* 0x000db81e01007387 */ /* 0x0003e20000100a00 */
[----:B------:R-:W-:-:S03]  /*1ce40*/  IADD3 R28, P4, R28, R94, RZ ;  /* 0x0000005e1c1c7210 */ /* 0x000fc60007f9e0ff */
[----:B-1----:R-:W2:Y:S04]  /*1ce50*/  LDL.LU.64 R30, [R1+0x2b88] ;  /* 0x002b8800011e7983 */ /* 0x002ea80000300a00 */
[----:B------:R1:W-:Y:S02]  /*1ce60*/  STL.64 [R1+0xdb0], R22 ;  /* 0x000db01601007387 */ /* 0x0003e40000100a00 */
[----:B-1----:R-:W-:-:S04]  /*1ce70*/  IADD3 R22, P6, R4, R94, RZ ;  /* 0x0000005e04167210 */ /* 0x002fc80007fde0ff */
[----:B------:R-:W-:-:S05]  /*1ce80*/  LEA.HI.X.SX32 R23, R25, R95, 0x2, P6 ;  /* 0x0000005f19177211 */ /* 0x000fca00030f16ff */
[----:B------:R1:W-:Y:S01]  /*1ce90*/  STL.64 [R1+0xda0], R22 ;  /* 0x000da01601007387 */ /* 0x0003e20000100a00 */
[----:B------:R-:W-:Y:S02]  /*1cea0*/  LEA.HI.X.SX32 R29, R27, R95, 0x2, P4 ;  /* 0x0000005f1b1d7211 */ /* 0x000fe400020f16ff */
[-C--:B------:R-:W-:Y:S02]  /*1ceb0*/  IADD3 R26, P4, R26, R94.reuse, RZ ;  /* 0x0000005e1a1a7210 */ /* 0x080fe40007f9e0ff */
[----:B------:R-:W-:Y:S02]  /*1cec0*/  ISETP.GT.U32.AND P0, PT, R251, R249, PT ;  /* 0x000000f9fb00720c */ /* 0x000fe40003f04070 */
[----:B-1----:R-:W-:-:S04]  /*1ced0*/  IADD3 R22, P6, R21, R94, RZ ;  /* 0x0000005e15167210 */ /* 0x002fc80007fde0ff */
[-C--:B------:R-:W-:Y:S01]  /*1cee0*/  LEA.HI.X.SX32 R23, R24, R95.reuse, 0x2, P6 ;  /* 0x0000005f18177211 */ /* 0x080fe200030f16ff */
[----:B------:R-:W-:Y:S01]  /*1cef0*/  STL.64 [R1+0xda8], R28 ;  /* 0x000da81c01007387 */ /* 0x000fe20000100a00 */
[-C--:B------:R-:W-:Y:S02]  /*1cf00*/  LEA.HI.X.SX32 R27, R17, R95.reuse, 0x2, P4 ;  /* 0x0000005f111b7211 */ /* 0x080fe400020f16ff */
[-C--:B------:R-:W-:Y:S01]  /*1cf10*/  IADD3 R16, P4, R16, R94.reuse, RZ ;  /* 0x0000005e10107210 */ /* 0x080fe20007f9e0ff */
[----:B------:R1:W-:Y:S03]  /*1cf20*/  STL.64 [R1+0xd90], R22 ;  /* 0x000d901601007387 */ /* 0x0003e60000100a00 */
[----:B------:R-:W-:Y:S01]  /*1cf30*/  LEA.HI.X.SX32 R17, R18, R95, 0x2, P4 ;  /* 0x0000005f12117211 */ /* 0x000fe200020f16ff */
[----:B------:R-:W-:Y:S01]  /*1cf40*/  STL.64 [R1+0xd98], R26 ;  /* 0x000d981a01007387 */ /* 0x000fe20000100a00 */
[----:B-1----:R-:W-:-:S04]  /*1cf50*/  IADD3 R22, P6, R20, R94, RZ ;  /* 0x0000005e14167210 */ /* 0x002fc80007fde0ff */
[-C--:B------:R-:W-:Y:S02]  /*1cf60*/  LEA.HI.X.SX32 R23, R11, R95.reuse, 0x2, P6 ;  /* 0x0000005f0b177211 */ /* 0x080fe400030f16ff */
[-C--:B------:R-:W-:Y:S01]  /*1cf70*/  IADD3 R10, P6, R10, R94.reuse, RZ ;  /* 0x0000005e0a0a7210 */ /* 0x080fe20007fde0ff */
[----:B------:R-:W-:Y:S01]  /*1cf80*/  @!P0 IMAD.IADD R249, R249, 0x1, -R251 ;  /* 0x00000001f9f98824 */ /* 0x000fe200078e0afb */
[----:B------:R1:W-:Y:S02]  /*1cf90*/  STL.64 [R1+0xd88], R16 ;  /* 0x000d881001007387 */ /* 0x0003e40000100a00 */
[----:B------:R-:W-:Y:S02]  /*1cfa0*/  LEA.HI.X.SX32 R11, R14, R95, 0x2, P6 ;  /* 0x0000005f0e0b7211 */ /* 0x000fe400030f16ff */
[----:B------:R-:W-:Y:S01]  /*1cfb0*/  STL.64 [R1+0xd80], R22 ;  /* 0x000d801601007387 */ /* 0x000fe20000100a00 */
[----:B------:R-:W-:Y:S01]  /*1cfc0*/  IMAD R4, R0, 0x44, RZ ;  /* 0x0000004400047824 */ /* 0x000fe200078e02ff */
[----:B-1----:R-:W-:-:S02]  /*1cfd0*/  IADD3 R16, P0, R15, R94, RZ ;  /* 0x0000005e0f107210 */ /* 0x002fc40007f1e0ff */
[----:B------:R1:W-:Y:S02]  /*1cfe0*/  STL.64 [R1+0xd70], R10 ;  /* 0x000d700a01007387 */ /* 0x0003e40000100a00 */
[----:B------:R-:W-:Y:S02]  /*1cff0*/  LEA.HI.X.SX32 R17, R13, R95, 0x2, P0 ;  /* 0x0000005f0d117211 */ /* 0x000fe400000f16ff */
[----:B------:R-:W-:-:S04]  /*1d000*/  IADD3 R12, P0, R12, R94, RZ ;  /* 0x0000005e0c0c7210 */ /* 0x000fc80007f1e0ff */
[-C--:B------:R-:W-:Y:S02]  /*1d010*/  LEA.HI.X.SX32 R13, R9, R95.reuse, 0x2, P0 ;  /* 0x0000005f090d7211 */ /* 0x080fe400000f16ff */
[-C--:B-1----:R-:W-:Y:S02]  /*1d020*/  IADD3 R10, P6, R2, R94.reuse, RZ ;  /* 0x0000005e020a7210 */ /* 0x082fe40007fde0ff */
[-C--:B------:R-:W-:Y:S02]  /*1d030*/  IADD3 R8, P0, R8, R94.reuse, RZ ;  /* 0x0000005e08087210 */ /* 0x080fe40007f1e0ff */
[-C--:B------:R-:W-:Y:S02]  /*1d040*/  LEA.HI.X.SX32 R11, R5, R95.reuse, 0x2, P6 ;  /* 0x0000005f050b7211 */ /* 0x080fe400030f16ff */
[----:B------:R-:W-:Y:S02]  /*1d050*/  IADD3 R4, P6, R4, R94, RZ ;  /* 0x0000005e04047210 */ /* 0x000fe40007fde0ff */
[-C--:B------:R-:W-:Y:S01]  /*1d060*/  LEA.HI.X.SX32 R9, R7, R95.reuse, 0x2, P0 ;  /* 0x0000005f07097211 */ /* 0x080fe200000f16ff */
[----:B------:R1:W-:Y:S01]  /*1d070*/  STL.64 [R1+0xd78], R16 ;  /* 0x000d781001007387 */ /* 0x0003e20000100a00 */
[----:B------:R-:W-:-:S03]  /*1d080*/  LEA.HI.X.SX32 R5, R3, R95, 0x2, P6 ;  /* 0x0000005f03057211 */ /* 0x000fc600030f16ff */
[----:B------:R1:W-:Y:S04]  /*1d090*/  STL.64 [R1+0xd68], R12 ;  /* 0x000d680c01007387 */ /* 0x0003e80000100a00 */
[----:B------:R1:W-:Y:S04]  /*1d0a0*/  STL.64 [R1+0xd60], R10 ;  /* 0x000d600a01007387 */ /* 0x0003e80000100a00 */
[----:B------:R1:W-:Y:S04]  /*1d0b0*/  STL.64 [R1+0xd58], R8 ;  /* 0x000d580801007387 */ /* 0x0003e80000100a00 */
[----:B------:R3:W-:Y:S04]  /*1d0c0*/  STL.64 [R1+0xd50], R4 ;  /* 0x000d500401007387 */ /* 0x0007e80000100a00 */
[----:B------:R-:W2:Y:S04]  /*1d0d0*/  LDL.LU R18, [R1+0xd8] ;  /* 0x0000d80001127983 */ /* 0x000ea80000300800 */
[----:B-1----:R-:W4:Y:S04]  /*1d0e0*/  LDL.LU R17, [R1+0xc4] ;  /* 0x0000c40001117983 */ /* 0x002f280000300800 */
[----:B------:R-:W4:Y:S04]  /*1d0f0*/  LDL.LU R16, [R1+0xc0] ;  /* 0x0000c00001107983 */ /* 0x000f280000300800 */
[----:B------:R-:W4:Y:S04]  /*1d100*/  LDL.LU R15, [R1+0xbc] ;  /* 0x0000bc00010f7983 */ /* 0x000f280000300800 */
[----:B------:R-:W4:Y:S04]  /*1d110*/  LDL.LU R14, [R1+0xb8] ;  /* 0x0000b800010e7983 */ /* 0x000f280000300800 */
[----:B------:R-:W4:Y:S04]  /*1d120*/  LDL.LU R13, [R1+0xb4] ;  /* 0x0000b400010d7983 */ /* 0x000f280000300800 */
[----:B------:R-:W4:Y:S01]  /*1d130*/  LDL.LU R12, [R1+0xb0] ;  /* 0x0000b000010c7983 */ /* 0x000f220000300800 */
[----:B------:R-:W-:-:S03]  /*1d140*/  IMAD R2, R0, 0x34, RZ ;  /* 0x0000003400027824 */ /* 0x000fc600078e02ff */
[----:B------:R-:W4:Y:S01]  /*1d150*/  LDL.LU R11, [R1+0xac] ;  /* 0x0000ac00010b7983 */ /* 0x000f220000300800 */
[----:B------:R-:W-:-:S03]  /*1d160*/  ISETP.GE.AND P0, PT, R6, RZ, PT ;  /* 0x000000ff0600720c */ /* 0x000fc60003f06270 */
[----:B------:R-:W4:Y:S04]  /*1d170*/  LDL.LU R10, [R1+0xa8] ;  /* 0x0000a800010a7983 */ /* 0x000f280000300800 */
[----:B------:R-:W4:Y:S04]  /*1d180*/  LDL.LU R9, [R1+0xa4] ;  /* 0x0000a40001097983 */ /* 0x000f280000300800 */
[----:B------:R-:W4:Y:S04]  /*1d190*/  LDL.LU R8, [R1+0xa0] ;  /* 0x0000a00001087983 */ /* 0x000f280000300800 */
[----:B------:R-:W4:Y:S01]  /*1d1a0*/  LDL.LU R7, [R1+0x9c] ;  /* 0x00009c0001077983 */ /* 0x000f220000300800 */
[----:B------:R-:W-:-:S03]  /*1d1b0*/  IADD3 R24, P6, R2, R94, RZ ;  /* 0x0000005e02187210 */ /* 0x000fc60007fde0ff */
[----:B------:R-:W4:Y:S01]  /*1d1c0*/  LDL.LU R6, [R1+0x98] ;  /* 0x0000980001067983 */ /* 0x000f220000300800 */
[----:B------:R-:W-:-:S03]  /*1d1d0*/  IMAD R21, R0, 0xd, RZ ;  /* 0x0000000d00157824 */ /* 0x000fc600078e02ff */
[----:B---3--:R-:W3:Y:S01]  /*1d1e0*/  LDL.LU R5, [R1+0x94] ;  /* 0x0000940001057983 */ /* 0x008ee20000300800 */
[----:B------:R-:W-:-:S03]  /*1d1f0*/  IMAD R20, R0, 0x24, RZ ;  /* 0x0000002400147824 */ /* 0x000fc600078e02ff */
[----:B------:R-:W3:Y:S01]  /*1d200*/  LDL.LU R4, [R1+0x90] ;  /* 0x0000900001047983 */ /* 0x000ee20000300800 */
[----:B------:R-:W-:-:S03]  /*1d210*/  IMAD R22, R0, 0x9, RZ ;  /* 0x0000000900167824 */ /* 0x000fc600078e02ff */
[----:B------:R-:W3:Y:S04]  /*1d220*/  LDL.LU R3, [R1+0x8c] ;  /* 0x00008c0001037983 */ /* 0x000ee80000300800 */
[----:B------:R-:W3:Y:S04]  /*1d230*/  LDL.LU R2, [R1+0x88] ;  /* 0x0000880001027983 */ /* 0x000ee80000300800 */
[----:B------:R-:W3:Y:S04]  /*1d240*/  LDL.LU R0, [R1+0x84] ;  /* 0x0000840001007983 */ /* 0x000ee80000300800 */
[----:B------:R-:W3:Y:S04]  /*1d250*/  LDL.LU R250, [R1+0x80] ;  /* 0x0000800001fa7983 */ /* 0x000ee80000300800 */
[----:B------:R-:W3:Y:S01]  /*1d260*/  LDL.LU R252, [R1+0x7c] ;  /* 0x00007c0001fc7983 */ /* 0x000ee20000300800 */
[----:B------:R-:W-:-:S02]  /*1d270*/  ISETP.GT.U32.AND P4, PT, R251, R249, PT ;  /* 0x000000f9fb00720c */ /* 0x000fc40003f84070 */
[----:B------:R-:W-:Y:S02]  /*1d280*/  LEA.HI.X.SX32 R25, R21, R95, 0x2, P6 ;  /* 0x0000005f15197211 */ /* 0x000fe400030f16ff */
[----:B------:R-:W-:-:S04]  /*1d290*/  IADD3 R20, P6, R20, R94, RZ ;  /* 0x0000005e14147210 */ /* 0x000fc80007fde0ff */
[----:B------:R-:W-:-:S05]  /*1d2a0*/  LEA.HI.X.SX32 R21, R22, R95, 0x2, P6 ;  /* 0x0000005f16157211 */ /* 0x000fca00030f16ff */
[----:B------:R-:W-:Y:S01]  /*1d2b0*/  @!P4 IMAD.IADD R249, R249, 0x1, -R251 ;  /* 0x00000001f9f9c824 */ /* 0x000fe200078e0afb */
[C---:B------:R-:W-:Y:S02]  /*1d2c0*/  IADD3 R251, R19.reuse, -0x5, RZ ;  /* 0xfffffffb13fb7810 */ /* 0x040fe40007ffe0ff */
[----:B------:R-:W-:Y:S02]  /*1d2d0*/  IADD3 R19, R19, -0x9, RZ ;  /* 0xfffffff713137810 */ /* 0x000fe40007ffe0ff */
[----:B------:R-:W-:Y:S02]  /*1d2e0*/  ISETP.GE.U32.AND P4, PT, R251, 0x7fffff7c, PT ;  /* 0x7fffff7cfb00780c */ /* 0x000fe40003f86070 */
[----:B------:R-:W-:Y:S02]  /*1d2f0*/  ISETP.NE.AND P6, PT, RZ, c[0x0][0x17c], PT ;  /* 0x00005f00ff007a0c */ /* 0x000fe40003fc5270 */
[----:B------:R-:W-:Y:S01]  /*1d300*/  LOP3.LUT R251, RZ, c[0x0][0x17c], RZ, 0x33, !PT ;  /* 0x00005f00fffb7a12 */ /* 0x000fe200078e33ff */
[----:B------:R-:W-:Y:S01]  /*1d310*/  STL.64 [R1+0xd48], R24 ;  /* 0x000d481801007387 */ /* 0x000fe20000100a00 */
[----:B------:R-:W-:Y:S01]  /*1d320*/  @!P0 IMAD.MOV R249, RZ, RZ, -R249 ;  /* 0x000000fffff98224 */ /* 0x000fe200078e0af9 */
[----:B------:R-:W-:-:S02]  /*1d330*/  ISETP.GE.U32.AND P0, PT, R19, 0x7fffff78, PT ;  /* 0x7fffff781300780c */ /* 0x000fc40003f06070 */
[----:B------:R2:W-:Y:S02]  /*1d340*/  STL.64 [R1+0xd40], R20 ;  /* 0x000d401401007387 */ /* 0x0005e40000100a00 */
[C---:B--2---:R-:W-:Y:S02]  /*1d350*/  SEL R20, R251.reuse, R18, !P6 ;  /* 0x00000012fb147207 */ /* 0x044fe40007000000 */
[----:B----4-:R-:W-:-:S03]  /*1d360*/  SEL R19, R251, R17, !P6 ;  /* 0x00000011fb137207 */ /* 0x010fc60007000000 */
[----:B------:R1:W-:Y:S01]  /*1d370*/  STL [R1+0x5ec], R20 ;  /* 0x0005ec1401007387 */ /* 0x0003e20000100800 */
[----:B------:R-:W-:-:S03]  /*1d380*/  SEL R18, R251, R16, !P6 ;  /* 0x00000010fb127207 */ /* 0x000fc60007000000 */
        /* <DEDUP_REMOVED lines=21> */
[----:B---3--:R-:W-:-:S03]  /*1d4e0*/  SEL R7, R251, R5, !P6 ;  /* 0x00000005fb077207 */ /* 0x008fc60007000000 */
        /* <DEDUP_REMOVED lines=12> */
[----:B------:R-:W3:Y:S04]  /*1d5b0*/  LDL.LU R29, [R1+0x78] ;  /* 0x00007800011d7983 */ /* 0x000ee80000300800 */
[----:B------:R1:W-:Y:S04]  /*1d5c0*/  STL [R1+0x6e4], R2 ;  /* 0x0006e40201007387 */ /* 0x0003e80000100800 */
[----:B------:R-:W3:Y:S04]  /*1d5d0*/  LDL.LU R28, [R1+0x74] ;  /* 0x00007400011c7983 */ /* 0x000ee80000300800 */
[----:B------:R1:W-:Y:S04]  /*1d5e0*/  STL [R1+0x6e0], R0 ;  /* 0x0006e00001007387 */ /* 0x0003e80000100800 */
[----:B------:R-:W3:Y:S04]  /*1d5f0*/  LDL.LU R27, [R1+0x70] ;  /* 0x00007000011b7983 */ /* 0x000ee80000300800 */
[----:B------:R-:W3:Y:S04]  /*1d600*/  LDL.LU R26, [R1+0x6c] ;  /* 0x00006c00011a7983 */ /* 0x000ee80000300800 */
[----:B------:R-:W3:Y:S04]  /*1d610*/  LDL.LU R25, [R1+0x68] ;  /* 0x0000680001197983 */ /* 0x000ee80000300800 */
[----:B------:R-:W3:Y:S04]  /*1d620*/  LDL.LU R24, [R1+0x64] ;  /* 0x0000640001187983 */ /* 0x000ee80000300800 */
[----:B------:R-:W3:Y:S04]  /*1d630*/  LDL.LU R23, [R1+0x60] ;  /* 0x0000600001177983 */ /* 0x000ee80000300800 */
[----:B------:R-:W3:Y:S04]  /*1d640*/  LDL.LU R22, [R1+0x5c] ;  /* 0x00005c0001167983 */ /* 0x000ee80000300800 */
[----:B------:R-:W3:Y:S04]  /*1d650*/  LDL.LU R21, [R1+0x58] ;  /* 0x0000580001157983 */ /* 0x000ee80000300800 */
[----:B-1----:R-:W3:Y:S04]  /*1d660*/  LDL.LU R20, [R1+0x54] ;  /* 0x0000540001147983 */ /* 0x002ee80000300800 */
[----:B--2---:R-:W2:Y:S04]  /*1d670*/  LDL.LU R19, [R1+0x50] ;  /* 0x0000500001137983 */ /* 0x004ea80000300800 */
[----:B----4-:R-:W4:Y:S04]  /*1d680*/  LDL.LU R18, [R1+0x4c] ;  /* 0x00004c0001127983 */ /* 0x010f280000300800 */
[----:B------:R-:W2:Y:S04]  /*1d690*/  LDL.LU R17, [R1+0x48] ;  /* 0x0000480001117983 */ /* 0x000ea80000300800 */
[----:B------:R-:W2:Y:S04]  /*1d6a0*/  LDL.LU R16, [R1+0x44] ;  /* 0x0000440001107983 */ /* 0x000ea80000300800 */
[----:B------:R-:W4:Y:S04]  /*1d6b0*/  LDL.LU R15, [R1+0x40] ;  /* 0x00004000010f7983 */ /* 0x000f280000300800 */
        /* <DEDUP_REMOVED lines=15> */
[----:B------:R-:W4:Y:S01]  /*1d7b0*/  LDL.LU R252, [R1] ;  /* 0x0000000001fc7983 */ /* 0x000f220000300800 */
[----:B---3--:R-:W-:-:S05]  /*1d7c0*/  SEL R29, R251, R29, !P6 ;  /* 0x0000001dfb1d7207 */ /* 0x008fca0007000000 */
[----:B------:R1:W-:Y:S01]  /*1d7d0*/  STL [R1+0x6dc], R29 ;  /* 0x0006dc1d01007387 */ /* 0x0003e20000100800 */
[----:B------:R-:W-:-:S03]  /*1d7e0*/  SEL R28, R251, R28, !P6 ;  /* 0x0000001cfb1c7207 */ /* 0x000fc60007000000 */
[----:B-1----:R-:W3:Y:S01]  /*1d7f0*/  LDL.LU R29, [R1+0x2b84] ;  /* 0x002b8400011d7983 */ /* 0x002ee20000300800 */
[----:B------:R-:W-:-:S03]  /*1d800*/  SEL R27, R251, R27, !P6 ;  /* 0x0000001bfb1b7207 */ /* 0x000fc60007000000 */
[----:B------:R1:W-:Y:S01]  /*1d810*/  STL [R1+0x6d8], R28 ;  /* 0x0006d81c01007387 */ /* 0x0003e20000100800 */
[C---:B------:R-:W-:Y:S02]  /*1d820*/  SEL R26, R251.reuse, R26, !P6 ;  /* 0x0000001afb1a7207 */ /* 0x040fe40007000000 */
[C---:B------:R-:W-:Y:S01]  /*1d830*/  SEL R25, R251.reuse, R25, !P6 ;  /* 0x00000019fb197207 */ /* 0x040fe20007000000 */
[----:B-1----:R-:W3:Y:S01]  /*1d840*/  LDL.LU R28, [R1+0x2b80] ;  /* 0x002b8000011c7983 */ /* 0x002ee20000300800 */
[----:B------:R-:W-:-:S03]  /*1d850*/  SEL R24, R251, R24, !P6 ;  /* 0x00000018fb187207 */ /* 0x000fc60007000000 */
[----:B------:R1:W-:Y:S01]  /*1d860*/  STL [R1+0x6d4], R27 ;  /* 0x0006d41b01007387 */ /* 0x0003e20000100800 */
[C---:B------:R-:W-:Y:S02]  /*1d870*/  SEL R23, R251.reuse, R23, !P6 ;  /* 0x00000017fb177207 */ /* 0x040fe40007000000 */
[C---:B------:R-:W-:Y:S01]  /*1d880*/  SEL R22, R251.reuse, R22, !P6 ;  /* 0x00000016fb167207 */ /* 0x040fe20007000000 */
[----:B-1----:R-:W3:Y:S04]  /*1d890*/  LDL.LU R27, [R1+0x2b7c] ;  /* 0x002b7c00011b7983 */ /* 0x002ee80000300800 */
[----:B------:R1:W-:Y:S01]  /*1d8a0*/  STL [R1+0x6d0], R26 ;  /* 0x0006d01a01007387 */ /* 0x0003e20000100800 */
[C---:B------:R-:W-:Y:S02]  /*1d8b0*/  SEL R21, R251.reuse, R21, !P6 ;  /* 0x00000015fb157207 */ /* 0x040fe40007000000 */
[C---:B------:R-:W-:Y:S01]  /*1d8c0*/  SEL R20, R251.reuse, R20, !P6 ;  /* 0x00000014fb147207 */ /* 0x040fe20007000000 */
[----:B-1----:R-:W3:Y:S04]  /*1d8d0*/  LDL.LU R26, [R1+0x2b78] ;  /* 0x002b7800011a7983 */ /* 0x002ee80000300800 */
[----:B------:R1:W-:Y:S01]  /*1d8e0*/  STL [R1+0x600], R25 ;  /* 0x0006001901007387 */ /* 0x0003e20000100800 */
[----:B--2---:R-:W-:-:S03]  /*1d8f0*/  SEL R19, R251, R19, !P6 ;  /* 0x00000013fb137207 */ /* 0x004fc60007000000 */
[----:B-1----:R-:W2:Y:S04]  /*1d900*/  LDL.LU R25, [R1+0x2b74] ;  /* 0x002b740001197983 */ /* 0x002ea80000300800 */
[----:B------:R1:W-:Y:S01]  /*1d910*/  STL [R1+0x6cc], R24 ;  /* 0x0006cc1801007387 */ /* 0x0003e20000100800 */
[----:B----4-:R-:W-:-:S03]  /*1d920*/  SEL R18, R251, R18, !P6 ;  /* 0x00000012fb127207 */ /* 0x010fc60007000000 */
[----:B-1----:R-:W4:Y:S04]  /*1d930*/  LDL.LU R24, [R1+0x2b70] ;  /* 0x002b700001187983 */ /* 0x002f280000300800 */
[----:B------:R1:W-:Y:S01]  /*1d940*/  STL [R1+0x6c8], R23 ;  /* 0x0006c81701007387 */ /* 0x0003e20000100800 */
[----:B------:R-:W-:-:S03]  /*1d950*/  SEL R17, R251, R17, !P6 ;  /* 0x00000011fb117207 */ /* 0x000fc60007000000 */
[----:B-1----:R-:W2:Y:S04]  /*1d960*/  LDL.LU R23, [R1+0x2b6c] ;  /* 0x002b6c0001177983 */ /* 0x002ea80000300800 */
        /* <DEDUP_REMOVED lines=54> */
[----:B------:R1:W-:Y:S04]  /*1dcd0*/  STL [R1+0x684], R4 ;  /* 0x0006840401007387 */ /* 0x0003e80000100800 */
[----:B-1----:R-:W2:Y:S04]  /*1dce0*/  LDL.LU R4, [R1+0x2b20] ;  /* 0x002b200001047983 */ /* 0x002ea80000300800 */
[----:B------:R1:W-:Y:S04]  /*1dcf0*/  STL [R1+0x680], R3 ;  /* 0x0006800301007387 */ /* 0x0003e80000100800 */
[----:B-1----:R-:W2:Y:S04]  /*1dd00*/  LDL.LU R3, [R1+0x2b1c] ;  /* 0x002b1c0001037983 */ /* 0x002ea80000300800 */
[----:B------:R1:W-:Y:S04]  /*1dd10*/  STL [R1+0x67c], R2 ;  /* 0x00067c0201007387 */ /* 0x0003e80000100800 */
[----:B-1----:R-:W2:Y:S04]  /*1dd20*/  LDL.LU R2, [R1+0x2b18] ;  /* 0x002b180001027983 */ /* 0x002ea80000300800 */
[----:B------:R1:W-:Y:S04]  /*1dd30*/  STL [R1+0x5a4], R0 ;  /* 0x0005a40001007387 */ /* 0x0003e80000100800 */
[----:B-1----:R-:W3:Y:S04]  /*1dd40*/  LDL.LU R0, [R1+0x2b14] ;  /* 0x002b140001007983 */ /* 0x002ee80000300800 */
[----:B------:R1:W-:Y:S04]  /*1dd50*/  STL [R1+0x678], R250 ;  /* 0x000678fa01007387 */ /* 0x0003e80000100800 */
[----:B-1----:R-:W3:Y:S04]  /*1dd60*/  LDL.LU R250, [R1+0x2b10] ;  /* 0x002b100001fa7983 */ /* 0x002ee80000300800 */
[----:B------:R1:W-:Y:S04]  /*1dd70*/  STL [R1+0x674], R252 ;  /* 0x000674fc01007387 */ /* 0x0003e80000100800 */
[----:B-1----:R-:W3:Y:S01]  /*1dd80*/  LDL.LU R252, [R1+0x2b0c] ;  /* 0x002b0c0001fc7983 */ /* 0x002ee20000300800 */
[----:B--2---:R-:W-:-:S02]  /*1dd90*/  SEL R2, R251, R2, !P6 ;  /* 0x00000002fb027207 */ /* 0x004fc40007000000 */
[----:B---3--:R-:W-:-:S05]  /*1dda0*/  SEL R252, R251, R252, !P6 ;  /* 0x000000fcfbfc7207 */ /* 0x008fca0007000000 */
[----:B------:R1:W-:Y:S02]  /*1ddb0*/  STL [R1+0x670], R252 ;  /* 0x000670fc01007387 */ /* 0x0003e40000100800 */
[C---:B-1----:R-:W-:Y:S02]  /*1ddc0*/  SEL R252, R251.reuse, R250, !P6 ;  /* 0x000000fafbfc7207 */ /* 0x042fe40007000000 */
[C---:B------:R-:W-:Y:S02]  /*1ddd0*/  SEL R250, R251.reuse, R0, !P6 ;  /* 0x00000000fbfa7207 */ /* 0x040fe40007000000 */
[C---:B------:R-:W-:Y:S01]  /*1dde0*/  SEL R0, R251.reuse, R3, !P6 ;  /* 0x00000003fb007207 */ /* 0x040fe20007000000 */
[----:B------:R-:W-:Y:S01]  /*1ddf0*/  STL [R1+0x66c], R252 ;  /* 0x00066cfc01007387 */ /* 0x000fe20000100800 */
[----:B------:R-:W-:-:S03]  /*1de00*/  SEL R3, R251, R4, !P6 ;  /* 0x00000004fb037207 */ /* 0x000fc60007000000 */
[----:B------:R-:W-:Y:S04]  /*1de10*/  STL [R1+0x668], R250 ;  /* 0x000668fa01007387 */ /* 0x000fe80000100800 */
[----:B------:R1:W-:Y:S04]  /*1de20*/  STL [R1+0x664], R2 ;  /* 0x0006640201007387 */ /* 0x0003e80000100800 */
[----:B------:R2:W-:Y:S01]  /*1de30*/  STL [R1+0x660], R0 ;  /* 0x0006600001007387 */ /* 0x0005e20000100800 */
[----:B-1----:R-:W-:-:S03]  /*1de40*/  SEL R2, R251, R5, !P6 ;  /* 0x00000005fb027207 */ /* 0x002fc60007000000 */
[----:B------:R1:W-:Y:S01]  /*1de50*/  STL [R1+0x58c], R3 ;  /* 0x00058c0301007387 */ /* 0x0003e20000100800 */
[----:B--2---:R-:W-:-:S03]  /*1de60*/  SEL R0, R251, R6, !P6 ;  /* 0x00000006fb007207 */ /* 0x004fc60007000000 */
        /* <DEDUP_REMOVED lines=35> */
[----:B----4-:R-:W-:-:S03]  /*1e0a0*/  SEL R0, R251, R24, !P6 ;  /* 0x00000018fb007207 */ /* 0x010fc60007000000 */
        /* <DEDUP_REMOVED lines=174> */
[----:B--2---:R-:W2:Y:S04]  /*1eb90*/  LDL.LU R3, [R1+0x3b4] ;  /* 0x0003b40001037983 */ /* 0x004ea80000300800 */
[----:B------:R1:W-:Y:S04]  /*1eba0*/  STL [R1+0x490], R2 ;  /* 0x0004900201007387 */ /* 0x0003e80000100800 */
[----:B------:R3:W-:Y:S01]  /*1ebb0*/  STL [R1+0x488], R0 ;  /* 0x0004880001007387 */ /* 0x0007e20000100800 */
[C---:B-1----:R-:W-:Y:S02]  /*1ebc0*/  SEL R2, R251.reuse, R114, !P6 ;  /* 0x00000072fb027207 */ /* 0x042fe40007000000 */
[----:B---3--:R-:W-:-:S03]  /*1ebd0*/  SEL R0, R251, R115, !P6 ;  /* 0x00000073fb007207 */ /* 0x008fc60007000000 */
[----:B------:R1:W-:Y:S01]  /*1ebe0*/  STL [R1+0x484], R2 ;  /* 0x0004840201007387 */ /* 0x0003e20000100800 */
[C---:B------:R-:W-:Y:S02]  /*1ebf0*/  SEL R4, R251.reuse, R116, !P6 ;  /* 0x00000074fb047207 */ /* 0x040fe40007000000 */
[C---:B------:R-:W-:Y:S01]  /*1ec00*/  SEL R5, R251.reuse, R118, !P6 ;  /* 0x00000076fb057207 */ /* 0x040fe20007000000 */
[----:B-1----:R-:W3:Y:S04]  /*1ec10*/  LDL.LU R2, [R1+0x3d0] ;  /* 0x0003d00001027983 */ /* 0x002ee80000300800 */
[----:B------:R1:W-:Y:S04]  /*1ec20*/  STL [R1+0x480], R0 ;  /* 0x0004800001007387 */ /* 0x0003e80000100800 */
[----:B------:R4:W-:Y:S01]  /*1ec30*/  STL [R1+0x47c], R4 ;  /* 0x00047c0401007387 */ /* 0x0009e20000100800 */
[----:B-1----:R-:W-:-:S02]  /*1ec40*/  SEL R0, R251, R117, !P6 ;  /* 0x00000075fb007207 */ /* 0x002fc40007000000 */
[----:B----4-:R-:W-:-:S03]  /*1ec50*/  SEL R4, R251, R119, !P6 ;  /* 0x00000077fb047207 */ /* 0x010fc60007000000 */
[----:B------:R1:W-:Y:S04]  /*1ec60*/  STL [R1+0x474], R0 ;  /* 0x0004740001007387 */ /* 0x0003e80000100800 */
[----:B------:R4:W-:Y:S01]  /*1ec70*/  STL [R1+0x48], R5 ;  /* 0x0000480501007387 */ /* 0x0009e20000100800 */
[----:B-1----:R-:W-:-:S03]  /*1ec80*/  SEL R0, R251, R120, !P6 ;  /* 0x00000078fb007207 */ /* 0x002fc60007000000 */
[----:B------:R1:W-:Y:S01]  /*1ec90*/  STL [R1+0x470], R4 ;  /* 0x0004700401007387 */ /* 0x0003e20000100800 */
[----:B----4-:R-:W-:-:S03]  /*1eca0*/  SEL R5, R251, R121, !P6 ;  /* 0x00000079fb057207 */ /* 0x010fc60007000000 */
[----:B------:R4:W-:Y:S01]  /*1ecb0*/  STL [R1+0x46c], R0 ;  /* 0x00046c0001007387 */ /* 0x0009e20000100800 */
[----:B-1----:R-:W-:-:S03]  /*1ecc0*/  SEL R4, R251, R122, !P6 ;  /* 0x0000007afb047207 */ /* 0x002fc60007000000 */
[----:B------:R1:W-:Y:S01]  /*1ecd0*/  STL [R1+0x468], R5 ;  /* 0x0004680501007387 */ /* 0x0003e20000100800 */
[----:B----4-:R-:W-:-:S03]  /*1ece0*/  SEL R0, R251, R123, !P6 ;  /* 0x0000007bfb007207 */ /* 0x010fc60007000000 */
[----:B------:R4:W-:Y:S04]  /*1ecf0*/  STL [R1+0x464], R4 ;  /* 0x0004640401007387 */ /* 0x0009e80000100800 */
[----:B------:R4:W-:Y:S01]  /*1ed00*/  STL [R1+0x460], R0 ;  /* 0x0004600001007387 */ /* 0x0009e20000100800 */
[C---:B-1----:R-:W-:Y:S02]  /*1ed10*/  SEL R5, R251.reuse, R124, !P6 ;  /* 0x0000007cfb057207 */ /* 0x042fe40007000000 */
[----:B----4-:R-:W-:-:S03]  /*1ed20*/  SEL R4, R251, R125, !P6 ;  /* 0x0000007dfb047207 */ /* 0x010fc60007000000 */
[----:B------:R1:W-:Y:S01]  /*1ed30*/  STL [R1+0x45c], R5 ;  /* 0x00045c0501007387 */ /* 0x0003e20000100800 */
[----:B------:R-:W-:-:S03]  /*1ed40*/  SEL R0, R251, R126, !P6 ;  /* 0x0000007efb007207 */ /* 0x000fc60007000000 */
[----:B------:R4:W-:Y:S04]  /*1ed50*/  STL [R1+0x454], R4 ;  /* 0x0004540401007387 */ /* 0x0009e80000100800 */
[----:B------:R4:W-:Y:S01]  /*1ed60*/  STL [R1+0x3c], R0 ;  /* 0x00003c0001007387 */ /* 0x0009e20000100800 */
[C---:B-1----:R-:W-:Y:S02]  /*1ed70*/  SEL R5, R251.reuse, R127, !P6 ;  /* 0x0000007ffb057207 */ /* 0x042fe40007000000 */
[----:B----4-:R-:W-:-:S03]  /*1ed80*/  SEL R4, R251, R128, !P6 ;  /* 0x00000080fb047207 */ /* 0x010fc60007000000 */
[----:B------:R-:W-:Y:S01]  /*1ed90*/  STL [R1+0x450], R5 ;  /* 0x0004500501007387 */ /* 0x000fe20000100800 */
[----:B------:R-:W-:-:S03]  /*1eda0*/  SEL R0, R251, R129, !P6 ;  /* 0x00000081fb007207 */ /* 0x000fc60007000000 */
[----:B------:R-:W-:Y:S04]  /*1edb0*/  STL [R1+0x44c], R4 ;  /* 0x00044c0401007387 */ /* 0x000fe80000100800 */
[----:B------:R1:W-:Y:S04]  /*1edc0*/  STL [R1+0x448], R0 ;  /* 0x0004480001007387 */ /* 0x0003e80000100800 */
[----:B-1----:R-:W4:Y:S01]  /*1edd0*/  LDL.LU R0, [R1+0x3c8] ;  /* 0x0003c80001007983 */ /* 0x002f220000300800 */
[C---:B------:R-:W-:Y:S02]  /*1ede0*/  SEL R5, R251.reuse, R130, !P6 ;  /* 0x00000082fb057207 */ /* 0x040fe40007000000 */
[----:B------:R-:W-:-:S02]  /*1edf0*/  SEL R4, R251, R131, !P6 ;  /* 0x00000083fb047207 */ /* 0x000fc40007000000 */
[C---:B------:R-:W-:Y:S01]  /*1ee00*/  SEL R6, R251.reuse, R132, !P6 ;  /* 0x00000084fb067207 */ /* 0x040fe20007000000 */
[----:B------:R1:W-:Y:S04]  /*1ee10*/  STL [R1+0x440], R5 ;  /* 0x0004400501007387 */ /* 0x0003e80000100800 */
[----:B------:R1:W-:Y:S02]  /*1ee20*/  STL [R1+0x43c], R4 ;  /* 0x00043c0401007387 */ /* 0x0003e40000100800 */
[C---:B-1----:R-:W-:Y:S02]  /*1ee30*/  SEL R5, R251.reuse, R133, !P6 ;  /* 0x00000085fb057207 */ /* 0x042fe40007000000 */
[----:B------:R1:W-:Y:S01]  /*1ee40*/  STL [R1+0x424], R6 ;  /* 0x0004240601007387 */ /* 0x0003e20000100800 */
[----:B------:R-:W-:-:S03]  /*1ee50*/  SEL R4, R251, R134, !P6 ;  /* 0x00000086fb047207 */ /* 0x000fc60007000000 */
[----:B------:R-:W4:Y:S04]  /*1ee60*/  LDL.LU R250, [R1+0x3cc] ;  /* 0x0003cc0001fa7983 */ /* 0x000f280000300800 */
[----:B------:R1:W-:Y:S02]  /*1ee70*/  STL [R1+0x420], R5 ;  /* 0x0004200501007387 */ /* 0x0003e40000100800 */
[C---:B-1----:R-:W-:Y:S02]  /*1ee80*/  SEL R6, R251.reuse, R135, !P6 ;  /* 0x00000087fb067207 */ /* 0x042fe40007000000 */
[----:B------:R1:W-:Y:S01]  /*1ee90*/  STL [R1+0x38], R4 ;  /* 0x0000380401007387 */ /* 0x0003e20000100800 */
[----:B------:R-:W-:-:S03]  /*1eea0*/  SEL R5, R251, R136, !P6 ;  /* 0x00000088fb057207 */ /* 0x000fc60007000000 */
[----:B------:R-:W-:Y:S01]  /*1eeb0*/  STL [R1+0x418], R6 ;  /* 0x0004180601007387 */ /* 0x000fe20000100800 */
[----:B-1----:R-:W-:-:S03]  /*1eec0*/  SEL R4, R251, R137, !P6 ;  /* 0x00000089fb047207 */ /* 0x002fc60007000000 */
[----:B------:R-:W4:Y:S04]  /*1eed0*/  LDL.LU R252, [R1+0x3b8] ;  /* 0x0003b80001fc7983 */ /* 0x000f280000300800 */
[----:B------:R1:W-:Y:S04]  /*1eee0*/  STL [R1+0x410], R5 ;  /* 0x0004100501007387 */ /* 0x0003e80000100800 */
[----:B------:R1:W-:Y:S02]  /*1eef0*/  STL [R1+0x40c], R4 ;  /* 0x00040c0401007387 */ /* 0x0003e40000100800 */
[----:B-1----:R-:W-:-:S02]  /*1ef00*/  SEL R5, R251, R138, !P6 ;  /* 0x0000008afb057207 */ /* 0x002fc40007000000 */
[----:B------:R-:W-:-:S03]  /*1ef10*/  SEL R4, R251, R139, !P6 ;  /* 0x0000008bfb047207 */ /* 0x000fc60007000000 */
[----:B------:R-:W-:Y:S04]  /*1ef20*/  STL [R1+0x404], R5 ;  /* 0x0004040501007387 */ /* 0x000fe80000100800 */
[----:B------:R-:W4:Y:S04]  /*1ef30*/  LDL.LU R23, [R1+0x38c] ;  /* 0x00038c0001177983 */ /* 0x000f280000300800 */
[----:B------:R-:W-:Y:S04]  /*1ef40*/  STL [R1+0x3f8], R4 ;  /* 0x0003f80401007387 */ /* 0x000fe80000100800 */
[----:B------:R-:W4:Y:S01]  /*1ef50*/  LDL.LU R22, [R1+0x3a0] ;  /* 0x0003a00001167983 */ /* 0x000f220000300800 */
[----:B--2---:R-:W-:-:S05]  /*1ef60*/  SEL R3, R251, R3, !P6 ;  /* 0x00000003fb037207 */ /* 0x004fca0007000000 */
[----:B------:R-:W-:Y:S04]  /*1ef70*/  STL [R1+0x3f4], R3 ;  /* 0x0003f40301007387 */ /* 0x000fe80000100800 */
[----:B------:R-:W2:Y:S04]  /*1ef80*/  LDL.LU R21, [R1+0x390] ;  /* 0x0003900001157983 */ /* 0x000ea80000300800 */
[----:B------:R-:W2:Y:S04]  /*1ef90*/  LDL.LU R20, [R1+0x388] ;  /* 0x0003880001147983 */ /* 0x000ea80000300800 */
[----:B------:R-:W2:Y:S01]  /*1efa0*/  LDL.LU R19, [R1+0x29c] ;  /* 0x00029c0001137983 */ /* 0x000ea20000300800 */
[----:B---3--:R-:W-:-:S05]  /*1efb0*/  SEL R2, R251, R2, !P6 ;  /* 0x00000002fb027207 */ /* 0x008fca0007000000 */
        /* <DEDUP_REMOVED lines=14> */
[----:B------:R-:W3:Y:S04]  /*1f0a0*/  LDL.LU R6, [R1+0x4c0] ;  /* 0x0004c00001067983 */ /* 0x000ee80000300800 */
[----:B------:R-:W3:Y:S01]  /*1f0b0*/  LDL.LU R5, [R1+0x354] ;  /* 0x0003540001057983 */ /* 0x000ee20000300800 */
[----:B----4-:R-:W-:-:S05]  /*1f0c0*/  SEL R0, R251, R0, !P6 ;  /* 0x00000000fb007207 */ /* 0x010fca0007000000 */
[----:B------:R1:W-:Y:S04]  /*1f0d0*/  STL [R1+0x34], R0 ;  /* 0x0000340001007387 */ /* 0x0003e80000100800 */
[----:B-1----:R-:W4:Y:S04]  /*1f0e0*/  LDL.LU R0, [R1+0x348] ;  /* 0x0003480001007983 */ /* 0x002f280000300800 */
[----:B------:R-:W4:Y:S01]  /*1f0f0*/  LDL.LU R4, [R1+0x34c] ;  /* 0x00034c0001047983 */ /* 0x000f220000300800 */
[----:B------:R-:W-:-:S03]  /*1f100*/  SEL R24, R251, R250, !P6 ;  /* 0x000000fafb187207 */ /* 0x000fc60007000000 */
[----:B------:R-:W4:Y:S04]  /*1f110*/  LDL.LU R3, [R1+0x4b0] ;  /* 0x0004b00001037983 */ /* 0x000f280000300800 */
[----:B------:R1:W-:Y:S04]  /*1f120*/  STL [R1+0x3dc], R24 ;  /* 0x0003dc1801007387 */ /* 0x0003e80000100800 */
[----:B------:R-:W4:Y:S01]  /*1f130*/  LDL.LU R250, [R1+0x338] ;  /* 0x0003380001fa7983 */ /* 0x000f220000300800 */
[C---:B------:R-:W-:Y:S02]  /*1f140*/  SEL R26, R251.reuse, R141, !P6 ;  /* 0x0000008dfb1a7207 */ /* 0x040fe40007000000 */
[----:B-1----:R-:W-:-:S02]  /*1f150*/  SEL R24, R251, R140, !P6 ;  /* 0x0000008cfb187207 */ /* 0x002fc40007000000 */
[C---:B------:R-:W-:Y:S02]  /*1f160*/  SEL R25, R251.reuse, R252, !P6 ;  /* 0x000000fcfb197207 */ /* 0x040fe40007000000 */
[----:B------:R-:W4:Y:S04]  /*1f170*/  LDL.LU R252, [R1+0x33c] ;  /* 0x00033c0001fc7983 */ /* 0x000f280000300800 */
[----:B------:R1:W-:Y:S04]  /*1f180*/  STL [R1+0x3d8], R25 ;  /* 0x0003d81901007387 */ /* 0x0003e80000100800 */
[----:B------:R1:W-:Y:S04]  /*1f190*/  STL [R1+0x3d4], R24 ;  /* 0x0003d41801007387 */ /* 0x0003e80000100800 */
[----:B------:R-:W-:Y:S01]  /*1f1a0*/  STL [R1+0x3d0], R26 ;  /* 0x0003d01a01007387 */ /* 0x000fe20000100800 */
[----:B-1----:R-:W-:-:S02]  /*1f1b0*/  SEL R25, R251, R23, !P6 ;  /* 0x00000017fb197207 */ /* 0x002fc40007000000 */
[C---:B------:R-:W-:Y:S02]  /*1f1c0*/  SEL R24, R251.reuse, R22, !P6 ;  /* 0x00000016fb187207 */ /* 0x040fe40007000000 */
[C---:B------:R-:W-:Y:S01]  /*1f1d0*/  SEL R22, R251.reuse, R142, !P6 ;  /* 0x0000008efb167207 */ /* 0x040fe20007000000 */
[----:B------:R-:W-:Y:S04]  /*1f1e0*/  STL [R1+0x3cc], R25 ;  /* 0x0003cc1901007387 */ /* 0x000fe80000100800 */
[----:B------:R-:W-:Y:S01]  /*1f1f0*/  STL [R1+0x3c8], R24 ;  /* 0x0003c81801007387 */ /* 0x000fe20000100800 */
[C---:B--2---:R-:W-:Y:S02]  /*1f200*/  SEL R23, R251.reuse, R21, !P6 ;  /* 0x00000015fb177207 */ /* 0x044fe40007000000 */
[----:B------:R-:W-:-:S03]  /*1f210*/  SEL R21, R251, R20, !P6 ;  /* 0x00000014fb157207 */ /* 0x000fc60007000000 */
[----:B------:R-:W-:Y:S01]  /*1f220*/  STL [R1+0x3b8], R23 ;  /* 0x0003b81701007387 */ /* 0x000fe20000100800 */
[----:B------:R-:W-:-:S03]  /*1f230*/  SEL R20, R251, R19, !P6 ;  /* 0x00000013fb147207 */ /* 0x000fc60007000000 */
[----:B------:R-:W-:Y:S04]  /*1f240*/  STL [R1+0x30], R22 ;  /* 0x0000301601007387 */ /* 0x000fe80000100800 */
[----:B------:R-:W-:Y:S04]  /*1f250*/  STL [R1+0x3b4], R21 ;  /* 0x0003b41501007387 */ /* 0x000fe80000100800 */
[----:B------:R-:W-:Y:S01]  /*1f260*/  STL [R1+0x3a0], R20 ;  /* 0x0003a01401007387 */ /* 0x000fe20000100800 */
[C---:B---3--:R-:W-:Y:S02]  /*1f270*/  SEL R19, R251.reuse, R18, !P6 ;  /* 0x00000012fb137207 */ /* 0x048fe40007000000 */
[----:B------:R-:W-:-:S03]  /*1f280*/  SEL R18, R251, R17, !P6 ;  /* 0x00000011fb127207 */ /* 0x000fc60007000000 */
[----:B------:R-:W-:Y:S01]  /*1f290*/  STL [R1+0x390], R19 ;  /* 0x0003901301007387 */ /* 0x000fe20000100800 */
        /* <DEDUP_REMOVED lines=21> */
[----:B------:R-:W2:Y:S04]  /*1f3f0*/  LDL.LU R2, [R1+0x4a4] ;  /* 0x0004a40001027983 */ /* 0x000ea80000300800 */
[----:B------:R1:W-:Y:S04]  /*1f400*/  STL [R1+0x35c], R7 ;  /* 0x00035c0701007387 */ /* 0x0003e80000100800 */
[----:B------:R-:W-:Y:S01]  /*1f410*/  STL [R1+0x358], R8 ;  /* 0x0003580801007387 */ /* 0x000fe20000100800 */
[----:B-1----:R-:W-:-:S05]  /*1f420*/  SEL R7, R251, R6, !P6 ;  /* 0x00000006fb077207 */ /* 0x002fca0007000000 */
[----:B------:R-:W-:Y:S01]  /*1f430*/  STL [R1+0x24], R7 ;  /* 0x0000240701007387 */ /* 0x000fe20000100800 */
[----:B----4-:R-:W-:-:S03]  /*1f440*/  SEL R6, R251, R0, !P6 ;  /* 0x00000000fb067207 */ /* 0x010fc60007000000 */
[----:B------:R-:W3:Y:S01]  /*1f450*/  LDL.LU R0, [R1+0x49c] ;  /* 0x00049c0001007983 */ /* 0x000ee20000300800 */
[----:B------:R-:W-:-:S05]  /*1f460*/  SEL R5, R251, R5, !P6 ;  /* 0x00000005fb057207 */ /* 0x000fca0007000000 */
[----:B------:R1:W-:Y:S01]  /*1f470*/  STL [R1+0x354], R5 ;  /* 0x0003540501007387 */ /* 0x0003e20000100800 */
[----:B------:R-:W-:-:S03]  /*1f480*/  SEL R3, R251, R3, !P6 ;  /* 0x00000003fb037207 */ /* 0x000fc60007000000 */
[----:B------:R-:W-:Y:S01]  /*1f490*/  STL [R1+0x350], R6 ;  /* 0x0003500601007387 */ /* 0x000fe20000100800 */
[C---:B-1----:R-:W-:Y:S02]  /*1f4a0*/  SEL R5, R251.reuse, R4, !P6 ;  /* 0x00000004fb057207 */ /* 0x042fe40007000000 */
[----:B------:R-:W-:-:S03]  /*1f4b0*/  SEL R4, R251, R250, !P6 ;  /* 0x000000fafb047207 */ /* 0x000fc60007000000 */
[----:B------:R-:W-:Y:S04]  /*1f4c0*/  STL [R1+0x34c], R5 ;  /* 0x00034c0501007387 */ /* 0x000fe80000100800 */
[----:B------:R-:W4:Y:S04]  /*1f4d0*/  LDL.LU R250, [R1+0x334] ;  /* 0x0003340001fa7983 */ /* 0x000f280000300800 */
[----:B------:R1:W-:Y:S04]  /*1f4e0*/  STL [R1+0x348], R3 ;  /* 0x0003480301007387 */ /* 0x0003e80000100800 */
[----:B------:R-:W-:Y:S04]  /*1f4f0*/  STL [R1+0x340], R4 ;  /* 0x0003400401007387 */ /* 0x000fe80000100800 */
[----:B------:R-:W4:Y:S01]  /*1f500*/  LDL.LU R26, [R1+0x330] ;  /* 0x00033000011a7983 */ /* 0x000f220000300800 */
[----:B-1----:R-:W-:-:S03]  /*1f510*/  SEL R3, R251, R252, !P6 ;  /* 0x000000fcfb037207 */ /* 0x002fc60007000000 */
[----:B------:R-:W4:Y:S04]  /*1f520*/  LDL.LU R25, [R1+0x32c] ;  /* 0x00032c0001197983 */ /* 0x000f280000300800 */
[----:B------:R-:W-:Y:S04]  /*1f530*/  STL [R1+0x33c], R3 ;  /* 0x00033c0301007387 */ /* 0x000fe80000100800 */
        /* <DEDUP_REMOVED lines=20> */
[----:B------:R-:W4:Y:S01]  /*1f680*/  LDL.LU R5, [R1+0x458] ;  /* 0x0004580001057983 */ /* 0x000f220000300800 */
[----:B--2---:R-:W-:-:S05]  /*1f690*/  SEL R2, R251, R2, !P6 ;  /* 0x00000002fb027207 */ /* 0x004fca0007000000 */
[----:B------:R1:W-:Y:S04]  /*1f6a0*/  STL [R1+0x338], R2 ;  /* 0x0003380201007387 */ /* 0x0003e80000100800 */
[----:B-1----:R-:W2:Y:S04]  /*1f6b0*/  LDL.LU R2, [R1+0x2d0] ;  /* 0x0002d00001027983 */ /* 0x002ea80000300800 */
[----:B------:R-:W2:Y:S04]  /*1f6c0*/  LDL.LU R4, [R1+0x2cc] ;  /* 0x0002cc0001047983 */ /* 0x000ea80000300800 */
[----:B------:R-:W2:Y:S01]  /*1f6d0*/  LDL.LU R3, [R1+0x2c8] ;  /* 0x0002c80001037983 */ /* 0x000ea20000300800 */
[----:B---3--:R-:W-:-:S05]  /*1f6e0*/  SEL R0, R251, R0, !P6 ;  /* 0x00000000fb007207 */ /* 0x008fca0007000000 */
[----:B------:R1:W-:Y:S04]  /*1f6f0*/  STL [R1+0x18], R0 ;  /* 0x0000180001007387 */ /* 0x0003e80000100800 */
[----:B-1----:R-:W3:Y:S01]  /*1f700*/  LDL.LU R0, [R1+0x2bc] ;  /* 0x0002bc0001007983 */ /* 0x002ee20000300800 */
[----:B----4-:R-:W-:-:S03]  /*1f710*/  SEL R28, R251, R250, !P6 ;  /* 0x000000fafb1c7207 */ /* 0x010fc60007000000 */
[----:B------:R-:W4:Y:S04]  /*1f720*/  LDL.LU R250, [R1+0x2b8] ;  /* 0x0002b80001fa7983 */ /* 0x000f280000300800 */
[----:B------:R-:W-:Y:S01]  /*1f730*/  STL [R1+0x334], R28 ;  /* 0x0003341c01007387 */ /* 0x000fe20000100800 */
[C---:B------:R-:W-:Y:S02]  /*1f740*/  SEL R27, R251.reuse, R26, !P6 ;  /* 0x0000001afb1b7207 */ /* 0x040fe40007000000 */
        /* <DEDUP_REMOVED lines=39> */
[----:B------:R-:W4:Y:S04]  /*1f9c0*/  LDL.LU R252, [R1+0x2b4] ;  /* 0x0002b40001fc7983 */ /* 0x000f280000300800 */
[----:B------:R1:W-:Y:S01]  /*1f9d0*/  STL [R1+0x2dc], R7 ;  /* 0x0002dc0701007387 */ /* 0x0003e20000100800 */
[----:B------:R-:W-:-:S03]  /*1f9e0*/  SEL R5, R251, R5, !P6 ;  /* 0x00000005fb057207 */ /* 0x000fc60007000000 */
[----:B------:R-:W-:Y:S01]  /*1f9f0*/  STL [R1+0x2d8], R8 ;  /* 0x0002d80801007387 */ /* 0x000fe20000100800 */
[----:B-1----:R-:W-:-:S05]  /*1fa00*/  SEL R7, R251, R6, !P6 ;  /* 0x00000006fb077207 */ /* 0x002fca0007000000 */
[----:B------:R-:W-:Y:S01]  /*1fa10*/  STL [R1+0x2d4], R7 ;  /* 0x0002d40701007387 */ /* 0x000fe20000100800 */
[----:B--2---:R-:W-:-:S03]  /*1fa20*/  SEL R6, R251, R2, !P6 ;  /* 0x00000002fb067207 */ /* 0x004fc60007000000 */
[----:B------:R-:W2:Y:S04]  /*1fa30*/  LDL.LU R2, [R1+0x2a8] ;  /* 0x0002a80001027983 */ /* 0x000ea80000300800 */
[----:B------:R1:W-:Y:S04]  /*1fa40*/  STL [R1+0x4], R5 ;  /* 0x0000040501007387 */ /* 0x0003e80000100800 */
[----:B------:R-:W-:Y:S01]  /*1fa50*/  STL [R1+0x2d0], R6 ;  /* 0x0002d00601007387 */ /* 0x000fe20000100800 */
[----:B-1----:R-:W-:-:S05]  /*1fa60*/  SEL R5, R251, R4, !P6 ;  /* 0x00000004fb057207 */ /* 0x002fca0007000000 */
[----:B------:R-:W-:Y:S01]  /*1fa70*/  STL [R1+0x2cc], R5 ;  /* 0x0002cc0501007387 */ /* 0x000fe20000100800 */
[----:B---3--:R-:W-:-:S03]  /*1fa80*/  SEL R4, R251, R0, !P6 ;  /* 0x00000000fb047207 */ /* 0x008fc60007000000 */
[----:B------:R-:W3:Y:S01]  /*1fa90*/  LDL.LU R0, [R1+0x444] ;  /* 0x0004440001007983 */ /* 0x000ee20000300800 */
[----:B------:R-:W-:-:S05]  /*1faa0*/  SEL R3, R251, R3, !P6 ;  /* 0x00000003fb037207 */ /* 0x000fca0007000000 */
[----:B------:R4:W-:Y:S04]  /*1fab0*/  STL [R1+0x2c8], R3 ;  /* 0x0002c80301007387 */ /* 0x0009e80000100800 */
[----:B------:R-:W-:Y:S04]  /*1fac0*/  STL [R1+0x2bc], R4 ;  /* 0x0002bc0401007387 */ /* 0x000fe80000100800 */
[----:B------:R-:W3:Y:S01]  /*1fad0*/  LDL.LU R26, [R1+0x2a0] ;  /* 0x0002a000011a7983 */ /* 0x000ee20000300800 */
[----:B----4-:R-:W-:-:S03]  /*1fae0*/  SEL R3, R251, R250, !P6 ;  /* 0x000000fafb037207 */ /* 0x010fc60007000000 */
[----:B------:R-:W4:Y:S04]  /*1faf0*/  LDL.LU R25, [R1+0x438] ;  /* 0x0004380001197983 */ /* 0x000f280000300800 */
[----:B------:R1:W-:Y:S04]  /*1fb00*/  STL [R1+0x2b8], R3 ;  /* 0x0002b80301007387 */ /* 0x0003e80000100800 */
        /* <DEDUP_REMOVED lines=20> */
[----:B-1----:R-:W-:-:S03]  /*1fc50*/  SEL R3, R251, R252, !P6 ;  /* 0x000000fcfb037207 */ /* 0x002fc60007000000 */
[----:B------:R-:W4:Y:S04]  /*1fc60*/  LDL.LU R5, [R1+0x39c] ;  /* 0x00039c0001057983 */ /* 0x000f280000300800 */
[----:B------:R1:W-:Y:S04]  /*1fc70*/  STL [R1+0x2b4], R3 ;  /* 0x0002b40301007387 */ /* 0x0003e80000100800 */
[----:B------:R-:W4:Y:S04]  /*1fc80*/  LDL.LU R252, [R1+0x398] ;  /* 0x0003980001fc7983 */ /* 0x000f280000300800 */
[----:B------:R-:W4:Y:S04]  /*1fc90*/  LDL.LU R4, [R1+0x394] ;  /* 0x0003940001047983 */ /* 0x000f280000300800 */
[----:B-1----:R-:W4:Y:S01]  /*1fca0*/  LDL.LU R3, [R1+0x380] ;  /* 0x0003800001037983 */ /* 0x002f220000300800 */
[----:B--2---:R-:W-:-:S05]  /*1fcb0*/  SEL R2, R251, R2, !P6 ;  /* 0x00000002fb027207 */ /* 0x004fca0007000000 */
[----:B------:R1:W-:Y:S04]  /*1fcc0*/  STL [R1+0x2a8], R2 ;  /* 0x0002a80201007387 */ /* 0x0003e80000100800 */
[----:B-1----:R-:W2:Y:S01]  /*1fcd0*/  LDL.LU R2, [R1+0x37c] ;  /* 0x00037c0001027983 */ /* 0x002ea20000300800 */
[----:B---3--:R-:W-:-:S03]  /*1fce0*/  SEL R142, R251, R0, !P6 ;  /* 0x00000000fb8e7207 */ /* 0x008fc60007000000 */
[----:B------:R-:W3:Y:S01]  /*1fcf0*/  LDL.LU R0, [R1+0x364] ;  /* 0x0003640001007983 */ /* 0x000ee20000300800 */
[C---:B------:R-:W-:Y:S02]  /*1fd00*/  SEL R27, R251.reuse, R26, !P6 ;  /* 0x0000001afb1b7207 */ /* 0x040fe40007000000 */
[----:B----4-:R-:W-:-:S03]  /*1fd10*/  SEL R26, R251, R25, !P6 ;  /* 0x00000019fb1a7207 */ /* 0x010fc60007000000 */
        /* <DEDUP_REMOVED lines=47> */
[----:B------:R-:W-:Y:S01]  /*20010*/  STL [R1+0x88], R6 ;  /* 0x0000880601007387 */ /* 0x000fe20000100800 */
[----:B-1----:R-:W-:-:S02]  /*20020*/  SEL R5, R251, R4, !P6 ;  /* 0x00000004fb057207 */ /* 0x002fc40007000000 */
[----:B------:R-:W-:-:S03]  /*20030*/  SEL R4, R251, R3, !P6 ;  /* 0x00000003fb047207 */ /* 0x000fc60007000000 */
[----:B------:R-:W-:Y:S01]  /*20040*/  STL [R1+0x84], R5 ;  /* 0x0000840501007387 */ /* 0x000fe20000100800 */
[----:B--2---:R-:W-:-:S03]  /*20050*/  SEL R3, R251, R2, !P6 ;  /* 0x00000002fb037207 */ /* 0x004fc60007000000 */
[----:B------:R-:W2:Y:S04]  /*20060*/  LDL.LU R2, [R1+0x294] ;  /* 0x0002940001027983 */ /* 0x000ea80000300800 */
[----:B------:R-:W-:Y:S04]  /*20070*/  STL [R1+0x80], R4 ;  /* 0x0000800401007387 */ /* 0x000fe80000100800 */
[----:B------:R1:W-:Y:S02]  /*20080*/  STL [R1+0x7c], R3 ;  /* 0x00007c0301007387 */ /* 0x0003e40000100800 */
[----:B-1----:R-:W-:-:S02]  /*20090*/  SEL R3, R251, R143, !P6 ;  /* 0x0000008ffb037207 */ /* 0x002fc40007000000 */
[C---:B---3--:R-:W-:Y:S02]  /*200a0*/  SEL R4, R251.reuse, R0, !P6 ;  /* 0x00000000fb047207 */ /* 0x048fe40007000000 */
[----:B------:R-:W-:-:S03]  /*200b0*/  SEL R0, R251, R144, !P6 ;  /* 0x00000090fb007207 */ /* 0x000fc60007000000 */
[----:B------:R1:W-:Y:S04]  /*200c0*/  STL [R1+0x78], R4 ;  /* 0x0000780401007387 */ /* 0x0003e80000100800 */
[----:B------:R-:W3:Y:S04]  /*200d0*/  LDL.LU R11, [R1+0x2ec] ;  /* 0x0002ec00010b7983 */ /* 0x000ee80000300800 */
[----:B------:R-:W-:Y:S04]  /*200e0*/  STL [R1+0x74], R3 ;  /* 0x0000740301007387 */ /* 0x000fe80000100800 */
[----:B------:R-:W3:Y:S04]  /*200f0*/  LDL.LU R10, [R1+0x2f0] ;  /* 0x0002f000010a7983 */ /* 0x000ee80000300800 */
[----:B------:R1:W-:Y:S04]  /*20100*/  STL [R1+0x70], R0 ;  /* 0x0000700001007387 */ /* 0x0003e80000100800 */
[----:B------:R-:W3:Y:S04]  /*20110*/  LDL.LU R9, [R1+0x2c0] ;  /* 0x0002c00001097983 */ /* 0x000ee80000300800 */
[----:B------:R-:W3:Y:S04]  /*20120*/  LDL.LU R5, [R1+0x2c4] ;  /* 0x0002c40001057983 */ /* 0x000ee80000300800 */
[----:B-1----:R-:W3:Y:S04]  /*20130*/  LDL.LU R4, [R1+0x2b0] ;  /* 0x0002b00001047983 */ /* 0x002ee80000300800 */
[----:B------:R-:W3:Y:S01]  /*20140*/  LDL.LU R0, [R1+0x2ac] ;  /* 0x0002ac0001007983 */ /* 0x000ee20000300800 */
[----:B------:R-:W-:-:S02]  /*20150*/  SEL R7, R251, R145, !P6 ;  /* 0x00000091fb077207 */ /* 0x000fc40007000000 */
[C---:B------:R-:W-:Y:S02]  /*20160*/  SEL R6, R251.reuse, R146, !P6 ;  /* 0x00000092fb067207 */ /* 0x040fe40007000000 */
[C---:B------:R-:W-:Y:S01]  /*20170*/  SEL R3, R251.reuse, R147, !P6 ;  /* 0x00000093fb037207 */ /* 0x040fe20007000000 */
[----:B------:R1:W-:Y:S01]  /*20180*/  STL [R1+0x6c], R7 ;  /* 0x00006c0701007387 */ /* 0x0003e20000100800 */
[----:B------:R-:W-:-:S03]  /*20190*/  SEL R12, R251, R148, !P6 ;  /* 0x00000094fb0c7207 */ /* 0x000fc60007000000 */
[----:B------:R-:W3:Y:S04]  /*201a0*/  LDL.LU R8, [R1+0x2a4] ;  /* 0x0002a40001087983 */ /* 0x000ee80000300800 */
[----:B------:R1:W-:Y:S04]  /*201b0*/  STL [R1+0x64], R6 ;  /* 0x0000640601007387 */ /* 0x0003e80000100800 */
[----:B-1----:R-:W3:Y:S04]  /*201c0*/  LDL.LU R7, [R1+0x290] ;  /* 0x0002900001077983 */ /* 0x002ee80000300800 */
[----:B------:R1:W-:Y:S01]  /*201d0*/  STL [R1+0x58], R3 ;  /* 0x0000580301007387 */ /* 0x0003e20000100800 */
[----:B------:R-:W-:-:S03]  /*201e0*/  SEL R13, R251, R150, !P6 ;  /* 0x00000096fb0d7207 */ /* 0x000fc60007000000 */
[----:B------:R-:W3:Y:S01]  /*201f0*/  LDL.LU R6, [R1+0x28c] ;  /* 0x00028c0001067983 */ /* 0x000ee20000300800 */
[----:B-1----:R-:W-:-:S03]  /*20200*/  SEL R3, R251, R149, !P6 ;  /* 0x00000095fb037207 */ /* 0x002fc60007000000 */
[----:B------:R1:W-:Y:S04]  /*20210*/  STL [R1+0x54], R12 ;  /* 0x0000540c01007387 */ /* 0x0003e80000100800 */
[----:B------:R1:W-:Y:S02]  /*20220*/  STL [R1+0x4c], R3 ;  /* 0x00004c0301007387 */ /* 0x0003e40000100800 */
[C---:B-1----:R-:W-:Y:S02]  /*20230*/  SEL R12, R251.reuse, R151, !P6 ;  /* 0x00000097fb0c7207 */ /* 0x042fe40007000000 */
[----:B------:R1:W-:Y:S01]  /*20240*/  STL [R1+0x44], R13 ;  /* 0x0000440d01007387 */ /* 0x0003e20000100800 */
[----:B------:R-:W-:-:S03]  /*20250*/  SEL R3, R251, R152, !P6 ;  /* 0x00000098fb037207 */ /* 0x000fc60007000000 */
[----:B------:R1:W-:Y:S04]  /*20260*/  STL [R1+0x40], R12 ;  /* 0x0000400c01007387 */ /* 0x0003e80000100800 */
[----:B------:R4:W-:Y:S01]  /*20270*/  STL [R1+0x2c], R3 ;  /* 0x00002c0301007387 */ /* 0x0009e20000100800 */
[C---:B-1----:R-:W-:Y:S02]  /*20280*/  SEL R13, R251.reuse, R153, !P6 ;  /* 0x00000099fb0d7207 */ /* 0x042fe40007000000 */
[----:B------:R-:W-:-:S03]  /*20290*/  SEL R12, R251, R154, !P6 ;  /* 0x0000009afb0c7207 */ /* 0x000fc60007000000 */
[----:B------:R1:W-:Y:S01]  /*202a0*/  STL [R1+0x20], R13 ;  /* 0x0000200d01007387 */ /* 0x0003e20000100800 */
[----:B----4-:R-:W-:-:S03]  /*202b0*/  SEL R3, R251, R250, !P6 ;  /* 0x000000fafb037207 */ /* 0x010fc60007000000 */
[----:B------:R4:W-:Y:S01]  /*202c0*/  STL [R1+0x1c], R12 ;  /* 0x00001c0c01007387 */ /* 0x0009e20000100800 */
[----:B------:R-:W-:-:S03]  /*202d0*/  SEL R250, R251, R158, !P6 ;  /* 0x0000009efbfa7207 */ /* 0x000fc60007000000 */
[----:B------:R4:W-:Y:S01]  /*202e0*/  STL [R1+0x14], R3 ;  /* 0x0000140301007387 */ /* 0x0009e20000100800 */
[C---:B-1----:R-:W-:Y:S02]  /*202f0*/  SEL R13, R251.reuse, R155, !P6 ;  /* 0x0000009bfb0d7207 */ /* 0x042fe40007000000 */
[----:B----4-:R-:W-:-:S03]  /*20300*/  SEL R12, R251, R156, !P6 ;  /* 0x0000009cfb0c7207 */ /* 0x010fc60007000000 */
[----:B------:R-:W-:Y:S01]  /*20310*/  STL [R1+0x10], R13 ;  /* 0x0000100d01007387 */ /* 0x000fe20000100800 */
[----:B------:R-:W-:-:S03]  /*20320*/  SEL R3, R251, R157, !P6 ;  /* 0x0000009dfb037207 */ /* 0x000fc60007000000 */
[----:B------:R-:W-:Y:S01]  /*20330*/  STL [R1+0x8], R12 ;  /* 0x0000080c01007387 */ /* 0x000fe20000100800 */
[----:B------:R-:W-:-:S05]  /*20340*/  SEL R252, R251, R252, !P6 ;  /* 0x000000fcfbfc7207 */ /* 0x000fca0007000000 */
[----:B------:R-:W-:Y:S04]  /*20350*/  STL [R1+0x2b00], R252 ;  /* 0x002b00fc01007387 */ /* 0x000fe80000100800 */
[----:B------:R1:W-:Y:S04]  /*20360*/  STL [R1], R3 ;  /* 0x0000000301007387 */ /* 0x0003e80000100800 */
[----:B------:R-:W-:Y:S01]  /*20370*/  STL [R1+0x2b04], R250 ;  /* 0x002b04fa01007387 */ /* 0x000fe20000100800 */
[----:B--2---:R-:W-:-:S03]  /*20380*/  SEL R158, R251, R2, !P6 ;  /* 0x00000002fb9e7207 */ /* 0x004fc60007000000 */
[----:B------:R-:W2:Y:S04]  /*20390*/  LDL.LU R2, [R1+0x288] ;  /* 0x0002880001027983 */ /* 0x000ea80000300800 */
[----:B-1----:R-:W4:Y:S04]  /*203a0*/  LDL.LU R3, [R1+0x284] ;  /* 0x0002840001037983 */ /* 0x002f280000300800 */
[----:B------:R-:W-:Y:S01]  /*203b0*/  STL [R1+0x2b08], R158 ;  /* 0x002b089e01007387 */ /* 0x000fe20000100800 */
[C---:B---3--:R-:W-:Y:S02]  /*203c0*/  SEL R154, R251.reuse, R5, !P6 ;  /* 0x00000005fb9a7207 */ /* 0x048fe40007000000 */
[----:B------:R-:W-:-:S02]  /*203d0*/  SEL R153, R251, R4, !P6 ;  /* 0x00000004fb997207 */ /* 0x000fc40007000000 */
[----:B------:R-:W3:Y:S01]  /*203e0*/  LDL.LU R4, [R1+0x280] ;  /* 0x0002800001047983 */ /* 0x000ee20000300800 */
[----:B------:R-:W-:-:S03]  /*203f0*/  SEL R152, R251, R0, !P6 ;  /* 0x00000000fb987207 */ /* 0x000fc60007000000 */
[----:B------:R-:W2:Y:S04]  /*20400*/  LDL.LU R5, [R1+0x274] ;  /* 0x0002740001057983 */ /* 0x000ea80000300800 */
[----:B------:R-:W2:Y:S01]  /*20410*/  LDL.LU R0, [R1+0x27c] ;  /* 0x00027c0001007983 */ /* 0x000ea20000300800 */
[C---:B------:R-:W-:Y:S02]  /*20420*/  SEL R155, R251.reuse, R9, !P6 ;  /* 0x00000009fb9b7207 */ /* 0x040fe40007000000 */
[C---:B------:R-:W-:Y:S02]  /*20430*/  SEL R151, R251.reuse, R8, !P6 ;  /* 0x00000008fb977207 */ /* 0x040fe40007000000 */
[C---:B------:R-:W-:Y:S02]  /*20440*/  SEL R156, R251.reuse, R10, !P6 ;  /* 0x0000000afb9c7207 */ /* 0x040fe40007000000 */
[----:B------:R-:W-:-:S02]  /*20450*/  SEL R157, R251, R11, !P6 ;  /* 0x0000000bfb9d7207 */ /* 0x000fc40007000000 */
[C---:B------:R-:W-:Y:S02]  /*20460*/  SEL R150, R251.reuse, R7, !P6 ;  /* 0x00000007fb967207 */ /* 0x040fe40007000000 */
        /* <DEDUP_REMOVED lines=16> */
[----:B------:R-:W3:Y:S01]  /*20570*/  LDL.LU R23, [R1+0x23c] ;  /* 0x00023c0001177983 */ /* 0x000ee20000300800 */
[----:B------:R-:W-:-:S03]  /*20580*/  SEL R149, R251, R6, !P6 ;  /* 0x00000006fb957207 */ /* 0x000fc60007000000 */
[----:B------:R-:W3:Y:S04]  /*20590*/  LDL.LU R24, [R1+0x234] ;  /* 0x0002340001187983 */ /* 0x000ee80000300800 */
[----:B------:R-:W3:Y:S04]  /*205a0*/  LDL.LU R25, [R1+0x230] ;  /* 0x0002300001197983 */ /* 0x000ee80000300800 */
[----:B------:R-:W3:Y:S04]  /*205b0*/  LDL.LU R26, [R1+0x22c] ;  /* 0x00022c00011a7983 */ /* 0x000ee80000300800 */
[----:B------:R-:W3:Y:S04]  /*205c0*/  LDL.LU R27, [R1+0x21c] ;  /* 0x00021c00011b7983 */ /* 0x000ee80000300800 */
[----:B------:R-:W3:Y:S01]  /*205d0*/  LDL.LU R28, [R1+0x224] ;  /* 0x00022400011c7983 */ /* 0x000ee20000300800 */
[----:B--2---:R-:W-:-:S03]  /*205e0*/  SEL R6, R251, R0, !P6 ;  /* 0x00000000fb067207 */ /* 0x004fc60007000000 */
[----:B------:R-:W2:Y:S04]  /*205f0*/  LDL.LU R0, [R1+0x220] ;  /* 0x0002200001007983 */ /* 0x000ea80000300800 */
        /* <DEDUP_REMOVED lines=63> */
[----:B--2---:R-:W-:-:S03]  /*209f0*/  SEL R63, R251, R0, !P6 ;  /* 0x00000000fb3f7207 */ /* 0x004fc60007000000 */
[----:B------:R-:W2:Y:S01]  /*20a00*/  LDL.LU R0, [R1+0x124] ;  /* 0x0001240001007983 */ /* 0x000ea20000300800 */
[----:B---3--:R-:W-:-:S03]  /*20a10*/  SEL R104, R251, R82, !P6 ;  /* 0x00000052fb687207 */ /* 0x008fc60007000000 */
[----:B------:R-:W3:Y:S01]  /*20a20*/  LDL.LU R82, [R1+0x120] ;  /* 0x0001200001527983 */ /* 0x000ee20000300800 */
[----:B----4-:R-:W-:-:S03]  /*20a30*/  SEL R105, R251, R81, !P6 ;  /* 0x00000051fb697207 */ /* 0x010fc60007000000 */
[----:B------:R-:W4:Y:S01]  /*20a40*/  LDL.LU R81, [R1+0x11c] ;  /* 0x00011c0001517983 */ /* 0x000f220000300800 */
[----:B------:R-:W-:-:S03]  /*20a50*/  SEL R106, R251, R80, !P6 ;  /* 0x00000050fb6a7207 */ /* 0x000fc60007000000 */
[----:B------:R-:W3:Y:S01]  /*20a60*/  LDL.LU R80, [R1+0x118] ;  /* 0x0001180001507983 */ /* 0x000ee20000300800 */
        /* <DEDUP_REMOVED lines=28> */
[----:B--2---:R-:W-:-:S03]  /*20c30*/  SEL R121, R251, R0, !P6 ;  /* 0x00000000fb797207 */ /* 0x004fc60007000000 */
[----:B------:R-:W2:Y:S01]  /*20c40*/  LDL.LU R0, [R1+0xe4] ;  /* 0x0000e40001007983 */ /* 0x000ea20000300800 */
[----:B------:R-:W-:Y:S02]  /*20c50*/  IMAD.MOV.U32 R252, RZ, RZ, c[0x0][0x188] ;  /* 0x00006200fffc7624 */ /* 0x000fe400078e00ff */
[----:B------:R-:W-:Y:S01]  /*20c60*/  IMAD.MOV.U32 R145, RZ, RZ, c[0x0][0x180] ;  /* 0x00006000ff917624 */ /* 0x000fe200078e00ff */
[C---:B------:R-:W-:Y:S01]  /*20c70*/  SEL R159, R251.reuse, R159, !P6 ;  /* 0x0000009ffb9f7207 */ /* 0x040fe20007000000 */
[----:B------:R-:W-:Y:S01]  /*20c80*/  IMAD.SHL.U32 R144, R252, 0x4, RZ ;  /* 0x00000004fc907824 */ /* 0x000fe200078e00ff */
[C---:B------:R-:W-:Y:S02]  /*20c90*/  SEL R160, R251.reuse, R160, !P6 ;  /* 0x000000a0fba07207 */ /* 0x040fe40007000000 */
[C---:B------:R-:W-:Y:S02]  /*20ca0*/  SEL R2, R251.reuse, R2, !P6 ;  /* 0x00000002fb027207 */ /* 0x040fe40007000000 */
[----:B------:R-:W-:-:S02]  /*20cb0*/  SEL R3, R251, R3, !P6 ;  /* 0x00000003fb037207 */ /* 0x000fc40007000000 */
[C---:B------:R-:W-:Y:S02]  /*20cc0*/  SEL R161, R251.reuse, R161, !P6 ;  /* 0x000000a1fba17207 */ /* 0x040fe40007000000 */
[C---:B------:R-:W-:Y:S02]  /*20cd0*/  SEL R4, R251.reuse, R4, !P6 ;  /* 0x00000004fb047207 */ /* 0x040fe40007000000 */
[C---:B------:R-:W-:Y:S02]  /*20ce0*/  SEL R5, R251.reuse, R5, !P6 ;  /* 0x00000005fb057207 */ /* 0x040fe40007000000 */
        /* <DEDUP_REMOVED lines=71> */
[C---:B---3--:R-:W-:Y:S02]  /*21160*/  SEL R122, R251.reuse, R82, !P6 ;  /* 0x00000052fb7a7207 */ /* 0x048fe40007000000 */
[C---:B----4-:R-:W-:Y:S02]  /*21170*/  SEL R123, R251.reuse, R81, !P6 ;  /* 0x00000051fb7b7207 */ /* 0x050fe40007000000 */
        /* <DEDUP_REMOVED lines=51> */
[C---:B--2---:R-:W-:Y:S02]  /*214b0*/  SEL R139, R251.reuse, R0, !P6 ;  /* 0x00000000fb8b7207 */ /* 0x044fe40007000000 */
[----:B------:R-:W1:Y:S01]  /*214c0*/  S2R R0, SR_TID.X ;  /* 0x0000000000007919 */ /* 0x000e620000002100 */
[C---:B------:R-:W-:Y:S02]  /*214d0*/  SEL R205, R251.reuse, R205, !P6 ;  /* 0x000000cdfbcd7207 */ /* 0x040fe40007000000 */
[C---:B------:R-:W-:Y:S02]  /*214e0*/  SEL R206, R251.reuse, R206, !P6 ;  /* 0x000000cefbce7207 */ /* 0x040fe40007000000 */
[C---:B------:R-:W-:Y:S02]  /*214f0*/  SEL R207, R251.reuse, R207, !P6 ;  /* 0x000000cffbcf7207 */ /* 0x040fe40007000000 */
[----:B------:R-:W-:-:S02]  /*21500*/  SEL R208, R251, R208, !P6 ;  /* 0x000000d0fbd07207 */ /* 0x000fc40007000000 */
[C---:B------:R-:W-:Y:S02]  /*21510*/  SEL R209, R251.reuse, R209, !P6 ;  /* 0x000000d1fbd17207 */ /* 0x040fe40007000000 */
[C---:B------:R-:W-:Y:S02]  /*21520*/  SEL R210, R251.reuse, R210, !P6 ;  /* 0x000000d2fbd27207 */ /* 0x040fe40007000000 */
[----:B------:R-:W-:Y:S02]  /*21530*/  SEL R211, R251, R211, !P6 ;  /* 0x000000d3fbd37207 */ /* 0x000fe40007000000 */
[----:B-1----:R-:W-:-:S05]  /*21540*/  LOP3.LUT R0, R0, 0x7f, RZ, 0xc0, !PT ;  /* 0x0000007f00007812 */ /* 0x002fca00078ec0ff */
[----:B------:R-:W-:Y:S01]  /*21550*/  IMAD.SHL.U32 R148, R0, 0x4, RZ ;  /* 0x0000000400947824 */ /* 0x000fe200078e00ff */
        /* <DEDUP_REMOVED lines=37> */
[----:B------:R-:W-:Y:S02]  /*217b0*/  SEL R249, R251, R249, !P6 ;  /* 0x000000f9fbf97207 */ /* 0x000fe40007000000 */
[----:B------:R-:W-:Y:S02]  /*217c0*/  IADD3 R0, R148, 0x100000, RZ ;  /* 0x0010000094007810 */ /* 0x000fe40007ffe0ff */
[-C--:B------:R-:W-:Y:S01]  /*217d0*/  LEA R68, P6, R252, R94.reuse, 0x4 ;  /* 0x0000005efc447211 */ /* 0x080fe200078c20ff */
[----:B------:R-:W-:Y:S01]  /*217e0*/  ULDC.64 UR8, c[0x0][0x118] ;  /* 0x0000460000087ab9 */ /* 0x000fe20000000a00 */
[----:B------:R-:W-:Y:S01]  /*217f0*/  IADD3 R66, R145, -0xd, RZ ;  /* 0xfffffff391427810 */ /* 0x000fe20007ffe0ff */
[----:B------:R-:W-:Y:S01]  /*21800*/  STL [R1+0x2afc], R240 ;  /* 0x002afcf001007387 */ /* 0x000fe20000100800 */
[----:B------:R-:W-:Y:S01]  /*21810*/  LEA.HI.X.SX32 R69, R144, R95, 0x2, P6 ;  /* 0x0000005f90457211 */ /* 0x000fe200030f16ff */
[C---:B------:R-:W-:Y:S01]  /*21820*/  IMAD.SHL.U32 R67, R252.reuse, 0x8, RZ ;  /* 0x00000008fc437824 */ /* 0x040fe200078e00ff */
[----:B------:R-:W-:Y:S01]  /*21830*/  LEA R92, P6, R252, R94, 0x5 ;  /* 0x0000005efc5c7211 */ /* 0x000fe200078c28ff */
[----:B------:R1:W-:Y:S01]  /*21840*/  LDGSTS.E [R0+-0x80000], [R94.64], !P5 ;  /* 0x800000005e007fae */ /* 0x0003e2000e921848 */
[----:B------:R-:W-:-:S02]  /*21850*/  ISETP.GE.U32.AND P5, PT, R66, 0x7fffff74, PT ;  /* 0x7fffff744200780c */ /* 0x000fc40003fa6070 */
[----:B------:R-:W-:Y:S01]  /*21860*/  IADD3 R66, R145, -0x11, RZ ;  /* 0xffffffef91427810 */ /* 0x000fe20007ffe0ff */
[----:B------:R-:W-:Y:S01]  /*21870*/  STL [R1+0x2af8], R241 ;  /* 0x002af8f101007387 */ /* 0x000fe20000100800 */
[----:B------:R-:W-:-:S03]  /*21880*/  LEA.HI.X.SX32 R93, R67, R95, 0x2, P6 ;  /* 0x0000005f435d7211 */ /* 0x000fc600030f16ff */
[----:B------:R-:W-:Y:S04]  /*21890*/  STL [R1+0x2af4], R242 ;  /* 0x002af4f201007387 */ /* 0x000fe80000100800 */
[----:B------:R-:W-:Y:S04]  /*218a0*/  STL [R1+0x2af0], R243 ;  /* 0x002af0f301007387 */ /* 0x000fe80000100800 */
[----:B------:R-:W-:Y:S04]  /*218b0*/  STL [R1+0x2aec], R244 ;  /* 0x002aecf401007387 */ /* 0x000fe80000100800 */
[----:B------:R-:W-:Y:S04]  /*218c0*/  STL [R1+0x2ae8], R245 ;  /* 0x002ae8f501007387 */ /* 0x000fe80000100800 */
[----:B------:R2:W-:Y:S01]  /*218d0*/  LDGSTS.E [R0+-0x7f800], [R68.64], !P4 ;  /* 0x8080000044007fae */ /* 0x0005e2000e121848 */
[----:B------:R-:W-:Y:S01]  /*218e0*/  ISETP.GE.U32.AND P4, PT, R66, 0x7fffff70, PT ;  /* 0x7fffff704200780c */ /* 0x000fe20003f86070 */
[----:B------:R-:W-:-:S02]  /*218f0*/  IMAD R66, R252, 0x14, RZ ;  /* 0x00000014fc427824 */ /* 0x000fc400078e02ff */
[----:B------:R-:W-:Y:S01]  /*21900*/  STL [R1+0x2ae4], R246 ;  /* 0x002ae4f601007387 */ /* 0x000fe20000100800 */
[----:B------:R-:W-:-:S03]  /*21910*/  IMAD.MOV.U32 R71, RZ, RZ, c[0x0][0x188] ;  /* 0x00006200ff477624 */ /* 0x000fc600078e00ff */
[----:B------:R-:W-:Y:S04]  /*21920*/  STL [R1+0x2ae0], R247 ;  /* 0x002ae0f701007387 */ /* 0x000fe80000100800 */
[----:B------:R-:W-:Y:S01]  /*21930*/  STL [R1+0x2ad8], R140 ;  /* 0x002ad88c01007387 */ /* 0x000fe20000100800 */
[----:B------:R-:W-:-:S03]  /*21940*/  IMAD R67, R252, 0x30, RZ ;  /* 0x00000030fc437824 */ /* 0x000fc600078e02ff */
[----:B------:R-:W-:Y:S01]  /*21950*/  STL [R1+0x2adc], R249 ;  /* 0x002adcf901007387 */ /* 0x000fe20000100800 */
[----:B------:R-:W-:-:S03]  /*21960*/  IADD3 R146, P6, R66, R94, RZ ;  /* 0x0000005e42927210 */ /* 0x000fc60007fde0ff */
[----:B------:R2:W-:Y:S04]  /*21970*/  STL.64 [R1+0xd30], R68 ;  /* 0x000d304401007387 */ /* 0x0005e80000100a00 */
[----:B------:R1:W-:Y:S01]  /*21980*/  LDGSTS.E [R0+-0x7f000], [R92.64], !P0 ;  /* 0x810000005c007fae */ /* 0x0003e2000c121848 */
[C---:B------:R-:W-:Y:S02]  /*21990*/  IMAD R72, R71.reuse, 0xc, RZ ;  /* 0x0000000c47487824 */ /* 0x040fe400078e02ff */
[----:B------:R-:W-:Y:S02]  /*219a0*/  IMAD R71, R71, 0x7c, RZ ;  /* 0x0000007c47477824 */ /* 0x000fe400078e02ff */
[C---:B--2---:R-:W-:Y:S02]  /*219b0*/  IMAD R68, R252.reuse, 0x5, RZ ;  /* 0x00000005fc447824 */ /* 0x044fe400078e02ff */
[----:B-1----:R-:W-:-:S03]  /*219c0*/  IMAD R0, R252, 0x1f0, RZ ;  /* 0x000001f0fc007824 */ /* 0x002fc600078e02ff */
[-C--:B------:R-:W-:Y:S02]  /*219d0*/  LEA.HI.X.SX32 R147, R68, R95.reuse, 0x2, P6 ;  /* 0x0000005f44937211 */ /* 0x080fe400030f16ff */
[-C--:B------:R-:W-:Y:S02]  /*219e0*/  IADD3 R90, P6, R67, R94.reuse, RZ ;  /* 0x0000005e435a7210 */ /* 0x080fe40007fde0ff */
[----:B------:R-:W-:Y:S01]  /*219f0*/  IADD3 R244, P0, R0, R94, RZ ;  /* 0x0000005e00f47210 */ /* 0x000fe20007f1e0ff */
[----:B------:R1:W-:Y:S01]  /*21a00*/  STL [R1+0x29b4], R92 ;  /* 0x0029b45c01007387 */ /* 0x0003e20000100800 */
[-C--:B------:R-:W-:Y:S02]  /*21a10*/  LEA.HI.X.SX32 R91, R72, R95.reuse, 0x2, P6 ;  /* 0x0000005f485b7211 */ /* 0x080fe400030f16ff */
[----:B------:R-:W-:Y:S01]  /*21a20*/  LEA.HI.X.SX32 R245, R71, R95, 0x2, P0 ;  /* 0x0000005f47f57211 */ /* 0x000fe200000f16ff */
[----:B------:R-:W-:Y:S01]  /*21a30*/  IMAD.MOV.U32 R71, RZ, RZ, c[0x0][0x188] ;  /* 0x00006200ff477624 */ /* 0x000fe200078e00ff */
[----:B------:R-:W-:Y:S01]  /*21a40*/  IADD3 R0, R148, 0x100000, RZ ;  /* 0x0010000094007810 */ /* 0x000fe20007ffe0ff */
[----:B------:R-:W-:Y:S01]  /*21a50*/  IMAD R70, R252, 0x1d0, RZ ;  /* 0x000001d0fc467824 */ /* 0x000fe200078e02ff */
[----:B------:R-:W-:Y:S01]  /*21a60*/  STL [R1+0x29b0], R93 ;  /* 0x0029b05d01007387 */ /* 0x000fe20000100800 */
[----:B------:R-:W-:-:S03]  /*21a70*/  IMAD R72, R71, 0x78, RZ ;  /* 0x0000007847487824 */ /* 0x000fc600078e02ff */
[----:B------:R-:W-:Y:S01]  /*21a80*/  STL.64 [R1+0xd28], R146 ;  /* 0x000d289201007387 */ /* 0x000fe20000100a00 */
[----:B------:R-:W-:-:S03]  /*21a90*/  IMAD R71, R71, 0x74, RZ ;  /* 0x0000007447477824 */ /* 0x000fc600078e02ff */
[----:B------:R-:W-:Y:S01]  /*21aa0*/  STL.64 [R1+0xd18], R244 ;  /* 0x000d18f401007387 */ /* 0x000fe20000100a00 */
[----:B------:R-:W-:-:S03]  /*21ab0*/  IMAD R69, R252, 0x1e0, RZ ;  /* 0x000001e0fc457824 */ /* 0x000fc600078e02ff */
[----:B------:R2:W-:Y:S04]  /*21ac0*/  LDGSTS.E [R0+-0x7e800], [R90.64], !P5 ;  /* 0x818000005a007fae */ /* 0x0005e8000e921848 */
[----:B------:R2:W-:Y:S01]  /*21ad0*/  STL.64 [R1+0x29b8], R90 ;  /* 0x0029b85a01007387 */ /* 0x0005e20000100a00 */
[-C--:B-1----:R-:W-:Y:S02]  /*21ae0*/  IADD3 R92, P6, R69, R94.reuse, RZ ;  /* 0x0000005e455c7210 */ /* 0x082fe40007fde0ff */
[----:B------:R-:W-:Y:S02]  /*21af0*/  IADD3 R68, R145, -0x15, RZ ;  /* 0xffffffeb91447810 */ /* 0x000fe40007ffe0ff */
[----:B--2---:R-:W-:Y:S01]  /*21b00*/  IADD3 R90, P5, R70, R94, RZ ;  /* 0x0000005e465a7210 */ /* 0x004fe20007fbe0ff */
[----:B------:R-:W-:-:S03]  /*21b10*/  IMAD R0, R252, 0x1b0, RZ ;  /* 0x000001b0fc007824 */ /* 0x000fc600078e02ff */
[-C--:B------:R-:W-:Y:S01]  /*21b20*/  LEA.HI.X.SX32 R91, R71, R95.reuse, 0x2, P5 ;  /* 0x0000005f475b7211 */ /* 0x080fe200028f16ff */
[----:B------:R-:W-:Y:S01]  /*21b30*/  IMAD.MOV.U32 R71, RZ, RZ, c[0x0][0x188] ;  /* 0x00006200ff477624 */ /* 0x000fe200078e00ff */
[----:B------:R-:W-:Y:S01]  /*21b40*/  LEA.HI.X.SX32 R93, R72, R95, 0x2, P6 ;  /* 0x0000005f485d7211 */ /* 0x000fe200030f16ff */
[----:B------:R-:W-:Y:S01]  /*21b50*/  IMAD.SHL.U32 R69, R252, 0x10, RZ ;  /* 0x00000010fc457824 */ /* 0x000fe200078e00ff */
[----:B------:R-:W-:Y:S01]  /*21b60*/  ISETP.GE.U32.AND P0, PT, R68, 0x7fffff6c, PT ;  /* 0x7fffff6c4400780c */ /* 0x000fe20003f06070 */
[----:B------:R-:W-:Y:S01]  /*21b70*/  IMAD R71, R71, 0x6c, RZ ;  /* 0x0000006c47477824 */ /* 0x000fe200078e02ff */
[-C--:B------:R-:W-:Y:S02]  /*21b80*/  LEA R88, P6, R252, R94.reuse, 0x6 ;  /* 0x0000005efc587211 */ /* 0x080fe400078c30ff */
[----:B------:R-:W-:Y:S02]  /*21b90*/  IADD3 R240, P5, R0, R94, RZ ;  /* 0x0000005e00f07210 */ /* 0x000fe40007fbe0ff */
[----:B------:R-:W-:-:S02]  /*21ba0*/  IADD3 R68, R145, -0x19, RZ ;  /* 0xffffffe791447810 */ /* 0x000fc40007ffe0ff */
[----:B------:R-:W-:Y:S02]  /*21bb0*/  IADD3 R0, R148, 0x100000, RZ ;  /* 0x0010000094007810 */ /* 0x000fe40007ffe0ff */
[-C--:B------:R-:W-:Y:S02]  /*21bc0*/  LEA.HI.X.SX32 R89, R69, R95.reuse, 0x2, P6 ;  /* 0x0000005f45597211 */ /* 0x080fe400030f16ff */
[----:B------:R-:W-:Y:S01]  /*21bd0*/  LEA.HI.X.SX32 R241, R71, R95, 0x2, P5 ;  /* 0x0000005f47f17211 */ /* 0x000fe200028f16ff */
[----:B------:R-:W-:Y:S01]  /*21be0*/  IMAD R143, R252, 0x50, RZ ;  /* 0x00000050fc8f7824 */ /* 0x000fe200078e02ff */
[----:B------:R-:W-:Y:S01]  /*21bf0*/  ISETP.GE.U32.AND P5, PT, R68, 0x7fffff68, PT ;  /* 0x7fffff684400780c */ /* 0x000fe20003fa6070 */
[----:B------:R1:W-:Y:S01]  /*21c00*/  LDGSTS.E [R0+-0x7e000], [R88.64], !P4 ;  /* 0x8200000058007fae */ /* 0x0003e2000e121848 */
[----:B------:R-:W-:Y:S01]  /*21c10*/  IADD3 R68, R145, -0x1d, RZ ;  /* 0xffffffe391447810 */ /* 0x000fe20007ffe0ff */
[----:B------:R-:W-:Y:S01]  /*21c20*/  IMAD.MOV.U32 R71, RZ, RZ, c[0x0][0x188] ;  /* 0x00006200ff477624 */ /* 0x000fe200078e00ff */
[----:B------:R-:W-:-:S02]  /*21c30*/  IADD3 R86, P6, R143, R94, RZ ;  /* 0x0000005e8f567210 */ /* 0x000fc40007fde0ff */
[----:B------:R-:W-:Y:S01]  /*21c40*/  ISETP.GE.U32.AND P4, PT, R68, 0x7fffff64, PT ;  /* 0x7fffff644400780c */ /* 0x000fe20003f86070 */
[----:B------:R-:W-:Y:S01]  /*21c50*/  IMAD R68, R252, 0x1a0, RZ ;  /* 0x000001a0fc447824 */ /* 0x000fe200078e02ff */
[----:B------:R-:W-:Y:S01]  /*21c60*/  LEA.HI.X.SX32 R87, R66, R95, 0x2, P6 ;  /* 0x0000005f42577211 */ /* 0x000fe200030f16ff */
[----:B------:R-:W-:-:S03]  /*21c70*/  IMAD R71, R71, 0x68, RZ ;  /* 0x0000006847477824 */ /* 0x000fc600078e02ff */
[----:B------:R-:W-:Y:S01]  /*21c80*/  IADD3 R242, P6, R68, R94, RZ ;  /* 0x0000005e44f27210 */ /* 0x000fe20007fde0ff */
[----:B------:R-:W-:Y:S01]  /*21c90*/  STL.64 [R1+0xd10], R92 ;  /* 0x000d105c01007387 */ /* 0x000fe20000100a00 */
[----:B------:R-:W-:Y:S02]  /*21ca0*/  IMAD R66, R252, 0x190, RZ ;  /* 0x00000190fc427824 */ /* 0x000fe400078e02ff */
[----:B------:R-:W-:Y:S01]  /*21cb0*/  LEA.HI.X.SX32 R243, R71, R95, 0x2, P6 ;  /* 0x0000005f47f37211 */ /* 0x000fe200030f16ff */
[----:B------:R-:W-:Y:S01]  /*21cc0*/  IMAD.MOV.U32 R71, RZ, RZ, c[0x0][0x188] ;  /* 0x00006200ff477624 */ /* 0x000fe200078e00ff */
[----:B------:R-:W-:Y:S04]  /*21cd0*/  STL.64 [R1+0xd08], R90 ;  /* 0x000d085a01007387 */ /* 0x000fe80000100a00 */
[----:B------:R-:W-:Y:S01]  /*21ce0*/  STL.64 [R1+0xcf8], R240 ;  /* 0x000cf8f001007387 */ /* 0x000fe20000100a00 */
[----:B------:R-:W-:-:S03]  /*21cf0*/  IMAD R72, R71, 0x18, RZ ;  /* 0x0000001847487824 */ /* 0x000fc600078e02ff */
[----:B------:R-:W-:Y:S01]  /*21d00*/  STL [R1+0x29c4], R88 ;  /* 0x0029c45801007387 */ /* 0x000fe20000100800 */
[----:B------:R-:W-:-:S03]  /*21d10*/  IMAD R71, R71, 0x64, RZ ;  /* 0x0000006447477824 */ /* 0x000fc600078e02ff */
[----:B------:R-:W-:Y:S01]  /*21d20*/  STL [R1+0x29c0], R89 ;  /* 0x0029c05901007387 */ /* 0x000fe20000100800 */
[----:B------:R-:W-:-:S03]  /*21d30*/  IMAD R141, R252, 0x60, RZ ;  /* 0x00000060fc8d7824 */ /* 0x000fc600078e02ff */
[----:B------:R2:W-:Y:S04]  /*21d40*/  LDGSTS.E [R0+-0x7d800], [R86.64], !P0 ;  /* 0x8280000056007fae */ /* 0x0005e8000c121848 */
[----:B------:R2:W-:Y:S01]  /*21d50*/  STL [R1+0x29cc], R86 ;  /* 0x0029cc5601007387 */ /* 0x0005e20000100800 */
[----:B------:R-:W-:Y:S01]  /*21d60*/  IMAD R68, R252, 0x170, RZ ;  /* 0x00000170fc447824 */ /* 0x000fe200078e02ff */
[-C--:B------:R-:W-:Y:S02]  /*21d70*/  IADD3 R84, P6, R141, R94.reuse, RZ ;  /* 0x0000005e8d547210 */ /* 0x080fe40007fde0ff */
[----:B------:R3:W-:Y:S01]  /*21d80*/  STL [R1+0x29c8], R87 ;  /* 0x0029c85701007387 */ /* 0x0007e20000100800 */
[----:B--2---:R-:W-:-:S04]  /*21d90*/  IADD3 R86, P0, R66, R94, RZ ;  /* 0x0000005e42567210 */ /* 0x004fc80007f1e0ff */
[-C--:B---3--:R-:W-:Y:S01]  /*21da0*/  LEA.HI.X.SX32 R87, R71, R95.reuse, 0x2, P0 ;  /* 0x0000005f47577211 */ /* 0x088fe200000f16ff */
[----:B------:R-:W-:Y:S01]  /*21db0*/  IMAD.MOV.U32 R71, RZ, RZ, c[0x0][0x188] ;  /* 0x00006200ff477624 */ /* 0x000fe200078e00ff */
[-C--:B------:R-:W-:Y:S02]  /*21dc0*/  LEA.HI.X.SX32 R85, R72, R95.reuse, 0x2, P6 ;  /* 0x0000005f48557211 */ /* 0x080fe400030f16ff */
[----:B-1----:R-:W-:Y:S01]  /*21dd0*/  IADD3 R88, P6, R68, R94, RZ ;  /* 0x0000005e44587210 */ /* 0x002fe20007fde0ff */
[----:B------:R-:W-:Y:S01]  /*21de0*/  IMAD R71, R71, 0x5c, RZ ;  /* 0x0000005c47477824 */ /* 0x000fe200078e02ff */
[----:B------:R-:W-:Y:S01]  /*21df0*/  IADD3 R66, R145, -0x21, RZ ;  /* 0xffffffdf91427810 */ /* 0x000fe20007ffe0ff */
[----:B------:R1:W-:Y:S03]  /*21e00*/  LDGSTS.E [R0+-0x7d000], [R84.64], !P5 ;  /* 0x8300000054007fae */ /* 0x0003e6000e921848 */
[----:B------:R-:W-:Y:S01]  /*21e10*/  LEA.HI.X.SX32 R89, R71, R95, 0x2, P6 ;  /* 0x0000005f47597211 */ /* 0x000fe200030f16ff */
[----:B------:R-:W-:Y:S01]  /*21e20*/  IMAD.MOV.U32 R71, RZ, RZ, c[0x0][0x188] ;  /* 0x00006200ff477624 */ /* 0x000fe200078e00ff */
[----:B------:R-:W-:Y:S01]  /*21e30*/  ISETP.GE.U32.AND P0, PT, R66, 0x7fffff60, PT ;  /* 0x7fffff604200780c */ /* 0x000fe20003f06070 */
[----:B------:R-:W-:Y:S01]  /*21e40*/  IMAD R66, R252, 0x70, RZ ;  /* 0x00000070fc427824 */ /* 0x000fe200078e02ff */
[----:B------:R-:W-:Y:S01]  /*21e50*/  STL.64 [R1+0xcf0], R242 ;  /* 0x000cf0f201007387 */ /* 0x000fe20000100a00 */
[----:B------:R-:W-:-:S02]  /*21e60*/  IMAD R72, R71, 0x1c, RZ ;  /* 0x0000001c47487824 */ /* 0x000fc400078e02ff */
[----:B-1----:R-:W-:Y:S01]  /*21e70*/  IMAD R0, R252, 0x160, RZ ;  /* 0x00000160fc007824 */ /* 0x002fe200078e02ff */
[----:B------:R-:W-:Y:S01]  /*21e80*/  STL.64 [R1+0xce8], R86 ;  /* 0x000ce85601007387 */ /* 0x000fe20000100a00 */
[----:B------:R-:W-:Y:S01]  /*21e90*/  IMAD R71, R71, 0x58, RZ ;  /* 0x0000005847477824 */ /* 0x000fe200078e02ff */
[-C--:B------:R-:W-:Y:S02]  /*21ea0*/  IADD3 R82, P6, R66, R94.reuse, RZ ;  /* 0x0000005e42527210 */ /* 0x080fe40007fde0ff */
[----:B------:R1:W-:Y:S01]  /*21eb0*/  STL [R1+0x29d4], R84 ;  /* 0x0029d45401007387 */ /* 0x0003e20000100800 */
[----:B------:R-:W-:Y:S01]  /*21ec0*/  IMAD R70, R252, 0x130, RZ ;  /* 0x00000130fc467824 */ /* 0x000fe200078e02ff */
[----:B------:R-:W-:Y:S02]  /*21ed0*/  LEA.HI.X.SX32 R83, R72, R95, 0x2, P6 ;  /* 0x0000005f48537211 */ /* 0x000fe400030f16ff */
[----:B------:R2:W-:Y:S01]  /*21ee0*/  STL [R1+0x29d0], R85 ;  /* 0x0029d05501007387 */ /* 0x0005e20000100800 */
[----:B-1----:R-:W-:-:S02]  /*21ef0*/  IADD3 R84, P5, R0, R94, RZ ;  /* 0x0000005e00547210 */ /* 0x002fc40007fbe0ff */
[----:B------:R-:W-:Y:S02]  /*21f00*/  IADD3 R0, R148, 0x100000, RZ ;  /* 0x0010000094007810 */ /* 0x000fe40007ffe0ff */
[----:B--2---:R-:W-:Y:S01]  /*21f10*/  LEA.HI.X.SX32 R85, R71, R95, 0x2, P5 ;  /* 0x0000005f47557211 */ /* 0x004fe200028f16ff */
[----:B------:R-:W-:Y:S01]  /*21f20*/  IMAD.MOV.U32 R71, RZ, RZ, c[0x0][0x188] ;  /* 0x00006200ff477624 */ /* 0x000fe200078e00ff */
[----:B------:R-:W-:Y:S03]  /*21f30*/  STL.64 [R1+0xcd8], R88 ;  /* 0x000cd85801007387 */ /* 0x000fe60000100a00 */
[C---:B------:R-:W-:Y:S01]  /*21f40*/  IMAD R72, R71.reuse, 0x54, RZ ;  /* 0x0000005447487824 */ /* 0x040fe200078e02ff */
[----:B------:R-:W-:Y:S01]  /*21f50*/  STL.64 [R1+0xcd0], R84 ;  /* 0x000cd05401007387 */ /* 0x000fe20000100a00 */
[----:B------:R-:W-:-:S03]  /*21f60*/  IMAD R71, R71, 0x4c, RZ ;  /* 0x0000004c47477824 */ /* 0x000fc600078e02ff */
[----:B------:R1:W-:Y:S04]  /*21f70*/  LDGSTS.E [R0+-0x7c800], [R82.64], !P4 ;  /* 0x8380000052007fae */ /* 0x0003e8000e121848 */
[----:B------:R1:W-:Y:S01]  /*21f80*/  STL.64 [R1+0x29d8], R82 ;  /* 0x0029d85201007387 */ /* 0x0003e20000100a00 */
[----:B------:R-:W-:Y:S01]  /*21f90*/  IMAD R68, R252, 0x150, RZ ;  /* 0x00000150fc447824 */ /* 0x000fe200078e02ff */
[----:B------:R-:W-:Y:S02]  /*21fa0*/  IADD3 R69, R145, -0x25, RZ ;  /* 0xffffffdb91457810 */ /* 0x000fe40007ffe0ff */
[----:B-1----:R-:W-:Y:S01]  /*21fb0*/  IADD3 R82, P4, R70, R94, RZ ;  /* 0x0000005e46527210 */ /* 0x002fe20007f9e0ff */
[----:B------:R-:W-:-:S03]  /*21fc0*/  IMAD R0, R252, 0x120, RZ ;  /* 0x00000120fc007824 */ /* 0x000fc600078e02ff */
[-C--:B------:R-:W-:Y:S01]  /*21fd0*/  LEA.HI.X.SX32 R83, R71, R95.reuse, 0x2, P4 ;  /* 0x0000005f47537211 */ /* 0x080fe200020f16ff */
[----:B------:R-:W-:Y:S01]  /*21fe0*/  IMAD.MOV.U32 R71, RZ, RZ, c[0x0][0x188] ;  /* 0x00006200ff477624 */ /* 0x000fe200078e00ff */
[-C--:B------:R-:W-:Y:S02]  /*21ff0*/  IADD3 R246, P6, R68, R94.reuse, RZ ;  /* 0x0000005e44f67210 */ /* 0x080fe40007fde0ff */
[-C--:B------:R-:W-:Y:S01]  /*22000*/  IADD3 R248, P4, R0, R94.reuse, RZ ;  /* 0x0000005e00f87210 */ /* 0x080fe20007f9e0ff */
[----:B------:R-:W-:Y:S01]  /*22010*/  IMAD R71, R71, 0x48, RZ ;  /* 0x0000004847477824 */ /* 0x000fe200078e02ff */
[----:B------:R-:W-:Y:S01]  /*22020*/  ISETP.GE.U32.AND P5, PT, R69, 0x7fffff5c, PT ;  /* 0x7fffff5c4500780c */ /* 0x000fe20003fa6070 */
[----:B------:R-:W-:Y:S01]  /*22030*/  IMAD.SHL.U32 R69, R252, 0x20, RZ ;  /* 0x00000020fc457824 */ /* 0x000fe200078e00ff */
[-C--:B------:R-:W-:Y:S01]  /*22040*/  LEA.HI.X.SX32 R247, R72, R95.reuse, 0x2, P6 ;  /* 0x0000005f48f77211 */ /* 0x080fe200030f16ff */
[C---:B------:R-:W-:Y:S01]  /*22050*/  IMAD R70, R252.reuse, 0x110, RZ ;  /* 0x00000110fc467824 */ /* 0x040fe200078e02ff */
[----:B------:R-:W-:Y:S01]  /*22060*/  LEA.HI.X.SX32 R249, R71, R95, 0x2, P4 ;  /* 0x0000005f47f97211 */ /* 0x000fe200020f16ff */
[----:B------:R-:W-:Y:S01]  /*22070*/  IMAD.MOV.U32 R71, RZ, RZ, c[0x0][0x188] ;  /* 0x00006200ff477624 */ /* 0x000fe200078e00ff */
[C---:B------:R-:W-:Y:S01]  /*22080*/  LEA R80, P6, R252.reuse, R94, 0x7 ;  /* 0x0000005efc507211 */ /* 0x040fe200078c38ff */
[----:B------:R-:W-:-:S02]  /*22090*/  IMAD R78, R252, 0x90, RZ ;  /* 0x00000090fc4e7824 */ /* 0x000fc400078e02ff */
[----:B------:R-:W-:Y:S01]  /*220a0*/  IMAD R72, R71, 0x44, RZ ;  /* 0x0000004447487824 */ /* 0x000fe200078e02ff */
[----:B------:R-:W-:Y:S02]  /*220b0*/  LEA.HI.X.SX32 R81, R69, R95, 0x2, P6 ;  /* 0x0000005f45517211 */ /* 0x000fe400030f16ff */
[----:B------:R-:W-:Y:S01]  /*220c0*/  IADD3 R250, P6, R70, R94, RZ ;  /* 0x0000005e46fa7210 */ /* 0x000fe20007fde0ff */
[----:B------:R-:W-:-:S03]  /*220d0*/  IMAD R71, R71, 0x24, RZ ;  /* 0x0000002447477824 */ /* 0x000fc600078e02ff */
[----:B------:R-:W-:Y:S02]  /*220e0*/  LEA.HI.X.SX32 R251, R72, R95, 0x2, P6 ;  /* 0x0000005f48fb7211 */ /* 0x000fe400030f16ff */
[----:B------:R-:W-:Y:S01]  /*220f0*/  IADD3 R78, P6, R78, R94, RZ ;  /* 0x0000005e4e4e7210 */ /* 0x000fe20007fde0ff */
[----:B------:R-:W-:-:S03]  /*22100*/  IMAD R76, R252, 0xa0, RZ ;  /* 0x000000a0fc4c7824 */ /* 0x000fc600078e02ff */
[-C--:B------:R-:W-:Y:S01]  /*22110*/  LEA.HI.X.SX32 R79, R71, R95.reuse, 0x2, P6 ;  /* 0x0000005f474f7211 */ /* 0x080fe200030f16ff */
[----:B------:R-:W-:Y:S01]  /*22120*/  IMAD.MOV.U32 R71, RZ, RZ, c[0x0][0x188] ;  /* 0x00006200ff477624 */ /* 0x000fe200078e00ff */
[----:B------:R-:W-:Y:S02]  /*22130*/  IADD3 R68, R145, -0x29, RZ ;  /* 0xffffffd791447810 */ /* 0x000fe40007ffe0ff */
[----:B------:R-:W-:Y:S01]  /*22140*/  IADD3 R0, R148, 0x100000, RZ ;  /* 0x0010000094007810 */ /* 0x000fe20007ffe0ff */
[----:B------:R-:W-:Y:S01]  /*22150*/  IMAD R71, R71, 0x28, RZ ;  /* 0x0000002847477824 */ /* 0x000fe200078e02ff */
[----:B------:R-:W-:Y:S01]  /*22160*/  IADD3 R76, P6, R76, R94, RZ ;  /* 0x0000005e4c4c7210 */ /* 0x000fe20007fde0ff */
[----:B------:R-:W-:Y:S01]  /*22170*/  STL.64 [R1+0xcc8], R246 ;  /* 0x000cc8f601007387 */ /* 0x000fe20000100a00 */
[----:B------:R-:W-:Y:S01]  /*22180*/  ISETP.GE.U32.AND P4, PT, R68, 0x7fffff58, PT ;  /* 0x7fffff584400780c */ /* 0x000fe20003f86070 */
[C---:B------:R-:W-:Y:S01]  /*22190*/  IMAD.SHL.U32 R69, R252.reuse, 0x40, RZ ;  /* 0x00000040fc457824 */ /* 0x040fe200078e00ff */
[----:B------:R-:W-:Y:S01]  /*221a0*/  LEA.HI.X.SX32 R77, R71, R95, 0x2, P6 ;  /* 0x0000005f474d7211 */ /* 0x000fe200030f16ff */
[----:B------:R-:W-:Y:S01]  /*221b0*/  STL.64 [R1+0xcb8], R82 ;  /* 0x000cb85201007387 */ /* 0x000fe20000100a00 */
[----:B------:R-:W-:-:S02]  /*221c0*/  IMAD R74, R252, 0xf0, RZ ;  /* 0x000000f0fc4a7824 */ /* 0x000fc400078e02ff */
[----:B------:R-:W-:Y:S01]  /*221d0*/  IMAD.MOV.U32 R71, RZ, RZ, c[0x0][0x188] ;  /* 0x00006200ff477624 */ /* 0x000fe200078e00ff */
[----:B------:R-:W-:Y:S01]  /*221e0*/  STL.64 [R1+0xcb0], R248 ;  /* 0x000cb0f801007387 */ /* 0x000fe20000100a00 */
[----:B------:R-:W-:-:S03]  /*221f0*/  IADD3 R68, R145, -0x2d, RZ ;  /* 0xffffffd391447810 */ /* 0x000fc60007ffe0ff */
[----:B------:R1:W-:Y:S04]  /*22200*/  LDGSTS.E [R0+-0x7c000], [R80.64], !P0 ;  /* 0x8400000050007fae */ /* 0x0003e8000c121848 */
[----:B------:R1:W-:Y:S01]  /*22210*/  STL.64 [R1+0x29e0], R80 ;  /* 0x0029e05001007387 */ /* 0x0003e20000100a00 */
[C---:B------:R-:W-:Y:S01]  /*22220*/  IMAD R73, R71.reuse, 0x3c, RZ ;  /* 0x0000003c47497824 */ /* 0x040fe200078e02ff */
[-C--:B------:R-:W-:Y:S01]  /*22230*/  IADD3 R74, P6, R74, R94.reuse, RZ ;  /* 0x0000005e4a4a7210 */ /* 0x080fe20007fde0ff */
[C---:B------:R-:W-:Y:S01]  /*22240*/  IMAD R70, R252.reuse, 0xc0, RZ ;  /* 0x000000c0fc467824 */ /* 0x040fe200078e02ff */
[----:B------:R2:W-:Y:S01]  /*22250*/  STL [R1+0x29f0], R81 ;  /* 0x0029f05101007387 */ /* 0x0005e20000100800 */
[C---:B------:R-:W-:Y:S02]  /*22260*/  IMAD R72, R252.reuse, 0xb0, RZ ;  /* 0x000000b0fc487824 */ /* 0x040fe400078e02ff */
[----:B------:R-:W-:Y:S01]  /*22270*/  IMAD R158, R71, 0x2c, RZ ;  /* 0x0000002c479e7824 */ /* 0x000fe200078e02ff */
[----:B------:R3:W-:Y:S01]  /*22280*/  LDGSTS.E [R0+-0x7b800], [R78.64], !P5 ;  /* 0x848000004e007fae */ /* 0x0007e2000e921848 */
[----:B-1----:R-:W-:-:S03]  /*22290*/  LEA R80, P0, R252, R94, 0x8 ;  /* 0x0000005efc507211 */ /* 0x002fc600078040ff */
[----:B------:R1:W-:Y:S01]  /*222a0*/  LDGSTS.E [R0+-0x7b000], [R76.64], !P4 ;  /* 0x850000004c007fae */ /* 0x0003e2000e121848 */
[-C--:B--2---:R-:W-:Y:S02]  /*222b0*/  LEA.HI.X.SX32 R81, R69, R95.reuse, 0x2, P0 ;  /* 0x0000005f45517211 */ /* 0x084fe400000f16ff */
[----:B------:R-:W-:Y:S02]  /*222c0*/  ISETP.GE.U32.AND P0, PT, R68, 0x7fffff54, PT ;  /* 0x7fffff544400780c */ /* 0x000fe40003f06070 */
[----:B------:R-:W-:Y:S02]  /*222d0*/  IADD3 R68, R145, -0x31, RZ ;  /* 0xffffffcf91447810 */ /* 0x000fe40007ffe0ff */
[----:B------:R-:W-:Y:S02]  /*222e0*/  LEA.HI.X.SX32 R75, R73, R95, 0x2, P6 ;  /* 0x0000005f494b7211 */ /* 0x000fe400030f16ff */
[-C--:B------:R-:W-:Y:S02]  /*222f0*/  IADD3 R72, P6, R72, R94.reuse, RZ ;  /* 0x0000005e48487210 */ /* 0x080fe40007fde0ff */
[----:B------:R-:W-:-:S02]  /*22300*/  IADD3 R70, P4, R70, R94, RZ ;  /* 0x0000005e46467210 */ /* 0x000fc40007f9e0ff */
[----:B------:R-:W-:Y:S02]  /*22310*/  ISETP.GE.U32.AND P5, PT, R68, 0x7fffff50, PT ;  /* 0x7fffff504400780c */ /* 0x000fe40003fa6070 */
[-C--:B------:R-:W-:Y:S02]  /*22320*/  LEA.HI.X.SX32 R73, R158, R95.reuse, 0x2, P6 ;  /* 0x0000005f9e497211 */ /* 0x080fe400030f16ff */
[----:B------:R-:W-:Y:S01]  /*22330*/  LEA.HI.X.SX32 R71, R67, R95, 0x2, P4 ;  /* 0x0000005f43477211 */ /* 0x000fe200020f16ff */
[----:B------:R-:W-:Y:S01]  /*22340*/  IMAD R67, R252, 0x1c0, RZ ;  /* 0x000001c0fc437824 */ /* 0x000fe200078e02ff */
[C---:B------:R-:W-:Y:S01]  /*22350*/  IADD3 R69, R145.reuse, -0x3d, RZ ;  /* 0xffffffc391457810 */ /* 0x040fe20007ffe0ff */
[----:B------:R-:W-:Y:S01]  /*22360*/  STL.64 [R1+0xca8], R250 ;  /* 0x000ca8fa01007387 */ /* 0x000fe20000100a00 */
[----:B------:R-:W-:-:S03]  /*22370*/  IADD3 R68, R145, -0x35, RZ ;  /* 0xffffffcb91447810 */ /* 0x000fc60007ffe0ff */
[----:B------:R-:W-:Y:S01]  /*22380*/  STL.64 [R1+0xca0], R80 ;  /* 0x000ca05001007387 */ /* 0x000fe20000100a00 */
[----:B------:R-:W-:Y:S01]  /*22390*/  ISETP.GE.U32.AND P4, PT, R69, 0x7fffff44, PT ;  /* 0x7fffff444500780c */ /* 0x000fe20003f86070 */
[----:B------:R-:W-:Y:S02]  /*223a0*/  IMAD R69, R252, 0x180, RZ ;  /* 0x00000180fc457824 */ /* 0x000fe400078e02ff */
[----:B------:R-:W-:Y:S01]  /*223b0*/  STL.64 [R1+0x29e8], R78 ;  /* 0x0029e84e01007387 */ /* 0x000fe20000100a00 */
[----:B------:R-:W-:Y:S01]  /*223c0*/  ISETP.GE.U32.AND P6, PT, R68, 0x7fffff4c, PT ;  /* 0x7fffff4c4400780c */ /* 0x000fe20003fc6070 */
[----:B------:R-:W-:Y:S02]  /*223d0*/  IMAD R68, R252, 0xd0, RZ ;  /* 0x000000d0fc447824 */ /* 0x000fe400078e02ff */
[----:B------:R1:W-:Y:S01]  /*223e0*/  STL.64 [R1+0x29f8], R76 ;  /* 0x0029f84c01007387 */ /* 0x0003e20000100a00 */
[----:B------:R-:W-:-:S03]  /*223f0*/  IMAD.MOV.U32 R158, RZ, RZ, c[0x0][0x188] ;  /* 0x00006200ff9e7624 */ /* 0x000fc600078e00ff */
[----:B------:R2:W-:Y:S01]  /*22400*/  LDGSTS.E [R0+-0x7a800], [R72.64], !P0 ;  /* 0x8580000048007fae */ /* 0x0005e2000c121848 */
[----:B------:R-:W-:-:S03]  /*22410*/  IMAD R158, R158, 0x34, RZ ;  /* 0x000000349e9e7824 */ /* 0x000fc600078e02ff */
[----:B------:R4:W-:Y:S01]  /*22420*/  LDGSTS.E [R0+-0x7a000], [R70.64], !P5 ;  /* 0x8600000046007fae */ /* 0x0009e2000e921848 */
[-C--:B-1----:R-:W-:Y:S01]  /*22430*/  IADD3 R76, P0, R67, R94.reuse, RZ ;  /* 0x0000005e434c7210 */ /* 0x082fe20007f1e0ff */
[----:B------:R-:W-:Y:S01]  /*22440*/  IMAD R67, R252, 0x140, RZ ;  /* 0x00000140fc437824 */ /* 0x000fe200078e02ff */
[-C--:B------:R-:W-:Y:S02]  /*22450*/  IADD3 R68, P5, R68, R94.reuse, RZ ;  /* 0x0000005e44447210 */ /* 0x080fe40007fbe0ff */
[-C--:B------:R-:W-:Y:S02]  /*22460*/  LEA.HI.X.SX32 R77, R66, R95.reuse, 0x2, P0 ;  /* 0x0000005f424d7211 */ /* 0x080fe400000f16ff */
[----:B---3--:R-:W-:Y:S02]  /*22470*/  IADD3 R78, P0, R69, R94, RZ ;  /* 0x0000005e454e7210 */ /* 0x008fe40007f1e0ff */
[----:B------:R-:W-:Y:S02]  /*22480*/  IADD3 R66, R145, -0x39, RZ ;  /* 0xffffffc791427810 */ /* 0x000fe40007ffe0ff */
[-C--:B------:R-:W-:Y:S01]  /*22490*/  LEA.HI.X.SX32 R79, R141, R95.reuse, 0x2, P0 ;  /* 0x0000005f8d4f7211 */ /* 0x080fe200000f16ff */
[----:B------:R2:W-:Y:S01]  /*224a0*/  STL.64 [R1+0x2a00], R72 ;  /* 0x002a004801007387 */ /* 0x0005e20000100a00 */
[----:B------:R-:W-:Y:S01]  /*224b0*/  LEA.HI.X.SX32 R69, R158, R95, 0x2, P5 ;  /* 0x0000005f9e457211 */ /* 0x000fe200028f16ff */
[----:B------:R-:W-:Y:S01]  /*224c0*/  IMAD.MOV.U32 R158, RZ, RZ, c[0x0][0x188] ;  /* 0x00006200ff9e7624 */ /* 0x000fe200078e00ff */
[----:B------:R-:W-:Y:S01]  /*224d0*/  ISETP.GE.U32.AND P0, PT, R66, 0x7fffff48, PT ;  /* 0x7fffff484200780c */ /* 0x000fe20003f06070 */
[----:B------:R-:W-:Y:S01]  /*224e0*/  IMAD R66, R252, 0xe0, RZ ;  /* 0x000000e0fc427824 */ /* 0x000fe200078e02ff */
[----:B------:R4:W-:Y:S01]  /*224f0*/  STL [R1+0x2a0c], R70 ;  /* 0x002a0c4601007387 */ /* 0x0009e20000100800 */
[----:B------:R-:W-:-:S03]  /*22500*/  IMAD R158, R158, 0x38, RZ ;  /* 0x000000389e9e7824 */ /* 0x000fc600078e02ff */
[----:B------:R1:W-:Y:S01]  /*22510*/  LDGSTS.E [R0+-0x79800], [R68.64], !P6 ;  /* 0x8680000044007fae */ /* 0x0003e2000f121848 */
[-C--:B--2---:R-:W-:Y:S02]  /*22520*/  IADD3 R72, P5, R67, R94.reuse, RZ ;  /* 0x0000005e43487210 */ /* 0x084fe40007fbe0ff */
[-C--:B------:R-:W-:Y:S02]  /*22530*/  IADD3 R66, P6, R66, R94.reuse, RZ ;  /* 0x0000005e42427210 */ /* 0x080fe40007fde0ff */
[-C--:B------:R-:W-:Y:S02]  /*22540*/  LEA.HI.X.SX32 R73, R143, R95.reuse, 0x2, P5 ;  /* 0x0000005f8f497211 */ /* 0x080fe400028f16ff */
[----:B----4-:R-:W-:Y:S02]  /*22550*/  IADD3 R70, P5, R144, R94, RZ ;  /* 0x0000005e90467210 */ /* 0x010fe40007fbe0ff */
[C---:B------:R-:W-:Y:S02]  /*22560*/  IADD3 R143, R145.reuse, -0x70, RZ ;  /* 0xffffff90918f7810 */ /* 0x040fe40007ffe0ff */
[----:B------:R-:W-:Y:S01]  /*22570*/  IADD3 R141, R145, -0x41, RZ ;  /* 0xffffffbf918d7810 */ /* 0x000fe20007ffe0ff */
[----:B------:R2:W-:Y:S01]  /*22580*/  STL [R1+0x2a08], R71 ;  /* 0x002a084701007387 */ /* 0x0005e20000100800 */
[----:B------:R-:W-:-:S02]  /*22590*/  LEA.HI.X.SX32 R67, R158, R95, 0x2, P6 ;  /* 0x0000005f9e437211 */ /* 0x000fc400030f16ff */
[----:B------:R-:W-:Y:S02]  /*225a0*/  ISETP.GE.U32.AND P6, PT, R143, 0x7fffff11, PT ;  /* 0x7fffff118f00780c */ /* 0x000fe40003fc6070 */
[----:B------:R-:W-:Y:S01]  /*225b0*/  IADD3 R143, R145, -0x45, RZ ;  /* 0xffffffbb918f7810 */ /* 0x000fe20007ffe0ff */
[----:B------:R2:W-:Y:S02]  /*225c0*/  LDGSTS.E [R0+-0x79000], [R66.64], !P0 ;  /* 0x8700000042007fae */ /* 0x0005e4000c121848 */
[----:B--2---:R-:W-:Y:S02]  /*225d0*/  LEA.HI.X.SX32 R71, R252, R95, 0x2, P5 ;  /* 0x0000005ffc477211 */ /* 0x004fe400028f16ff */
[----:B------:R-:W-:Y:S02]  /*225e0*/  ISETP.GE.U32.AND P5, PT, R141, 0x7fffff40, PT ;  /* 0x7fffff408d00780c */ /* 0x000fe40003fa6070 */
[----:B------:R-:W-:Y:S02]  /*225f0*/  IADD3 R141, R148, 0x100000, RZ ;  /* 0x00100000948d7810 */ /* 0x000fe40007ffe0ff */
[----:B------:R-:W-:-:S02]  /*22600*/  ISETP.GE.U32.AND P0, PT, R143, 0x7fffff3c, PT ;  /* 0x7fffff3c8f00780c */ /* 0x000fc40003f06070 */
[----:B------:R-:W-:Y:S01]  /*22610*/  IADD3 R143, R145, -0x49, RZ ;  /* 0xffffffb7918f7810 */ /* 0x000fe20007ffe0ff */
[----:B------:R2:W-:Y:S03]  /*22620*/  LDGSTS.E [R141+-0x78800], [R74.64], !P4 ;  /* 0x878000004a8d7fae */ /* 0x0005e6000e121848 */
[----:B------:R-:W-:Y:S02]  /*22630*/  ISETP.GE.U32.AND P4, PT, R143, 0x7fffff38, PT ;  /* 0x7fffff388f00780c */ /* 0x000fe40003f86070 */
[----:B------:R-:W-:Y:S01]  /*22640*/  IADD3 R143, R145, -0x4d, RZ ;  /* 0xffffffb3918f7810 */ /* 0x000fe20007ffe0ff */
[----:B------:R1:W-:Y:S03]  /*22650*/  LDGSTS.E [R0+-0x78000], [R80.64], !P5 ;  /* 0x8800000050007fae */ /* 0x0003e6000e921848 */
[----:B------:R-:W-:Y:S01]  /*22660*/  ISETP.GE.U32.AND P5, PT, R143, 0x7fffff34, PT ;  /* 0x7fffff348f00780c */ /* 0x000fe20003fa6070 */
[----:B------:R4:W-:Y:S01]  /*22670*/  LDGSTS.E [R141+-0x77800], [R250.64], !P0 ;  /* 0x88800000fa8d7fae */ /* 0x0009e2000c121848 */
[----:B------:R-:W-:-:S04]  /*22680*/  IADD3 R143, R145, -0x51, RZ ;  /* 0xffffffaf918f7810 */ /* 0x000fc80007ffe0ff */
        /* <DEDUP_REMOVED lines=19> */
[----:B------:R-:W-:Y:S04]  /*227c0*/  STL.64 [R1+0xd00], R76 ;  /* 0x000d004c01007387 */ /* 0x000fe80000100a00 */
[----:B------:R-:W-:Y:S04]  /*227d0*/  STL.64 [R1+0xce0], R78 ;  /* 0x000ce04e01007387 */ /* 0x000fe80000100a00 */
[----:B------:R-:W-:Y:S01]  /*227e0*/  STL [R1+0x2a14], R68 ;  /* 0x002a144401007387 */ /* 0x000fe20000100800 */
[----:B------:R-:W-:-:S03]  /*227f0*/  IADD3 R143, R145, -0x6d, RZ ;  /* 0xffffff93918f7810 */ /* 0x000fc60007ffe0ff */
[----:B------:R-:W-:Y:S04]  /*22800*/  STL [R1+0x2a10], R69 ;  /* 0x002a104501007387 */ /* 0x000fe80000100800 */
[----:B------:R-:W-:Y:S04]  /*22810*/  STL.64 [R1+0xcc0], R72 ;  /* 0x000cc04801007387 */ /* 0x000fe80000100a00 */
[----:B------:R-:W-:Y:S04]  /*22820*/  STL [R1+0x2a1c], R94 ;  /* 0x002a1c5e01007387 */ /* 0x000fe80000100800 */
[----:B------:R-:W-:Y:S04]  /*22830*/  STL [R1+0x2a18], R95 ;  /* 0x002a185f01007387 */ /* 0x000fe80000100800 */
[----:B------:R-:W-:Y:S04]  /*22840*/  STL.64 [R1+0xd20], R70 ;  /* 0x000d204601007387 */ /* 0x000fe80000100a00 */
[----:B------:R1:W-:Y:S01]  /*22850*/  LDGSTS.E [R0+-0x74000], [R78.64], !P4 ;  /* 0x8c0000004e007fae */ /* 0x0003e2000e121848 */
[----:B------:R-:W-:-:S03]  /*22860*/  ISETP.GE.U32.AND P4, PT, R143, 0x7fffff14, PT ;  /* 0x7fffff148f00780c */ /* 0x000fc60003f86070 */
[----:B------:R2:W-:Y:S04]  /*22870*/  STL.64 [R1+0x2a20], R66 ;  /* 0x002a204201007387 */ /* 0x0005e80000100a00 */
[----:B------:R1:W-:Y:S04]  /*22880*/  LDGSTS.E [R141+-0x73800], [R86.64], !P5 ;  /* 0x8c800000568d7fae */ /* 0x0003e8000e921848 */
[----:B------:R-:W-:Y:S04]  /*22890*/  STL.64 [R1+0x2a28], R74 ;  /* 0x002a284a01007387 */ /* 0x000fe80000100a00 */
[----:B------:R2:W-:Y:S04]  /*228a0*/  LDGSTS.E [R0+-0x73000], [R242.64], !P0 ;  /* 0x8d000000f2007fae */ /* 0x0005e8000c121848 */
[----:B-1----:R-:W3:Y:S04]  /*228b0*/  LDL.64 R248, [R1+0xd48] ;  /* 0x000d480001f87983 */ /* 0x002ee80000100a00 */
[----:B------:R1:W-:Y:S04]  /*228c0*/  LDGSTS.E [R141+-0x72800], [R240.64], !P4 ;  /* 0x8d800000f08d7fae */ /* 0x0003e8000e121848 */
[----:B--2---:R-:W2:Y:S04]  /*228d0*/  LDL.64 R242, [R1+0xd40] ;  /* 0x000d400001f27983 */ /* 0x004ea80000100a00 */
[----:B----4-:R-:W4:Y:S04]  /*228e0*/  LDL.64 R250, [R1+0xd50] ;  /* 0x000d500001fa7983 */ /* 0x010f280000100a00 */
[----:B-1----:R-:W4:Y:S01]  /*228f0*/  LDL.64 R240, [R1+0xd58] ;  /* 0x000d580001f07983 */ /* 0x002f220000100a00 */
[----:B------:R-:W-:-:S02]  /*22900*/  IADD3 R143, R145, -0x71, RZ ;  /* 0xffffff8f918f7810 */ /* 0x000fc40007ffe0ff */
[----:B------:R-:W-:Y:S01]  /*22910*/  LOP3.LUT R67, R148, 0x20, RZ, 0x3c, !PT ;  /* 0x0000002094437812 */ /* 0x000fe200078e3cff */
[----:B------:R-:W4:Y:S01]  /*22920*/  LDL.64 R246, [R1+0xd60] ;  /* 0x000d600001f67983 */ /* 0x000f220000100a00 */
[----:B------:R-:W-:Y:S02]  /*22930*/  ISETP.GE.U32.AND P5, PT, R143, 0x7fffff10, PT ;  /* 0x7fffff108f00780c */ /* 0x000fe40003fa6070 */
[----:B------:R-:W-:Y:S01]  /*22940*/  IADD3 R143, R145, -0x75, RZ ;  /* 0xffffff8b918f7810 */ /* 0x000fe20007ffe0ff */
[----:B------:R-:W4:Y:S03]  /*22950*/  LDL.64 R86, [R1+0x1038] ;  /* 0x0010380001567983 */ /* 0x000f260000100a00 */
[----:B------:R-:W-:Y:S02]  /*22960*/  ISETP.GE.U32.AND P0, PT, R143, 0x7fffff0c, PT ;  /* 0x7fffff0c8f00780c */ /* 0x000fe40003f06070 */
        /* <DEDUP_REMOVED lines=14> */
[----:B-1----:R-:W4:Y:S01]  /*22a50*/  LDL.64 R92, [R1+0xff0] ;  /* 0x000ff000015c7983 */ /* 0x002f220000100a00 */
[----:B------:R-:W-:Y:S02]  /*22a60*/  IADD3 R0, R67, 0x100000, RZ ;  /* 0x0010000043007810 */ /* 0x000fe40007ffe0ff */
[----:B------:R-:W-:-:S03]  /*22a70*/  IADD3 R143, R145, -0xe, RZ ;  /* 0xfffffff2918f7810 */ /* 0x000fc60007ffe0ff */
[----:B------:R1:W-:Y:S01]  /*22a80*/  LDGSTS.E [R0+-0x7fe00], [R70.64], !P0 ;  /* 0x8020000046007fae */ /* 0x0003e2000c121848 */
[----:B------:R-:W-:Y:S02]  /*22a90*/  IADD3 R141, R67, 0x100000, RZ ;  /* 0x00100000438d7810 */ /* 0x000fe40007ffe0ff */
[----:B------:R-:W-:Y:S01]  /*22aa0*/  ISETP.GE.U32.AND P0, PT, R143, 0x7fffff73, PT ;  /* 0x7fffff738f00780c */ /* 0x000fe20003f06070 */
[----:B------:R-:W4:Y:S01]  /*22ab0*/  LDL.64 R244, [R1+0xd68] ;  /* 0x000d680001f47983 */ /* 0x000f220000100a00 */
[----:B------:R-:W-:-:S03]  /*22ac0*/  IADD3 R143, R145, -0x12, RZ ;  /* 0xffffffee918f7810 */ /* 0x000fc60007ffe0ff */
[----:B------:R1:W-:Y:S01]  /*22ad0*/  LDGSTS.E [R141+-0x7f600], [R146.64], !P4 ;  /* 0x80a00000928d7fae */ /* 0x0003e2000e121848 */
[----:B------:R-:W-:Y:S02]  /*22ae0*/  ISETP.GE.U32.AND P4, PT, R143, 0x7fffff6f, PT ;  /* 0x7fffff6f8f00780c */ /* 0x000fe40003f86070 */
[----:B------:R-:W-:Y:S01]  /*22af0*/  IADD3 R143, R145, -0x16, RZ ;  /* 0xffffffea918f7810 */ /* 0x000fe20007ffe0ff */
[----:B-1----:R-:W4:Y:S04]  /*22b00*/  LDL.64 R146, [R1+0xd70] ;  /* 0x000d700001927983 */ /* 0x002f280000100a00 */
[----:B--2---:R1:W-:Y:S01]  /*22b10*/  LDGSTS.E [R0+-0x7ee00], [R242.64], !P5 ;  /* 0x81200000f2007fae */ /* 0x0043e2000e921848 */
[----:B------:R-:W-:-:S03]  /*22b20*/  ISETP.GE.U32.AND P5, PT, R143, 0x7fffff6b, PT ;  /* 0x7fffff6b8f00780c */ /* 0x000fc60003fa6070 */
[----:B---3--:R2:W-:Y:S04]  /*22b30*/  LDGSTS.E [R141+-0x7e600], [R248.64], !P0 ;  /* 0x81a00000f88d7fae */ /* 0x0085e8000c121848 */
[----:B----4-:R3:W-:Y:S04]  /*22b40*/  LDGSTS.E [R0+-0x7de00], [R250.64], !P4 ;  /* 0x82200000fa007fae */ /* 0x0107e8000e121848 */
[----:B-1----:R-:W4:Y:S04]  /*22b50*/  LDL.64 R242, [R1+0xd78] ;  /* 0x000d780001f27983 */ /* 0x002f280000100a00 */
[----:B--2---:R-:W2:Y:S04]  /*22b60*/  LDL.64 R248, [R1+0xd80] ;  /* 0x000d800001f87983 */ /* 0x004ea80000100a00 */
[----:B---3--:R-:W3:Y:S04]  /*22b70*/  LDL.64 R250, [R1+0xd88] ;  /* 0x000d880001fa7983 */ /* 0x008ee80000100a00 */
[----:B------:R1:W-:Y:S04]  /*22b80*/  LDGSTS.E [R141+-0x7d600], [R240.64], !P5 ;  /* 0x82a00000f08d7fae */ /* 0x0003e8000e921848 */
[----:B-1----:R-:W3:Y:S01]  /*22b90*/  LDL.64 R240, [R1+0xd90] ;  /* 0x000d900001f07983 */ /* 0x002ee20000100a00 */
[----:B------:R-:W-:-:S04]  /*22ba0*/  IADD3 R143, R145, -0x1a, RZ ;  /* 0xffffffe6918f7810 */ /* 0x000fc80007ffe0ff */
[----:B------:R-:W-:Y:S02]  /*22bb0*/  ISETP.GE.U32.AND P0, PT, R143, 0x7fffff67, PT ;  /* 0x7fffff678f00780c */ /* 0x000fe40003f06070 */
[----:B------:R-:W-:-:S04]  /*22bc0*/  IADD3 R143, R145, -0x1e, RZ ;  /* 0xffffffe2918f7810 */ /* 0x000fc80007ffe0ff */
[----:B------:R-:W-:Y:S02]  /*22bd0*/  ISETP.GE.U32.AND P4, PT, R143, 0x7fffff63, PT ;  /* 0x7fffff638f00780c */ /* 0x000fe40003f86070 */
[----:B------:R-:W-:-:S04]  /*22be0*/  IADD3 R143, R145, -0x22, RZ ;  /* 0xffffffde918f7810 */ /* 0x000fc80007ffe0ff */
[----:B------:R-:W-:Y:S01]  /*22bf0*/  ISETP.GE.U32.AND P5, PT, R143, 0x7fffff5f, PT ;  /* 0x7fffff5f8f00780c */ /* 0x000fe20003fa6070 */
[----:B------:R1:W-:Y:S01]  /*22c00*/  LDGSTS.E [R0+-0x7ce00], [R246.64], !P0 ;  /* 0x83200000f6007fae */ /* 0x0003e2000c121848 */
[----:B------:R-:W-:-:S04]  /*22c10*/  IADD3 R143, R145, -0x26, RZ ;  /* 0xffffffda918f7810 */ /* 0x000fc80007ffe0ff */
[----:B------:R-:W-:Y:S01]  /*22c20*/  ISETP.GE.U32.AND P0, PT, R143, 0x7fffff5b, PT ;  /* 0x7fffff5b8f00780c */ /* 0x000fe20003f06070 */
[----:B------:R1:W-:Y:S01]  /*22c30*/  LDGSTS.E [R141+-0x7c600], [R244.64], !P4 ;  /* 0x83a00000f48d7fae */ /* 0x0003e2000e121848 */
[----:B------:R-:W-:-:S03]  /*22c40*/  IADD3 R143, R145, -0x2a, RZ ;  /* 0xffffffd6918f7810 */ /* 0x000fc60007ffe0ff */
[----:B-1----:R-:W3:Y:S01]  /*22c50*/  LDL.64 R246, [R1+0xd98] ;  /* 0x000d980001f67983 */ /* 0x002ee20000100a00 */
[----:B------:R-:W-:Y:S02]  /*22c60*/  ISETP.GE.U32.AND P4, PT, R143, 0x7fffff57, PT ;  /* 0x7fffff578f00780c */ /* 0x000fe40003f86070 */
[----:B------:R-:W-:Y:S01]  /*22c70*/  IADD3 R143, R145, -0x2e, RZ ;  /* 0xffffffd2918f7810 */ /* 0x000fe20007ffe0ff */
[----:B------:R-:W3:Y:S04]  /*22c80*/  LDL.64 R244, [R1+0xda0] ;  /* 0x000da00001f47983 */ /* 0x000ee80000100a00 */
[----:B------:R1:W-:Y:S01]  /*22c90*/  LDGSTS.E [R0+-0x7be00], [R146.64], !P5 ;  /* 0x8420000092007fae */ /* 0x0003e2000e921848 */
[----:B------:R-:W-:Y:S02]  /*22ca0*/  ISETP.GE.U32.AND P5, PT, R143, 0x7fffff53, PT ;  /* 0x7fffff538f00780c */ /* 0x000fe40003fa6070 */
[----:B------:R-:W-:Y:S01]  /*22cb0*/  IADD3 R143, R145, -0x32, RZ ;  /* 0xffffffce918f7810 */ /* 0x000fe20007ffe0ff */
[----:B-1----:R-:W3:Y:S04]  /*22cc0*/  LDL.64 R146, [R1+0xda8] ;  /* 0x000da80001927983 */ /* 0x002ee80000100a00 */
[----:B----4-:R1:W-:Y:S01]  /*22cd0*/  LDGSTS.E [R141+-0x7b600], [R242.64], !P0 ;  /* 0x84a00000f28d7fae */ /* 0x0103e2000c121848 */
[----:B------:R-:W-:-:S03]  /*22ce0*/  ISETP.GE.U32.AND P0, PT, R143, 0x7fffff4f, PT ;  /* 0x7fffff4f8f00780c */ /* 0x000fc60003f06070 */
[----:B--2---:R2:W-:Y:S04]  /*22cf0*/  LDGSTS.E [R0+-0x7ae00], [R248.64], !P4 ;  /* 0x85200000f8007fae */ /* 0x0045e8000e121848 */
[----:B---3--:R3:W-:Y:S04]  /*22d00*/  LDGSTS.E [R141+-0x7a600], [R250.64], !P5 ;  /* 0x85a00000fa8d7fae */ /* 0x0087e8000e921848 */
        /* <DEDUP_REMOVED lines=56> */
[----:B-1----:R-:W4:Y:S01]  /*23090*/  LDL.64 R242, [R1+0xe20] ;  /* 0x000e200001f27983 */ /* 0x002f220000100a00 */
[----:B------:R-:W-:-:S03]  /*230a0*/  IADD3 R143, R145, -0x6e, RZ ;  /* 0xffffff92918f7810 */ /* 0x000fc60007ffe0ff */
[----:B--2---:R-:W2:Y:S04]  /*230b0*/  LDL.64 R248, [R1+0xe50] ;  /* 0x000e500001f87983 */ /* 0x004ea80000100a00 */
[----:B---3--:R-:W3:Y:S04]  /*230c0*/  LDL.64 R250, [R1+0xe28] ;  /* 0x000e280001fa7983 */ /* 0x008ee80000100a00 */
[----:B------:R1:W-:Y:S04]  /*230d0*/  LDGSTS.E [R0+-0x72e00], [R240.64], !P5 ;  /* 0x8d200000f0007fae */ /* 0x0003e8000e921848 */
[----:B-1----:R-:W2:Y:S01]  /*230e0*/  LDL.64 R240, [R1+0xe30] ;  /* 0x000e300001f07983 */ /* 0x002ea20000100a00 */
[----:B------:R-:W-:-:S02]  /*230f0*/  ISETP.GE.U32.AND P0, PT, R143, 0x7fffff13, PT ;  /* 0x7fffff138f00780c */ /* 0x000fc40003f06070 */
[----:B------:R-:W-:-:S04]  /*23100*/  IADD3 R143, R145, -0x72, RZ ;  /* 0xffffff8e918f7810 */ /* 0x000fc80007ffe0ff */
[----:B------:R-:W-:Y:S02]  /*23110*/  ISETP.GE.U32.AND P4, PT, R143, 0x7fffff0f, PT ;  /* 0x7fffff0f8f00780c */ /* 0x000fe40003f86070 */
[----:B------:R-:W-:-:S04]  /*23120*/  IADD3 R143, R145, -0x76, RZ ;  /* 0xffffff8a918f7810 */ /* 0x000fc80007ffe0ff */
[----:B------:R-:W-:Y:S02]  /*23130*/  ISETP.GE.U32.AND P5, PT, R143, 0x7fffff0b, PT ;  /* 0x7fffff0b8f00780c */ /* 0x000fe40003fa6070 */
[----:B------:R-:W-:Y:S01]  /*23140*/  IADD3 R143, R145, -0x7a, RZ ;  /* 0xffffff86918f7810 */ /* 0x000fe20007ffe0ff */
[----:B------:R1:W-:Y:S03]  /*23150*/  LDGSTS.E [R141+-0x72600], [R246.64], !P0 ;  /* 0x8da00000f68d7fae */ /* 0x0003e6000c121848 */
[----:B------:R-:W-:Y:S02]  /*23160*/  ISETP.GE.U32.AND P0, PT, R143, 0x7fffff07, PT ;  /* 0x7fffff078f00780c */ /* 0x000fe40003f06070 */
[----:B------:R-:W-:Y:S01]  /*23170*/  IADD3 R143, R145, -0x7e, RZ ;  /* 0xffffff82918f7810 */ /* 0x000fe20007ffe0ff */
[----:B------:R1:W-:Y:S04]  /*23180*/  LDGSTS.E [R0+-0x71e00], [R244.64], !P4 ;  /* 0x8e200000f4007fae */ /* 0x0003e8000e121848 */
[----:B-1----:R-:W2:Y:S01]  /*23190*/  LDL.64 R246, [R1+0xe38] ;  /* 0x000e380001f67983 */ /* 0x002ea20000100a00 */
[----:B------:R-:W-:-:S03]  /*231a0*/  ISETP.GE.U32.AND P4, PT, R143, 0x7fffff03, PT ;  /* 0x7fffff038f00780c */ /* 0x000fc60003f86070 */
[----:B------:R-:W2:Y:S01]  /*231b0*/  LDL.64 R244, [R1+0xe40] ;  /* 0x000e400001f47983 */ /* 0x000ea20000100a00 */
[----:B------:R-:W-:-:S03]  /*231c0*/  IADD3 R143, R145, -0x3, RZ ;  /* 0xfffffffd918f7810 */ /* 0x000fc60007ffe0ff */
[----:B------:R1:W-:Y:S01]  /*231d0*/  LDGSTS.E [R141+-0x71600], [R146.64], !P5 ;  /* 0x8ea00000928d7fae */ /* 0x0003e2000e921848 */
[----:B------:R-:W-:Y:S02]  /*231e0*/  ISETP.GE.U32.AND P5, PT, R143, 0x7fffff7e, PT ;  /* 0x7fffff7e8f00780c */ /* 0x000fe40003fa6070 */
[----:B------:R-:W-:Y:S01]  /*231f0*/  LOP3.LUT R66, R148, 0x40, RZ, 0x3c, !PT ;  /* 0x0000004094427812 */ /* 0x000fe200078e3cff */
[----:B-1----:R-:W2:Y:S01]  /*23200*/  LDL.64 R146, [R1+0xe48] ;  /* 0x000e480001927983 */ /* 0x002ea20000100a00 */
[----:B------:R-:W-:-:S03]  /*23210*/  IADD3 R141, R145, -0x7, RZ ;  /* 0xfffffff9918d7810 */ /* 0x000fc60007ffe0ff */
[----:B----4-:R1:W-:Y:S01]  /*23220*/  LDGSTS.E [R0+-0x70e00], [R242.64], !P0 ;  /* 0x8f200000f2007fae */ /* 0x0103e2000c121848 */
[----:B------:R-:W-:Y:S02]  /*23230*/  ISETP.GE.U32.AND P0, PT, R141, 0x7fffff7a, PT ;  /* 0x7fffff7a8d00780c */ /* 0x000fe40003f06070 */
[----:B------:R-:W-:Y:S01]  /*23240*/  IADD3 R141, R66, 0x100000, RZ ;  /* 0x00100000428d7810 */ /* 0x000fe20007ffe0ff */
[----:B---3--:R3:W-:Y:S04]  /*23250*/  LDGSTS.E [R0+-0x70600], [R250.64], !P4 ;  /* 0x8fa00000fa007fae */ /* 0x0087e8000e121848 */
[----:B-1----:R-:W4:Y:S04]  /*23260*/  LDL.64 R242, [R1+0xe58] ;  /* 0x000e580001f27983 */ /* 0x002f280000100a00 */
[----:B---3--:R-:W3:Y:S04]  /*23270*/  LDL.64 R250, [R1+0xe60] ;  /* 0x000e600001fa7983 */ /* 0x008ee80000100a00 */
[----:B--2---:R1:W-:Y:S04]  /*23280*/  LDGSTS.E [R141+-0x7fc00], [R240.64], !P5 ;  /* 0x80400000f08d7fae */ /* 0x0043e8000e921848 */
[----:B-1----:R-:W2:Y:S01]  /*23290*/  LDL.64 R240, [R1+0xe68] ;  /* 0x000e680001f07983 */ /* 0x002ea20000100a00 */
[----:B------:R-:W-:-:S02]  /*232a0*/  IADD3 R143, R145, -0xb, RZ ;  /* 0xfffffff5918f7810 */ /* 0x000fc40007ffe0ff */
[----:B------:R-:W-:Y:S02]  /*232b0*/  IADD3 R0, R145, -0xf, RZ ;  /* 0xfffffff191007810 */ /* 0x000fe40007ffe0ff */
[----:B------:R-:W-:Y:S02]  /*232c0*/  ISETP.GE.U32.AND P4, PT, R143, 0x7fffff76, PT ;  /* 0x7fffff768f00780c */ /* 0x000fe40003f86070 */
[----:B------:R-:W-:Y:S02]  /*232d0*/  ISETP.GE.U32.AND P5, PT, R0, 0x7fffff72, PT ;  /* 0x7fffff720000780c */ /* 0x000fe40003fa6070 */
[----:B------:R-:W-:Y:S02]  /*232e0*/  IADD3 R143, R145, -0x13, RZ ;  /* 0xffffffed918f7810 */ /* 0x000fe40007ffe0ff */
[----:B------:R-:W-:Y:S01]  /*232f0*/  IADD3 R0, R66, 0x100000, RZ ;  /* 0x0010000042007810 */ /* 0x000fe20007ffe0ff */
[----:B------:R1:W-:Y:S01]  /*23300*/  LDGSTS.E [R141+-0x7f400], [R246.64], !P0 ;  /* 0x80c00000f68d7fae */ /* 0x0003e2000c121848 */
[----:B------:R-:W-:-:S02]  /*23310*/  ISETP.GE.U32.AND P0, PT, R143, 0x7fffff6e, PT ;  /* 0x7fffff6e8f00780c */ /* 0x000fc40003f06070 */
[----:B------:R-:W-:-:S03]  /*23320*/  IADD3 R143, R145, -0x17, RZ ;  /* 0xffffffe9918f7810 */ /* 0x000fc60007ffe0ff */
[----:B------:R1:W-:Y:S01]  /*23330*/  LDGSTS.E [R0+-0x7ec00], [R244.64], !P4 ;  /* 0x81400000f4007fae */ /* 0x0003e2000e121848 */
[----:B------:R-:W-:-:S03]  /*23340*/  ISETP.GE.U32.AND P4, PT, R143, 0x7fffff6a, PT ;  /* 0x7fffff6a8f00780c */ /* 0x000fc60003f86070 */
[----:B-1----:R-:W2:Y:S01]  /*23350*/  LDL.64 R246, [R1+0xe70] ;  /* 0x000e700001f67983 */ /* 0x002ea20000100a00 */
[----:B------:R-:W-:-:S03]  /*23360*/  IADD3 R143, R145, -0x1b, RZ ;  /* 0xffffffe5918f7810 */ /* 0x000fc60007ffe0ff */
[----:B------:R-:W2:Y:S04]  /*23370*/  LDL.64 R244, [R1+0xe78] ;  /* 0x000e780001f47983 */ /* 0x000ea80000100a00 */
[----:B------:R1:W-:Y:S01]  /*23380*/  LDGSTS.E [R141+-0x7e400], [R146.64], !P5 ;  /* 0x81c00000928d7fae */ /* 0x0003e2000e921848 */
[----:B------:R-:W-:Y:S02]  /*23390*/  ISETP.GE.U32.AND P5, PT, R143, 0x7fffff66, PT ;  /* 0x7fffff668f00780c */ /* 0x000fe40003fa6070 */
[----:B------:R-:W-:Y:S01]  /*233a0*/  IADD3 R143, R145, -0x1f, RZ ;  /* 0xffffffe1918f7810 */ /* 0x000fe20007ffe0ff */
[----:B------:R1:W-:Y:S03]  /*233b0*/  LDGSTS.E [R0+-0x7dc00], [R248.64], !P0 ;  /* 0x82400000f8007fae */ /* 0x0003e6000c121848 */
[----:B------:R-:W-:Y:S01]  /*233c0*/  ISETP.GE.U32.AND P0, PT, R143, 0x7fffff62, PT ;  /* 0x7fffff628f00780c */ /* 0x000fe20003f06070 */
[----:B-1----:R-:W2:Y:S04]  /*233d0*/  LDL.64 R146, [R1+0xe80] ;  /* 0x000e800001927983 */ /* 0x002ea80000100a00 */
[----:B------:R-:W2:Y:S04]  /*233e0*/  LDL.64 R248, [R1+0xe88] ;  /* 0x000e880001f87983 */ /* 0x000ea80000100a00 */
[----:B----4-:R1:W-:Y:S04]  /*233f0*/  LDGSTS.E [R141+-0x7d400], [R242.64], !P4 ;  /* 0x82c00000f28d7fae */ /* 0x0103e8000e121848 */
[----:B---3--:R3:W-:Y:S04]  /*23400*/  LDGSTS.E [R0+-0x7cc00], [R250.64], !P5 ;  /* 0x83400000fa007fae */ /* 0x0087e8000e921848 */
[----:B-1----:R-:W4:Y:S04]  /*23410*/  LDL.64 R242, [R1+0xe90] ;  /* 0x000e900001f27983 */ /* 0x002f280000100a00 */
[----:B---3--:R-:W3:Y:S04]  /*23420*/  LDL.64 R250, [R1+0xe98] ;  /* 0x000e980001fa7983 */ /* 0x008ee80000100a00 */
[----:B--2---:R1:W-:Y:S04]  /*23430*/  LDGSTS.E [R141+-0x7c400], [R240.64], !P0 ;  /* 0x83c00000f08d7fae */ /* 0x0043e8000c121848 */
[----:B-1----:R-:W2:Y:S01]  /*23440*/  LDL.64 R240, [R1+0xea0] ;  /* 0x000ea00001f07983 */ /* 0x002ea20000100a00 */
        /* <DEDUP_REMOVED lines=11> */
[----:B-1----:R-:W2:Y:S01]  /*23500*/  LDL.64 R246, [R1+0xea8] ;  /* 0x000ea80001f67983 */ /* 0x002ea20000100a00 */
[----:B------:R-:W-:Y:S02]  /*23510*/  ISETP.GE.U32.AND P5, PT, R143, 0x7fffff4e, PT ;  /* 0x7fffff4e8f00780c */ /* 0x000fe40003fa6070 */
[----:B------:R-:W-:Y:S01]  /*23520*/  IADD3 R143, R145, -0x37, RZ ;  /* 0xffffffc9918f7810 */ /* 0x000fe20007ffe0ff */
        /* <DEDUP_REMOVED lines=66> */
[----:B-1----:R-:W4:Y:S01]  /*23950*/  LDL.64 R242, [R1+0xf30] ;  /* 0x000f300001f27983 */ /* 0x002f220000100a00 */
[----:B------:R-:W-:-:S03]  /*23960*/  IADD3 R143, R145, -0x77, RZ ;  /* 0xffffff89918f7810 */ /* 0x000fc60007ffe0ff */
[----:B---3--:R-:W2:Y:S04]  /*23970*/  LDL.64 R250, [R1+0xf50] ;  /* 0x000f500001fa7983 */ /* 0x008ea80000100a00 */
[----:B--2---:R1:W-:Y:S04]  /*23980*/  LDGSTS.E [R0+-0x71c00], [R240.64], !P0 ;  /* 0x8e400000f0007fae */ /* 0x0043e8000c121848 */
[----:B-1----:R-:W2:Y:S01]  /*23990*/  LDL.64 R240, [R1+0xf48] ;  /* 0x000f480001f07983 */ /* 0x002ea20000100a00 */
[----:B------:R-:W-:Y:S02]  /*239a0*/  ISETP.GE.U32.AND P4, PT, R143, 0x7fffff0a, PT ;  /* 0x7fffff0a8f00780c */ /* 0x000fe40003f86070 */
[----:B------:R-:W-:-:S04]  /*239b0*/  IADD3 R143, R145, -0x7b, RZ ;  /* 0xffffff85918f7810 */ /* 0x000fc80007ffe0ff */
[----:B------:R-:W-:Y:S02]  /*239c0*/  ISETP.GE.U32.AND P5, PT, R143, 0x7fffff06, PT ;  /* 0x7fffff068f00780c */ /* 0x000fe40003fa6070 */
[----:B------:R-:W-:-:S04]  /*239d0*/  IADD3 R143, R145, -0x7f, RZ ;  /* 0xffffff81918f7810 */ /* 0x000fc80007ffe0ff */
[----:B------:R-:W-:Y:S02]  /*239e0*/  ISETP.GE.U32.AND P0, PT, R143, 0x7fffff02, PT ;  /* 0x7fffff028f00780c */ /* 0x000fe40003f06070 */
[----:B------:R-:W-:Y:S01]  /*239f0*/  IADD3 R143, R145, -0x4, RZ ;  /* 0xfffffffc918f7810 */ /* 0x000fe20007ffe0ff */
[----:B------:R1:W-:Y:S03]  /*23a00*/  LDGSTS.E [R141+-0x71400], [R246.64], !P4 ;  /* 0x8ec00000f68d7fae */ /* 0x0003e6000e121848 */
[----:B------:R-:W-:Y:S02]  /*23a10*/  ISETP.GE.U32.AND P4, PT, R143, 0x7fffff7d, PT ;  /* 0x7fffff7d8f00780c */ /* 0x000fe40003f86070 */
[C---:B------:R-:W-:Y:S01]  /*23a20*/  IADD3 R143, R145.reuse, -0xc, RZ ;  /* 0xfffffff4918f7810 */ /* 0x040fe20007ffe0ff */
[----:B------:R1:W-:Y:S04]  /*23a30*/  LDGSTS.E [R0+-0x70c00], [R244.64], !P5 ;  /* 0x8f400000f4007fae */ /* 0x0003e8000e921848 */
[----:B-1----:R-:W2:Y:S01]  /*23a40*/  LDL.64 R246, [R1+0xf58] ;  /* 0x000f580001f67983 */ /* 0x002ea20000100a00 */
[----:B------:R-:W-:-:S04]  /*23a50*/  IADD3 R141, R145, -0x8, RZ ;  /* 0xfffffff8918d7810 */ /* 0x000fc80007ffe0ff */
[----:B------:R-:W-:Y:S01]  /*23a60*/  ISETP.GE.U32.AND P5, PT, R141, 0x7fffff79, PT ;  /* 0x7fffff798d00780c */ /* 0x000fe20003fa6070 */
[----:B------:R-:W2:Y:S04]  /*23a70*/  LDL.64 R244, [R1+0xf68] ;  /* 0x000f680001f47983 */ /* 0x000ea80000100a00 */
[----:B------:R1:W-:Y:S01]  /*23a80*/  LDGSTS.E [R0+-0x70400], [R146.64], !P0 ;  /* 0x8fc0000092007fae */ /* 0x0003e2000c121848 */
[----:B------:R-:W-:Y:S02]  /*23a90*/  ISETP.GE.U32.AND P0, PT, R143, 0x7fffff75, PT ;  /* 0x7fffff758f00780c */ /* 0x000fe40003f06070 */
[----:B------:R-:W-:Y:S01]  /*23aa0*/  LOP3.LUT R67, R148, 0x60, RZ, 0x3c, !PT ;  /* 0x0000006094437812 */ /* 0x000fe200078e3cff */
[----:B-1----:R-:W2:Y:S03]  /*23ab0*/  LDL.64 R146, [R1+0xf60] ;  /* 0x000f600001927983 */ /* 0x002ea60000100a00 */
[----:B------:R-:W-:-:S02]  /*23ac0*/  IADD3 R141, R67, 0x100000, RZ ;  /* 0x00100000438d7810 */ /* 0x000fc40007ffe0ff */
[----:B------:R-:W-:-:S03]  /*23ad0*/  IADD3 R0, R67, 0x100000, RZ ;  /* 0x0010000043007810 */ /* 0x000fc60007ffe0ff */
[----:B----4-:R1:W-:Y:S04]  /*23ae0*/  LDGSTS.E [R141+-0x7fa00], [R242.64], !P4 ;  /* 0x80600000f28d7fae */ /* 0x0103e8000e121848 */
[----:B------:R4:W-:Y:S04]  /*23af0*/  LDGSTS.E [R0+-0x7f200], [R248.64], !P5 ;  /* 0x80e00000f8007fae */ /* 0x0009e8000e921848 */
[----:B-1----:R-:W3:Y:S04]  /*23b00*/  LDL.64 R242, [R1+0xf70] ;  /* 0x000f700001f27983 */ /* 0x002ee80000100a00 */
[----:B----4-:R-:W4:Y:S04]  /*23b10*/  LDL.64 R248, [R1+0xf78] ;  /* 0x000f780001f87983 */ /* 0x010f280000100a00 */
        /* <DEDUP_REMOVED lines=24> */
[----:B---3--:R1:W-:Y:S04]  /*23ca0*/  LDGSTS.E [R0+-0x7c200], [R242.64], !P5 ;  /* 0x83e00000f2007fae */ /* 0x0083e8000e921848 */
[----:B----4-:R3:W-:Y:S04]  /*23cb0*/  LDGSTS.E [R141+-0x7ba00], [R248.64], !P0 ;  /* 0x84600000f88d7fae */ /* 0x0107e8000c121848 */
        /* <DEDUP_REMOVED lines=30> */
[----:B---3--:R-:W3:Y:S04]  /*23ea0*/  LDL.64 R248, [R1+0xff8] ;  /* 0x000ff80001f87983 */ /* 0x008ee80000100a00 */
        /* <DEDUP_REMOVED lines=11> */
[----:B------:R1:W-:Y:S03]  /*23f60*/  LDGSTS.E [R141+-0x76a00], [R246.64], !P4 ;  /* 0x89600000f68d7fae */ /* 0x0003e6000e121848 */
[----:B------:R-:W-:-:S02]  /*23f70*/  ISETP.GE.U32.AND P4, PT, R143, 0x7fffff29, PT ;  /* 0x7fffff298f00780c */ /* 0x000fc40003f86070 */
[----:B------:R-:W-:Y:S01]  /*23f80*/  IADD3 R143, R145, -0x5c, RZ ;  /* 0xffffffa4918f7810 */ /* 0x000fe20007ffe0ff */
[----:B-1----:R-:W3:Y:S04]  /*23f90*/  LDL.64 R250, [R1+0x1000] ;  /* 0x0010000001fa7983 */ /* 0x002ee80000100a00 */
[----:B------:R-:W3:Y:S04]  /*23fa0*/  LDL.64 R246, [R1+0x1008] ;  /* 0x0010080001f67983 */ /* 0x000ee80000100a00 */
[----:B------:R1:W-:Y:S01]  /*23fb0*/  LDGSTS.E [R0+-0x76200], [R146.64], !P5 ;  /* 0x89e0000092007fae */ /* 0x0003e2000e921848 */
[----:B------:R-:W-:-:S03]  /*23fc0*/  ISETP.GE.U32.AND P5, PT, R143, 0x7fffff25, PT ;  /* 0x7fffff258f00780c */ /* 0x000fc60003fa6070 */
[----:B------:R1:W-:Y:S04]  /*23fd0*/  LDGSTS.E [R141+-0x75a00], [R244.64], !P0 ;  /* 0x8a600000f48d7fae */ /* 0x0003e8000c121848 */
[----:B-1----:R-:W3:Y:S04]  /*23fe0*/  LDL.64 R146, [R1+0x1018] ;  /* 0x0010180001927983 */ /* 0x002ee80000100a00 */
[----:B------:R-:W3:Y:S04]  /*23ff0*/  LDL.64 R244, [R1+0x1020] ;  /* 0x0010200001f47983 */ /* 0x000ee80000100a00 */
[----:B----4-:R1:W-:Y:S04]  /*24000*/  LDGSTS.E [R0+-0x75200], [R242.64], !P4 ;  /* 0x8ae00000f2007fae */ /* 0x0103e8000e121848 */
[----:B-1----:R-:W4:Y:S04]  /*24010*/  LDL.64 R242, [R1+0x1028] ;  /* 0x0010280001f27983 */ /* 0x002f280000100a00 */
        /* <DEDUP_REMOVED lines=11> */
[----:B---3--:R3:W-:Y:S01]  /*240d0*/  LDGSTS.E [R141+-0x73a00], [R248.64], !P4 ;  /* 0x8c600000f88d7fae */ /* 0x0087e2000e121848 */
[----:B------:R-:W-:-:S04]  /*240e0*/  IADD3 R143, R145, -0x81, RZ ;  /* 0xffffff7f918f7810 */ /* 0x000fc80007ffe0ff */
[----:B------:R-:W-:Y:S01]  /*240f0*/  ISETP.GE.U32.AND P4, PT, R143, 0x7fffff00, PT ;  /* 0x7fffff008f00780c */ /* 0x000fe20003f86070 */
[----:B------:R1:W-:Y:S01]  /*24100*/  LDGSTS.E [R0+-0x73200], [R250.64], !P5 ;  /* 0x8ce00000fa007fae */ /* 0x0003e2000e921848 */
[C---:B------:R-:W-:Y:S02]  /*24110*/  IADD3 R143, R145.reuse, -0x85, RZ ;  /* 0xffffff7b918f7810 */ /* 0x040fe40007ffe0ff */
[----:B------:R-:W-:Y:S02]  /*24120*/  IADD3 R66, R145, -0x80, RZ ;  /* 0xffffff8091427810 */ /* 0x000fe40007ffe0ff */
[----:B------:R-:W-:Y:S01]  /*24130*/  ISETP.GE.U32.AND P5, PT, R143, 0x7ffffefc, PT ;  /* 0x7ffffefc8f00780c */ /* 0x000fe20003fa6070 */
[----:B------:R1:W-:Y:S01]  /*24140*/  LDGSTS.E [R141+-0x72a00], [R246.64], !P0 ;  /* 0x8d600000f68d7fae */ /* 0x0003e2000c121848 */
[----:B------:R-:W-:-:S03]  /*24150*/  IADD3 R143, R145, -0x89, RZ ;  /* 0xffffff77918f7810 */ /* 0x000fc60007ffe0ff */
[----:B------:R1:W-:Y:S01]  /*24160*/  LDGSTS.E [R0+-0x72200], [R146.64], !P6 ;  /* 0x8de0000092007fae */ /* 0x0003e2000f121848 */
[----:B------:R-:W-:Y:S02]  /*24170*/  ISETP.GE.U32.AND P0, PT, R143, 0x7ffffef8, PT ;  /* 0x7ffffef88f00780c */ /* 0x000fe40003f06070 */
[----:B------:R-:W-:Y:S01]  /*24180*/  ISETP.GE.U32.AND P6, PT, R66, 0x7fffff01, PT ;  /* 0x7fffff014200780c */ /* 0x000fe20003fc6070 */
[----:B------:R1:W-:Y:S01]  /*24190*/  LDGSTS.E [R141+-0x71a00], [R244.64], !P3 ;  /* 0x8e600000f48d7fae */ /* 0x0003e2000d921848 */
[C---:B------:R-:W-:Y:S02]  /*241a0*/  IADD3 R143, R145.reuse, -0x8d, RZ ;  /* 0xffffff73918f7810 */ /* 0x040fe40007ffe0ff */
[----:B------:R-:W-:Y:S02]  /*241b0*/  IADD3 R66, R145, 0x7f, RZ ;  /* 0x0000007f91427810 */ /* 0x000fe40007ffe0ff */
[----:B------:R-:W3:Y:S04]  /*241c0*/  LDL.LU R145, [R1+0x5ec] ;  /* 0x0005ec0001917983 */ /* 0x000ee80000300800 */
[----:B------:R-:W3:Y:S04]  /*241d0*/  LDL.LU R88, [R1+0x4] ;  /* 0x0000040001587983 */ /* 0x000ee80000300800 */
[----:B------:R-:W3:Y:S04]  /*241e0*/  LDL.LU R90, [R1+0xc] ;  /* 0x00000c00015a7983 */ /* 0x000ee80000300800 */
[----:B------:R-:W3:Y:S04]  /*241f0*/  LDL.LU R91, [R1+0x18] ;  /* 0x00001800015b7983 */ /* 0x000ee80000300800 */
[----:B-1----:R-:W3:Y:S04]  /*24200*/  LDL.LU R92, [R1+0x24] ;  /* 0x00002400015c7983 */ /* 0x002ee80000300800 */
[----:B------:R-:W3:Y:S04]  /*24210*/  LDL.LU R147, [R1+0x28] ;  /* 0x0000280001937983 */ /* 0x000ee80000300800 */
[----:B------:R-:W3:Y:S04]  /*24220*/  LDL.LU R148, [R1+0x30] ;  /* 0x0000300001947983 */ /* 0x000ee80000300800 */
[----:B------:R-:W3:Y:S04]  /*24230*/  LDL.LU R251, [R1+0x34] ;  /* 0x0000340001fb7983 */ /* 0x000ee80000300800 */
[----:B----4-:R1:W-:Y:S04]  /*24240*/  LDGSTS.E [R0+-0x71200], [R242.64], !P2 ;  /* 0x8ee00000f2007fae */ /* 0x0103e8000d121848 */
[----:B--2---:R2:W-:Y:S04]  /*24250*/  LDGSTS.E [R0+-0x70a00], [R240.64], !P1 ;  /* 0x8f600000f0007fae */ /* 0x0045e8000c921848 */
[----:B--2---:R-:W2:Y:S04]  /*24260*/  LDL.LU R240, [R1+0x38] ;  /* 0x0000380001f07983 */ /* 0x004ea80000300800 */
[----:B---3--:R-:W3:Y:S04]  /*24270*/  LDL.LU R249, [R1+0x3c] ;  /* 0x00003c0001f97983 */ /* 0x008ee80000300800 */
[----:B------:R-:W4:Y:S04]  /*24280*/  LDL.LU R241, [R1+0x48] ;  /* 0x0000480001f17983 */ /* 0x000f280000300800 */
[----:B------:R-:W2:Y:S04]  /*24290*/  LDL.LU R140, [R1+0x50] ;  /* 0x00005000018c7983 */ /* 0x000ea80000300800 */
[----:B-1----:R-:W4:Y:S04]  /*242a0*/  LDL.LU R242, [R1+0x5c] ;  /* 0x00005c0001f27983 */ /* 0x002f280000300800 */
        /* <DEDUP_REMOVED lines=8> */
[----:B------:R-:W1:Y:S01]  /*24330*/  S2R R146, SR_TID.X ;  /* 0x0000000000927919 */ /* 0x000e620000002100 */
[----:B------:R-:W-:-:S03]  /*24340*/  ISETP.GT.AND P1, PT, R66, 0x7f, PT ;  /* 0x0000007f4200780c */ /* 0x000fc60003f24270 */
[----:B------:R1:W-:Y:S02]  /*24350*/  LDGSTS.E [R141+-0x70200], [R86.64], !P6 ;  /* 0x8fe00000568d7fae */ /* 0x0003e4000f121848 */
[----:B-1----:R-:W-:Y:S02]  /*24360*/  SEL R141, RZ, 0x4, !P1 ;  /* 0x00000004ff8d7807 */ /* 0x002fe40004800000 */
[----:B------:R-:W-:-:S04]  /*24370*/  LOP3.LUT R146, R146, 0x7f, RZ, 0xc0, !PT ;  /* 0x0000007f92927812 */ /* 0x000fc800078ec0ff */
[----:B------:R-:W-:-:S04]  /*24380*/  ISETP.GE.AND P1, PT, R146, c[0x0][0x180], PT ;  /* 0x0000600092007a0c */ /* 0x000fc80003f26270 */
[----:B------:R-:W-:-:S05]  /*24390*/  SEL R93, R141, RZ, !P1 ;  /* 0x000000ff8d5d7207 */ /* 0x000fca0004800000 */
[----:B------:R-:W-:Y:S01]  /*243a0*/  STL [R1+0x2a30], R93 ;  /* 0x002a305d01007387 */ /* 0x000fe20000100800 */
[----:B------:R-:W-:Y:S01]  /*243b0*/  ISETP.GE.U32.AND P3, PT, R143, 0x7ffffef4, PT ;  /* 0x7ffffef48f00780c */ /* 0x000fe20003f66070 */
[----:B------:R-:W-:Y:S02]  /*243c0*/  IMAD R143, R146, c[0x0][0x18c], RZ ;  /* 0x00006300928f7a24 */ /* 0x000fe400078e02ff */
[----:B------:R-:W-:-:S03]  /*243d0*/  IMAD R144, R88, c[0x0][0x190], RZ ;  /* 0x0000640058907a24 */ /* 0x000fc600078e02ff */
[----:B------:R-:W-:Y:S01]  /*243e0*/  LEA R248, P2, R143, c[0x0][0x168], 0x2 ;  /* 0x00005a008ff87a11 */ /* 0x000fe200078410ff */
[----:B------:R-:W-:-:S03]  /*243f0*/  IMAD R146, R145, c[0x0][0x190], RZ ;  /* 0x0000640091927a24 */ /* 0x000fc600078e02ff */
[----:B------:R-:W-:Y:S01]  /*24400*/  LEA.HI.X.SX32 R0, R143, c[0x0][0x16c], 0x2, P2 ;  /* 0x00005b008f007a11 */ /* 0x000fe200010f16ff */
[----:B------:R-:W-:Y:S02]  /*24410*/  IMAD R143, R90, c[0x0][0x190], RZ ;  /* 0x000064005a8f7a24 */ /* 0x000fe400078e02ff */
[----:B------:R-:W-:Y:S02]  /*24420*/  IMAD R145, R142, c[0x0][0x190], RZ ;  /* 0x000064008e917a24 */ /* 0x000fe400078e02ff */
[----:B------:R-:W-:Y:S02]  /*24430*/  IMAD R142, R91, c[0x0][0x190], RZ ;  /* 0x000064005b8e7a24 */ /* 0x000fe400078e02ff */
[----:B------:R-:W-:Y:S02]  /*24440*/  IMAD R141, R92, c[0x0][0x190], RZ ;  /* 0x000064005c8d7a24 */ /* 0x000fe400078e02ff */
[----:B---3--:R-:W-:-:S05]  /*24450*/  IMAD R67, R249, c[0x0][0x190], RZ ;  /* 0x00006400f9437a24 */ /* 0x008fca00078e02ff */
[----:B------:R4:W-:Y:S01]  /*24460*/  STL [R1+0xc], R67 ;  /* 0x00000c4301007387 */ /* 0x0009e20000100800 */
[----:B--2---:R-:W-:-:S05]  /*24470*/  IMAD R66, R140, c[0x0][0x190], RZ ;  /* 0x000064008c427a24 */ /* 0x004fca00078e02ff */
[----:B------:R1:W-:Y:S01]  /*24480*/  STL [R1+0x24], R66 ;  /* 0x0000244201007387 */ /* 0x0003e20000100800 */
[----:B----4-:R-:W-:-:S05]  /*24490*/  IMAD R67, R247, c[0x0][0x190], RZ ;  /* 0x00006400f7437a24 */ /* 0x010fca00078e02ff */
[----:B------:R2:W-:Y:S01]  /*244a0*/  STL [R1+0x34], R67 ;  /* 0x0000344301007387 */ /* 0x0005e20000100800 */
[----:B-1----:R-:W-:-:S05]  /*244b0*/  IMAD R66, R246, c[0x0][0x190], RZ ;  /* 0x00006400f6427a24 */ /* 0x002fca00078e02ff */
[----:B------:R1:W-:Y:S01]  /*244c0*/  STL [R1+0x3c], R66 ;  /* 0x00003c4201007387 */ /* 0x0003e20000100800 */
[----:B--2---:R-:W-:-:S05]  /*244d0*/  IMAD R67, R245, c[0x0][0x190], RZ ;  /* 0x00006400f5437a24 */ /* 0x004fca00078e02ff */
[----:B------:R-:W-:Y:S01]  /*244e0*/  STL [R1+0x48], R67 ;  /* 0x0000484301007387 */ /* 0x000fe20000100800 */
[----:B-1----:R-:W-:-:S03]  /*244f0*/  IMAD R66, R250, c[0x0][0x190], RZ ;  /* 0x00006400fa427a24 */ /* 0x002fc600078e02ff */
[----:B------:R-:W2:Y:S04]  /*24500*/  LDL.LU R95, [R1+0x530] ;  /* 0x00053000015f7983 */ /* 0x000ea80000300800 */
[----:B------:R2:W-:Y:S04]  /*24510*/  STL [R1+0x5c], R66 ;  /* 0x00005c4201007387 */ /* 0x0005e80000100800 */
[----:B------:R-:W3:Y:S04]  /*24520*/  LDL.LU R247, [R1+0x554] ;  /* 0x0005540001f77983 */ /* 0x000ee80000300800 */
[----:B------:R-:W4:Y:S04]  /*24530*/  LDL.LU R94, [R1+0x570] ;  /* 0x00057000015e7983 */ /* 0x000f280000300800 */
        /* <DEDUP_REMOVED lines=23> */
[----:B------:R-:W-:-:S03]  /*246b0*/  IMAD R245, R158, c[0x0][0x190], RZ ;  /* 0x000064009ef57a24 */ /* 0x000fc600078e02ff */
[----:B------:R-:W3:Y:S04]  /*246c0*/  LDL.LU R91, [R1+0x6e0] ;  /* 0x0006e000015b7983 */ /* 0x000ee80000300800 */
[----:B------:R-:W3:Y:S01]  /*246d0*/  LDL.LU R92, [R1+0x6dc] ;  /* 0x0006dc00015c7983 */ /* 0x000ee20000300800 */
[----:B------:R-:W-:-:S03]  /*246e0*/  IMAD R246, R252, c[0x0][0x190], RZ ;  /* 0x00006400fcf67a24 */ /* 0x000fc600078e02ff */
[----:B------:R-:W3:Y:S04]  /*246f0*/  LDL.LU R158, [R1+0x6d8] ;  /* 0x0006d800019e7983 */ /* 0x000ee80000300800 */
[----:B------:R-:W3:Y:S04]  /*24700*/  LDL.LU R250, [R1+0x6d4] ;  /* 0x0006d40001fa7983 */ /* 0x000ee80000300800 */
[----:B------:R-:W3:Y:S01]  /*24710*/  LDL.LU R252, [R1+0x6d0] ;  /* 0x0006d00001fc7983 */ /* 0x000ee20000300800 */
[----:B--2---:R-:W-:-:S05]  /*24720*/  IMAD R66, R95, c[0x0][0x190], RZ ;  /* 0x000064005f427a24 */ /* 0x004fca00078e02ff */
[----:B------:R3:W-:Y:S01]  /*24730*/  STL [R1+0x68], R66 ;  /* 0x0000684201007387 */ /* 0x0007e20000100800 */
[----:B----4-:R-:W-:-:S05]  /*24740*/  IMAD R67, R94, c[0x0][0x190], RZ ;  /* 0x000064005e437a24 */ /* 0x010fca00078e02ff */
[----:B------:R1:W-:Y:S01]  /*24750*/  STL [R1+0xe0], R67 ;  /* 0x0000e04301007387 */ /* 0x0003e20000100800 */
[----:B---3--:R-:W-:-:S05]  /*24760*/  IMAD R66, R69, c[0x0][0x190], RZ ;  /* 0x0000640045427a24 */ /* 0x008fca00078e02ff */
[----:B------:R2:W-:Y:S01]  /*24770*/  STL [R1+0xe8], R66 ;  /* 0x0000e84201007387 */ /* 0x0005e20000100800 */
[----:B-1----:R-:W-:Y:S02]  /*24780*/  IMAD R67, R68, c[0x0][0x190], RZ ;  /* 0x0000640044437a24 */ /* 0x002fe400078e02ff */
[----:B------:R-:W-:-:S03]  /*24790*/  IMAD R68, R71, c[0x0][0x190], RZ ;  /* 0x0000640047447a24 */ /* 0x000fc600078e02ff */
[----:B------:R1:W-:Y:S01]  /*247a0*/  STL [R1+0xf0], R67 ;  /* 0x0000f04301007387 */ /* 0x0003e20000100800 */
[----:B--2---:R-:W-:-:S03]  /*247b0*/  IMAD R66, R70, c[0x0][0x190], RZ ;  /* 0x0000640046427a24 */ /* 0x004fc600078e02ff */
[----:B------:R2:W-:Y:S01]  /*247c0*/  STL [R1+0xf4], R68 ;  /* 0x0000f44401007387 */ /* 0x0005e20000100800 */
[----:B-1----:R-:W-:-:S03]  /*247d0*/  IMAD R67, R72, c[0x0][0x190], RZ ;  /* 0x0000640048437a24 */ /* 0x002fc600078e02ff */
        /* <DEDUP_REMOVED lines=40> */
[----:B------:R-:W-:Y:S01]  /*24a60*/  STL [R1+0x148], R68 ;  /* 0x0001484401007387 */ /* 0x000fe20000100800 */
[----:B--2---:R-:W-:-:S03]  /*24a70*/  IMAD R67, R252, c[0x0][0x190], RZ ;  /* 0x00006400fc437a24 */ /* 0x004fc600078e02ff */
[----:B------:R-:W2:Y:S04]  /*24a80*/  LDL.LU R75, [R1+0x6cc] ;  /* 0x0006cc00014b7983 */ /* 0x000ea80000300800 */
[----:B------:R1:W-:Y:S04]  /*24a90*/  STL [R1+0x14c], R66 ;  /* 0x00014c4201007387 */ /* 0x0003e80000100800 */
[----:B-1----:R-:W3:Y:S04]  /*24aa0*/  LDL.LU R66, [R1+0x6c8] ;  /* 0x0006c80001427983 */ /* 0x002ee80000300800 */
[----:B------:R1:W-:Y:S04]  /*24ab0*/  STL [R1+0x150], R67 ;  /* 0x0001504301007387 */ /* 0x0003e80000100800 */
        /* <DEDUP_REMOVED lines=29> */
[----:B--2---:R-:W-:-:S05]  /*24c90*/  IMAD R75, R75, c[0x0][0x190], RZ ;  /* 0x000064004b4b7a24 */ /* 0x004fca00078e02ff */
[----:B------:R-:W-:Y:S01]  /*24ca0*/  STL [R1+0x154], R75 ;  /* 0x0001544b01007387 */ /* 0x000fe20000100800 */
[----:B---3--:R-:W-:-:S05]  /*24cb0*/  IMAD R74, R66, c[0x0][0x190], RZ ;  /* 0x00006400424a7a24 */ /* 0x008fca00078e02ff */
[----:B------:R1:W-:Y:S01]  /*24cc0*/  STL [R1+0x158], R74 ;  /* 0x0001584a01007387 */ /* 0x0003e20000100800 */
[----:B----4-:R-:W-:Y:S02]  /*24cd0*/  IMAD R66, R67, c[0x0][0x190], RZ ;  /* 0x0000640043427a24 */ /* 0x010fe400078e02ff */
[----:B------:R-:W-:-:S03]  /*24ce0*/  IMAD R67, R95, c[0x0][0x190], RZ ;  /* 0x000064005f437a24 */ /* 0x000fc600078e02ff */
[----:B------:R2:W-:Y:S01]  /*24cf0*/  STL [R1+0x15c], R66 ;  /* 0x00015c4201007387 */ /* 0x0005e20000100800 */
[----:B-1----:R-:W-:-:S03]  /*24d00*/  IMAD R74, R94, c[0x0][0x190], RZ ;  /* 0x000064005e4a7a24 */ /* 0x002fc600078e02ff */
[----:B------:R1:W-:Y:S01]  /*24d10*/  STL [R1+0x160], R67 ;  /* 0x0001604301007387 */ /* 0x0003e20000100800 */
[----:B--2---:R-:W-:-:S03]  /*24d20*/  IMAD R66, R69, c[0x0][0x190], RZ ;  /* 0x0000640045427a24 */ /* 0x004fc600078e02ff */
[----:B------:R-:W-:Y:S01]  /*24d30*/  STL [R1+0x164], R74 ;  /* 0x0001644a01007387 */ /* 0x000fe20000100800 */
[----:B-1----:R-:W-:-:S03]  /*24d40*/  IMAD R67, R68, c[0x0][0x190], RZ ;  /* 0x0000640044437a24 */ /* 0x002fc600078e02ff */
[----:B------:R1:W-:Y:S01]  /*24d50*/  STL [R1+0x168], R66 ;  /* 0x0001684201007387 */ /* 0x0003e20000100800 */
[----:B------:R-:W-:-:S03]  /*24d60*/  IMAD R68, R71, c[0x0][0x190], RZ ;  /* 0x0000640047447a24 */ /* 0x000fc600078e02ff */
        /* <DEDUP_REMOVED lines=44> */
[----:B------:R-:W-:Y:S04]  /*25030*/  STL [R1+0x1c4], R68 ;  /* 0x0001c44401007387 */ /* 0x000fe80000100800 */
[----:B------:R-:W2:Y:S01]  /*25040*/  LDL.LU R75, [R1+0x650] ;  /* 0x00065000014b7983 */ /* 0x000ea20000300800 */
[----:B-1----:R-:W-:-:S03]  /*25050*/  IMAD R67, R252, c[0x0][0x190], RZ ;  /* 0x00006400fc437a24 */ /* 0x002fc600078e02ff */
        /* <DEDUP_REMOVED lines=515> */
[----:B------:R2:W-:Y:S04]  /*27090*/  STL [R1+0x2dc], R67 ;  /* 0x0002dc4301007387 */ /* 0x0005e80000100800 */
[----:B------:R3:W-:Y:S01]  /*270a0*/  STL [R1+0x2d8], R66 ;  /* 0x0002d84201007387 */ /* 0x0007e20000100800 */
[----:B-1----:R-:W-:Y:S02]  /*270b0*/  IMAD R68, R73, c[0x0][0x190], RZ ;  /* 0x0000640049447a24 */ /* 0x002fe400078e02ff */
[----:B--2---:R-:W-:-:S03]  /*270c0*/  IMAD R67, R76, c[0x0][0x190], RZ ;  /* 0x000064004c437a24 */ /* 0x004fc600078e02ff */
[----:B------:R1:W-:Y:S01]  /*270d0*/  STL [R1+0x2d4], R68 ;  /* 0x0002d44401007387 */ /* 0x0003e20000100800 */
[----:B---3--:R-:W-:-:S03]  /*270e0*/  IMAD R66, R77, c[0x0][0x190], RZ ;  /* 0x000064004d427a24 */ /* 0x008fc600078e02ff */
[----:B------:R2:W-:Y:S04]  /*270f0*/  STL [R1+0x2d0], R67 ;  /* 0x0002d04301007387 */ /* 0x0005e80000100800 */
[----:B------:R3:W-:Y:S01]  /*27100*/  STL [R1+0x2cc], R66 ;  /* 0x0002cc4201007387 */ /* 0x0007e20000100800 */
[----:B-1----:R-:W-:Y:S02]  /*27110*/  IMAD R68, R78, c[0x0][0x190], RZ ;  /* 0x000064004e447a24 */ /* 0x002fe400078e02ff */
[----:B--2---:R-:W-:-:S03]  /*27120*/  IMAD R67, R79, c[0x0][0x190], RZ ;  /* 0x000064004f437a24 */ /* 0x004fc600078e02ff */
[----:B------:R-:W-:Y:S01]  /*27130*/  STL [R1+0x2c8], R68 ;  /* 0x0002c84401007387 */ /* 0x000fe20000100800 */
[----:B---3--:R-:W-:-:S03]  /*27140*/  IMAD R66, R81, c[0x0][0x190], RZ ;  /* 0x0000640051427a24 */ /* 0x008fc600078e02ff */
[----:B------:R1:W-:Y:S04]  /*27150*/  STL [R1+0x2bc], R67 ;  /* 0x0002bc4301007387 */ /* 0x0003e80000100800 */
[----:B------:R2:W-:Y:S01]  /*27160*/  STL [R1+0x2b8], R66 ;  /* 0x0002b84201007387 */ /* 0x0005e20000100800 */
[----:B-1----:R-:W-:Y:S02]  /*27170*/  IMAD R67, R82, c[0x0][0x190], RZ ;  /* 0x0000640052437a24 */ /* 0x002fe400078e02ff */
[----:B--2---:R-:W-:-:S03]  /*27180*/  IMAD R66, R83, c[0x0][0x190], RZ ;  /* 0x0000640053427a24 */ /* 0x004fc600078e02ff */
[----:B------:R1:W-:Y:S01]  /*27190*/  STL [R1+0x2a8], R67 ;  /* 0x0002a84301007387 */ /* 0x0003e20000100800 */
[----:B------:R-:W-:-:S03]  /*271a0*/  IMAD R70, R86, c[0x0][0x190], RZ ;  /* 0x0000640056467a24 */ /* 0x000fc600078e02ff */
[----:B------:R2:W-:Y:S01]  /*271b0*/  STL [R1+0x2a0], R66 ;  /* 0x0002a04201007387 */ /* 0x0005e20000100800 */
[----:B-1----:R-:W-:Y:S02]  /*271c0*/  IMAD R67, R84, c[0x0][0x190], RZ ;  /* 0x0000640054437a24 */ /* 0x002fe400078e02ff */
[----:B--2---:R-:W-:-:S03]  /*271d0*/  IMAD R66, R87, c[0x0][0x190], RZ ;  /* 0x0000640057427a24 */ /* 0x004fc600078e02ff */
[----:B------:R1:W-:Y:S04]  /*271e0*/  STL [R1+0x298], R67 ;  /* 0x0002984301007387 */ /* 0x0003e80000100800 */
        /* <DEDUP_REMOVED lines=17> */
[----:B------:R-:W-:Y:S04]  /*27300*/  STL [R1+0xb8], R67 ;  /* 0x0000b84301007387 */ /* 0x000fe80000100800 */
[----:B------:R-:W3:Y:S04]  /*27310*/  LDL.LU R250, [R1+0xac] ;  /* 0x0000ac0001fa7983 */ /* 0x000ee80000300800 */
[----:B------:R1:W-:Y:S04]  /*27320*/  STL [R1+0xb4], R66 ;  /* 0x0000b44201007387 */ /* 0x0003e80000100800 */
[----:B------:R-:W4:Y:S04]  /*27330*/  LDL.LU R92, [R1+0xa8] ;  /* 0x0000a800015c7983 */ /* 0x000f280000300800 */
[----:B------:R-:W4:Y:S04]  /*27340*/  LDL.LU R252, [R1+0xa4] ;  /* 0x0000a40001fc7983 */ /* 0x000f280000300800 */
[----:B------:R-:W4:Y:S04]  /*27350*/  LDL.LU R93, [R1+0xa0] ;  /* 0x0000a000015d7983 */ /* 0x000f280000300800 */
[----:B------:R-:W4:Y:S04]  /*27360*/  LDL.LU R74, [R1+0x9c] ;  /* 0x00009c00014a7983 */ /* 0x000f280000300800 */
[----:B------:R-:W4:Y:S04]  /*27370*/  LDL.LU R75, [R1+0x98] ;  /* 0x00009800014b7983 */ /* 0x000f280000300800 */
        /* <DEDUP_REMOVED lines=10> */
[----:B------:R-:W-:-:S03]  /*27420*/  IMAD R68, R80, c[0x0][0x190], RZ ;  /* 0x0000640050447a24 */ /* 0x000fc600078e02ff */
        /* <DEDUP_REMOVED lines=15> */
[----:B--2---:R-:W-:-:S05]  /*27520*/  IMAD R158, R158, c[0x0][0x190], RZ ;  /* 0x000064009e9e7a24 */ /* 0x004fca00078e02ff */
[----:B------:R1:W-:Y:S01]  /*27530*/  STL [R1+0xb0], R158 ;  /* 0x0000b09e01007387 */ /* 0x0003e20000100800 */
[----:B---3--:R-:W-:-:S03]  /*27540*/  IMAD R250, R250, c[0x0][0x190], RZ ;  /* 0x00006400fafa7a24 */ /* 0x008fc600078e02ff */
[----:B-1----:R-:W2:Y:S01]  /*27550*/  LDL.LU R158, [R1+0x2b08] ;  /* 0x002b0800019e7983 */ /* 0x002ea20000300800 */
[----:B----4-:R-:W-:-:S03]  /*27560*/  IMAD R252, R252, c[0x0][0x190], RZ ;  /* 0x00006400fcfc7a24 */ /* 0x010fc600078e02ff */
[----:B------:R1:W-:Y:S04]  /*27570*/  STL [R1+0xac], R250 ;  /* 0x0000acfa01007387 */ /* 0x0003e80000100800 */
[----:B-1----:R-:W3:Y:S04]  /*27580*/  LDL.LU R250, [R1+0x2b04] ;  /* 0x002b040001fa7983 */ /* 0x002ee80000300800 */
[----:B------:R1:W-:Y:S04]  /*27590*/  STL [R1+0xa4], R252 ;  /* 0x0000a4fc01007387 */ /* 0x0003e80000100800 */
[----:B-1----:R-:W4:Y:S01]  /*275a0*/  LDL.LU R252, [R1+0x2b00] ;  /* 0x002b000001fc7983 */ /* 0x002f220000300800 */
[----:B------:R-:W-:-:S02]  /*275b0*/  IMAD R93, R93, c[0x0][0x190], RZ ;  /* 0x000064005d5d7a24 */ /* 0x000fc400078e02ff */
[----:B------:R-:W-:Y:S02]  /*275c0*/  IMAD R74, R74, c[0x0][0x190], RZ ;  /* 0x000064004a4a7a24 */ /* 0x000fe400078e02ff */
[----:B------:R-:W-:Y:S02]  /*275d0*/  IMAD R75, R75, c[0x0][0x190], RZ ;  /* 0x000064004b4b7a24 */ /* 0x000fe400078e02ff */
[----:B------:R-:W-:Y:S01]  /*275e0*/  IMAD R66, R66, c[0x0][0x190], RZ ;  /* 0x0000640042427a24 */ /* 0x000fe200078e02ff */
[----:B------:R-:W-:Y:S04]  /*275f0*/  STL [R1+0xa0], R93 ;  /* 0x0000a05d01007387 */ /* 0x000fe80000100800 */
[----:B------:R1:W-:Y:S04]  /*27600*/  STL [R1+0x9c], R74 ;  /* 0x00009c4a01007387 */ /* 0x0003e80000100800 */
[----:B------:R-:W-:Y:S04]  /*27610*/  STL [R1+0x98], R75 ;  /* 0x0000984b01007387 */ /* 0x000fe80000100800 */
[----:B------:R1:W-:Y:S02]  /*27620*/  STL [R1+0x94], R66 ;  /* 0x0000944201007387 */ /* 0x0003e40000100800 */
[----:B-1----:R-:W-:-:S02]  /*27630*/  IMAD R74, R67, c[0x0][0x190], RZ ;  /* 0x00006400434a7a24 */ /* 0x002fc400078e02ff */
[----:B------:R-:W-:Y:S02]  /*27640*/  IMAD R67, R95, c[0x0][0x190], RZ ;  /* 0x000064005f437a24 */ /* 0x000fe400078e02ff */
[----:B------:R-:W-:Y:S01]  /*27650*/  IMAD R71, R71, c[0x0][0x190], RZ ;  /* 0x0000640047477a24 */ /* 0x000fe200078e02ff */
[----:B------:R-:W-:Y:S01]  /*27660*/  STL [R1+0x90], R74 ;  /* 0x0000904a01007387 */ /* 0x000fe20000100800 */
[----:B------:R-:W-:-:S03]  /*27670*/  IMAD R66, R94, c[0x0][0x190], RZ ;  /* 0x000064005e427a24 */ /* 0x000fc600078e02ff */
[----:B------:R1:W-:Y:S04]  /*27680*/  STL [R1+0x8c], R67 ;  /* 0x00008c4301007387 */ /* 0x0003e80000100800 */
[----:B------:R1:W-:Y:S02]  /*27690*/  STL [R1+0x88], R66 ;  /* 0x0000884201007387 */ /* 0x0003e40000100800 */
[----:B-1----:R-:W-:Y:S02]  /*276a0*/  IMAD R67, R70, c[0x0][0x190], RZ ;  /* 0x0000640046437a24 */ /* 0x002fe400078e02ff */
[----:B------:R-:W-:Y:S02]  /*276b0*/  IMAD R70, R73, c[0x0][0x190], RZ ;  /* 0x0000640049467a24 */ /* 0x000fe400078e02ff */
[----:B------:R-:W-:Y:S01]  /*276c0*/  IMAD R66, R72, c[0x0][0x190], RZ ;  /* 0x0000640048427a24 */ /* 0x000fe200078e02ff */
[----:B------:R-:W-:Y:S04]  /*276d0*/  STL [R1+0x84], R71 ;  /* 0x0000844701007387 */ /* 0x000fe80000100800 */
[----:B------:R1:W-:Y:S04]  /*276e0*/  STL [R1+0x80], R67 ;  /* 0x0000804301007387 */ /* 0x0003e80000100800 */
[----:B------:R1:W-:Y:S04]  /*276f0*/  STL [R1+0x7c], R66 ;  /* 0x00007c4201007387 */ /* 0x0003e80000100800 */
[----:B------:R1:W-:Y:S02]  /*27700*/  STL [R1+0x78], R70 ;  /* 0x0000784601007387 */ /* 0x0003e40000100800 */
[----:B-1----:R-:W-:-:S02]  /*27710*/  IMAD R67, R76, c[0x0][0x190], RZ ;  /* 0x000064004c437a24 */ /* 0x002fc400078e02ff */
[----:B------:R-:W-:-:S03]  /*27720*/  IMAD R66, R77, c[0x0][0x190], RZ ;  /* 0x000064004d427a24 */ /* 0x000fc600078e02ff */
[----:B------:R-:W-:Y:S01]  /*27730*/  STL [R1+0x74], R67 ;  /* 0x0000744301007387 */ /* 0x000fe20000100800 */
[----:B------:R-:W-:-:S03]  /*27740*/  IMAD R70, R78, c[0x0][0x190], RZ ;  /* 0x000064004e467a24 */ /* 0x000fc600078e02ff */
[----:B------:R-:W-:Y:S01]  /*27750*/  STL [R1+0x70], R66 ;  /* 0x0000704201007387 */ /* 0x000fe20000100800 */
[----:B------:R-:W-:-:S03]  /*27760*/  IMAD R71, R80, c[0x0][0x190], RZ ;  /* 0x0000640050477a24 */ /* 0x000fc600078e02ff */
[----:B------:R1:W-:Y:S01]  /*27770*/  STL [R1+0x6c], R70 ;  /* 0x00006c4601007387 */ /* 0x0003e20000100800 */
[----:B------:R-:W-:-:S03]  /*27780*/  IMAD R72, R83, c[0x0][0x190], RZ ;  /* 0x0000640053487a24 */ /* 0x000fc600078e02ff */
[----:B------:R1:W-:Y:S02]  /*27790*/  STL [R1+0x54], R71 ;  /* 0x0000544701007387 */ /* 0x0003e40000100800 */
[----:B-1----:R-:W-:Y:S02]  /*277a0*/  IMAD R70, R82, c[0x0][0x190], RZ ;  /* 0x0000640052467a24 */ /* 0x002fe400078e02ff */
[----:B------:R-:W-:-:S03]  /*277b0*/  IMAD R71, R85, c[0x0][0x190], RZ ;  /* 0x0000640055477a24 */ /* 0x000fc600078e02ff */
[----:B------:R1:W-:Y:S04]  /*277c0*/  STL [R1+0x4c], R70 ;  /* 0x00004c4601007387 */ /* 0x0003e80000100800 */
[----:B------:R1:W-:Y:S02]  /*277d0*/  STL [R1+0x44], R72 ;  /* 0x0000444801007387 */ /* 0x0003e40000100800 */
[----:B-1----:R-:W-:Y:S02]  /*277e0*/  IMAD R70, R84, c[0x0][0x190], RZ ;  /* 0x0000640054467a24 */ /* 0x002fe400078e02ff */
[----:B------:R1:W-:Y:S01]  /*277f0*/  STL [R1+0x40], R71 ;  /* 0x0000404701007387 */ /* 0x0003e20000100800 */
[----:B------:R-:W-:-:S03]  /*27800*/  IMAD R72, R87, c[0x0][0x190], RZ ;  /* 0x0000640057487a24 */ /* 0x000fc600078e02ff */
[----:B------:R1:W-:Y:S02]  /*27810*/  STL [R1+0x2c], R70 ;  /* 0x00002c4601007387 */ /* 0x0003e40000100800 */
[----:B-1----:R-:W-:Y:S02]  /*27820*/  IMAD R71, R86, c[0x0][0x190], RZ ;  /* 0x0000640056477a24 */ /* 0x002fe400078e02ff */
[----:B------:R1:W-:Y:S01]  /*27830*/  STL [R1+0x20], R72 ;  /* 0x0000204801007387 */ /* 0x0003e20000100800 */
[----:B------:R-:W-:-:S03]  /*27840*/  IMAD R70, R89, c[0x0][0x190], RZ ;  /* 0x0000640059467a24 */ /* 0x000fc600078e02ff */
[----:B------:R1:W-:Y:S04]  /*27850*/  STL [R1+0x1c], R71 ;  /* 0x00001c4701007387 */ /* 0x0003e80000100800 */
[----:B------:R1:W-:Y:S02]  /*27860*/  STL [R1+0x14], R70 ;  /* 0x0000144601007387 */ /* 0x0003e40000100800 */
[----:B-1----:R-:W-:Y:S02]  /*27870*/  IMAD R72, R88, c[0x0][0x190], RZ ;  /* 0x0000640058487a24 */ /* 0x002fe400078e02ff */
[----:B------:R-:W-:-:S03]  /*27880*/  IMAD R71, R90, c[0x0][0x190], RZ ;  /* 0x000064005a477a24 */ /* 0x000fc600078e02ff */
[----:B------:R-:W-:Y:S01]  /*27890*/  STL [R1+0x10], R72 ;  /* 0x0000104801007387 */ /* 0x000fe20000100800 */
[----:B------:R-:W-:-:S03]  /*278a0*/  IMAD R70, R91, c[0x0][0x190], RZ ;  /* 0x000064005b467a24 */ /* 0x000fc600078e02ff */
[----:B------:R-:W-:Y:S01]  /*278b0*/  STL [R1+0x8], R71 ;  /* 0x0000084701007387 */ /* 0x000fe20000100800 */
[----:B------:R-:W-:Y:S02]  /*278c0*/  IMAD R157, R157, c[0x0][0x190], RZ ;  /* 0x000064009d9d7a24 */ /* 0x000fe400078e02ff */
[----:B------:R-:W-:Y:S02]  /*278d0*/  IMAD R156, R156, c[0x0][0x190], RZ ;  /* 0x000064009c9c7a24 */ /* 0x000fe400078e02ff */
[----:B------:R-:W-:Y:S02]  /*278e0*/  IMAD R155, R155, c[0x0][0x190], RZ ;  /* 0x000064009b9b7a24 */ /* 0x000fe400078e02ff */
[----:B------:R-:W-:Y:S02]  /*278f0*/  IMAD R154, R154, c[0x0][0x190], RZ ;  /* 0x000064009a9a7a24 */ /* 0x000fe400078e02ff */
[----:B------:R-:W-:Y:S02]  /*27900*/  IMAD R153, R153, c[0x0][0x190], RZ ;  /* 0x0000640099997a24 */ /* 0x000fe400078e02ff */
[----:B------:R-:W-:-:S02]  /*27910*/  IMAD R152, R152, c[0x0][0x190], RZ ;  /* 0x0000640098987a24 */ /* 0x000fc400078e02ff */
[----:B------:R-:W-:Y:S02]  /*27920*/  IMAD R151, R151, c[0x0][0x190], RZ ;  /* 0x0000640097977a24 */ /* 0x000fe400078e02ff */
[----:B------:R-:W-:Y:S02]  /*27930*/  IMAD R150, R150, c[0x0][0x190], RZ ;  /* 0x0000640096967a24 */ /* 0x000fe400078e02ff */
[----:B------:R-:W-:Y:S02]  /*27940*/  IMAD R160, R160, c[0x0][0x190], RZ ;  /* 0x00006400a0a07a24 */ /* 0x000fe400078e02ff */
[----:B------:R-:W-:Y:S02]  /*27950*/  IMAD R161, R161, c[0x0][0x190], RZ ;  /* 0x00006400a1a17a24 */ /* 0x000fe400078e02ff */
[----:B--2---:R-:W-:Y:S02]  /*27960*/  IMAD R158, R158, c[0x0][0x190], RZ ;  /* 0x000064009e9e7a24 */ /* 0x004fe400078e02ff */
[----:B---3--:R-:W-:-:S02]  /*27970*/  IMAD R250, R250, c[0x0][0x190], RZ ;  /* 0x00006400fafa7a24 */ /* 0x008fc400078e02ff */
[----:B----4-:R-:W-:-:S05]  /*27980*/  IMAD R252, R252, c[0x0][0x190], RZ ;  /* 0x00006400fcfc7a24 */ /* 0x010fca00078e02ff */
[----:B------:R-:W-:Y:S04]  /*27990*/  STL [R1+0x2a9c], R252 ;  /* 0x002a9cfc01007387 */ /* 0x000fe80000100800 */
[----:B------:R1:W-:Y:S04]  /*279a0*/  STL [R1], R70 ;  /* 0x0000004601007387 */ /* 0x0003e80000100800 */
[----:B------:R-:W-:Y:S04]  /*279b0*/  STL [R1+0x2a98], R250 ;  /* 0x002a98fa01007387 */ /* 0x000fe80000100800 */
[----:B------:R-:W-:Y:S01]  /*279c0*/  STL [R1+0x2aa0], R158 ;  /* 0x002aa09e01007387 */ /* 0x000fe20000100800 */
[----:B-1----:R-:W-:-:S03]  /*279d0*/  IMAD R70, R2, c[0x0][0x190], RZ ;  /* 0x0000640002467a24 */ /* 0x002fc600078e02ff */
[----:B------:R-:W-:Y:S01]  /*279e0*/  STL.64 [R1+0x2a90], R156 ;  /* 0x002a909c01007387 */ /* 0x000fe20000100a00 */
[----:B------:R-:W-:-:S03]  /*279f0*/  IMAD R2, R3, c[0x0][0x190], RZ ;  /* 0x0000640003027a24 */ /* 0x000fc600078e02ff */
[----:B------:R-:W-:Y:S04]  /*27a00*/  STL [R1+0x2aa4], R155 ;  /* 0x002aa49b01007387 */ /* 0x000fe80000100800 */
[----:B------:R-:W-:Y:S04]  /*27a10*/  STL [R1+0x2aa8], R154 ;  /* 0x002aa89a01007387 */ /* 0x000fe80000100800 */
[----:B------:R-:W-:Y:S04]  /*27a20*/  STL.64 [R1+0x2a80], R152 ;  /* 0x002a809801007387 */ /* 0x000fe80000100a00 */
[----:B------:R-:W-:Y:S04]  /*27a30*/  STL.64 [R1+0x2a88], R150 ;  /* 0x002a889601007387 */ /* 0x000fe80000100a00 */
[----:B------:R-:W-:Y:S04]  /*27a40*/  STL [R1+0xc90], R70 ;  /* 0x000c904601007387 */ /* 0x000fe80000100800 */
[----:B------:R-:W-:Y:S04]  /*27a50*/  STL.64 [R1+0x2ab0], R160 ;  /* 0x002ab0a001007387 */ /* 0x000fe80000100a00 */
[----:B------:R1:W-:Y:S01]  /*27a60*/  STL [R1+0xc94], R2 ;  /* 0x000c940201007387 */ /* 0x0003e20000100800 */
[----:B------:R-:W-:-:S02]  /*27a70*/  IMAD R3, R6, c[0x0][0x190], RZ ;  /* 0x0000640006037a24 */ /* 0x000fc400078e02ff */
[----:B-1----:R-:W-:Y:S02]  /*27a80*/  IMAD R2, R4, c[0x0][0x190], RZ ;  /* 0x0000640004027a24 */ /* 0x002fe400078e02ff */
[----:B------:R-:W-:-:S03]  /*27a90*/  IMAD R4, R5, c[0x0][0x190], RZ ;  /* 0x0000640005047a24 */ /* 0x000fc600078e02ff */
[----:B------:R1:W-:Y:S04]  /*27aa0*/  STL [R1+0xc98], R2 ;  /* 0x000c980201007387 */ /* 0x0003e80000100800 */
[----:B------:R2:W-:Y:S01]  /*27ab0*/  STL [R1+0xc9c], R4 ;  /* 0x000c9c0401007387 */ /* 0x0005e20000100800 */
[----:B-1----:R-:W-:-:S03]  /*27ac0*/  IMAD R2, R7, c[0x0][0x190], RZ ;  /* 0x0000640007027a24 */ /* 0x002fc600078e02ff */
[----:B------:R1:W-:Y:S04]  /*27ad0*/  STL [R1+0xd38], R3 ;  /* 0x000d380301007387 */ /* 0x0003e80000100800 */
[----:B------:R3:W-:Y:S01]  /*27ae0*/  STL [R1+0xd3c], R2 ;  /* 0x000d3c0201007387 */ /* 0x0007e20000100800 */
[----:B--2---:R-:W-:Y:S02]  /*27af0*/  IMAD R4, R10, c[0x0][0x190], RZ ;  /* 0x000064000a047a24 */ /* 0x004fe400078e02ff */
[----:B-1----:R-:W-:Y:S02]  /*27b00*/  IMAD R3, R8, c[0x0][0x190], RZ ;  /* 0x0000640008037a24 */ /* 0x002fe400078e02ff */
[----:B---3--:R-:W-:-:S03]  /*27b10*/  IMAD R2, R9, c[0x0][0x190], RZ ;  /* 0x0000640009027a24 */ /* 0x008fc600078e02ff */
[----:B------:R1:W-:Y:S04]  /*27b20*/  STL [R1+0xf40], R3 ;  /* 0x000f400301007387 */ /* 0x0003e80000100800 */
[----:B------:R2:W-:Y:S01]  /*27b30*/  STL [R1+0xf44], R2 ;  /* 0x000f440201007387 */ /* 0x0005e20000100800 */
[----:B-1----:R-:W-:-:S03]  /*27b40*/  IMAD R3, R11, c[0x0][0x190], RZ ;  /* 0x000064000b037a24 */ /* 0x002fc600078e02ff */
[----:B------:R-:W-:Y:S01]  /*27b50*/  STL [R1+0x1010], R4 ;  /* 0x0010100401007387 */ /* 0x000fe20000100800 */
[----:B--2---:R-:W-:-:S03]  /*27b60*/  IMAD R2, R12, c[0x0][0x190], RZ ;  /* 0x000064000c027a24 */ /* 0x004fc600078e02ff */
[----:B------:R1:W-:Y:S04]  /*27b70*/  STL [R1+0x1014], R3 ;  /* 0x0010140301007387 */ /* 0x0003e80000100800 */
[----:B------:R2:W-:Y:S04]  /*27b80*/  STL [R1+0x1040], R2 ;  /* 0x0010400201007387 */ /* 0x0005e80000100800 */
[----:B------:R-:W3:Y:S04]  /*27b90*/  LDL.LU R5, [R1+0xc] ;  /* 0x00000c0001057983 */ /* 0x000ee80000300800 */
[----:B------:R-:W4:Y:S01]  /*27ba0*/  LDL.LU R161, [R1+0x24] ;  /* 0x0000240001a17983 */ /* 0x000f220000300800 */
[----:B------:R-:W-:-:S02]  /*27bb0*/  IMAD R162, R162, c[0x0][0x190], RZ ;  /* 0x00006400a2a27a24 */ /* 0x000fc400078e02ff */
[----:B------:R-:W-:Y:S01]  /*27bc0*/  IMAD R163, R163, c[0x0][0x190], RZ ;  /* 0x00006400a3a37a24 */ /* 0x000fe200078e02ff */
[----:B-1----:R-:W4:Y:S01]  /*27bd0*/  LDL.LU R3, [R1+0x34] ;  /* 0x0000340001037983 */ /* 0x002f220000300800 */
[----:B------:R-:W-:-:S03]  /*27be0*/  IMAD R159, R159, c[0x0][0x190], RZ ;  /* 0x000064009f9f7a24 */ /* 0x000fc600078e02ff */
[----:B------:R-:W4:Y:S01]  /*27bf0*/  LDL.LU R6, [R1+0x3c] ;  /* 0x00003c0001067983 */ /* 0x000f220000300800 */
[----:B------:R-:W-:-:S03]  /*27c00*/  IMAD R158, R13, c[0x0][0x190], RZ ;  /* 0x000064000d9e7a24 */ /* 0x000fc600078e02ff */
[----:B--2---:R-:W2:Y:S01]  /*27c10*/  LDL.LU R2, [R1+0x48] ;  /* 0x0000480001027983 */ /* 0x004ea20000300800 */
[----:B------:R-:W-:-:S03]  /*27c20*/  IMAD.MOV.U32 R154, RZ, RZ, R69 ;  /* 0x000000ffff9a7224 */ /* 0x000fc600078e0045 */
[----:B------:R1:W-:Y:S01]  /*27c30*/  STL.64 [R1+0x2a68], R162 ;  /* 0x002a68a201007387 */ /* 0x0003e20000100a00 */
[----:B------:R-:W-:Y:S02]  /*27c40*/  IMAD.MOV.U32 R4, RZ, RZ, R68 ;  /* 0x000000ffff047224 */ /* 0x000fe400078e0044 */
[----:B------:R-:W-:Y:S02]  /*27c50*/  IMAD R94, R19, c[0x0][0x190], RZ ;  /* 0x00006400135e7a24 */ /* 0x000fe400078e02ff */
[----:B------:R-:W-:Y:S02]  /*27c60*/  IMAD R95, R20, c[0x0][0x190], RZ ;  /* 0x00006400145f7a24 */ /* 0x000fe400078e02ff */
[----:B------:R-:W-:Y:S02]  /*27c70*/  IMAD R68, R21, c[0x0][0x190], RZ ;  /* 0x0000640015447a24 */ /* 0x000fe400078e02ff */
[----:B------:R-:W-:Y:S02]  /*27c80*/  IMAD R69, R22, c[0x0][0x190], RZ ;  /* 0x0000640016457a24 */ /* 0x000fe400078e02ff */
[----:B-1----:R-:W-:-:S02]  /*27c90*/  IMAD R163, R14, c[0x0][0x190], RZ ;  /* 0x000064000ea37a24 */ /* 0x002fc400078e02ff */
[----:B------:R-:W-:Y:S01]  /*27ca0*/  IMAD R162, R17, c[0x0][0x190], RZ ;  /* 0x0000640011a27a24 */ /* 0x000fe200078e02ff */
[----:B------:R-:W-:Y:S01]  /*27cb0*/  STL.64 [R1+0x2ab8], R158 ;  /* 0x002ab89e01007387 */ /* 0x000fe20000100a00 */
[----:B------:R-:W-:Y:S02]  /*27cc0*/  IMAD R70, R23, c[0x0][0x190], RZ ;  /* 0x0000640017467a24 */ /* 0x000fe400078e02ff */
[----:B------:R-:W-:Y:S01]  /*27cd0*/  IMAD R71, R24, c[0x0][0x190], RZ ;  /* 0x0000640018477a24 */ /* 0x000fe200078e02ff */
[----:B------:R-:W-:Y:S01]  /*27ce0*/  STL.64 [R1+0x2a70], R162 ;  /* 0x002a70a201007387 */ /* 0x000fe20000100a00 */
[----:B------:R-:W-:Y:S01]  /*27cf0*/  IMAD R151, R62, c[0x0][0x190], RZ ;  /* 0x000064003e977a24 */ /* 0x000fe200078e02ff */
[----:B------:R-:W-:Y:S01]  /*27d00*/  LEA R62, P1, R145, R248, 0x2 ;  /* 0x000000f8913e7211 */ /* 0x000fe200078210ff */
[----:B------:R-:W-:Y:S01]  /*27d10*/  IMAD R164, R164, c[0x0][0x190], RZ ;  /* 0x00006400a4a47a24 */ /* 0x000fe200078e02ff */
[----:B------:R-:W-:Y:S01]  /*27d20*/  STL.64 [R1+0x2a38], R94 ;  /* 0x002a385e01007387 */ /* 0x000fe20000100a00 */
[----:B------:R-:W-:-:S03]  /*27d30*/  IMAD R165, R165, c[0x0][0x190], RZ ;  /* 0x00006400a5a57a24 */ /* 0x000fc600078e02ff */
[----:B------:R1:W-:Y:S01]  /*27d40*/  STL.64 [R1+0x2a40], R68 ;  /* 0x002a404401007387 */ /* 0x0003e20000100a00 */
[----:B------:R-:W-:Y:S02]  /*27d50*/  IMAD R77, R26, c[0x0][0x190], RZ ;  /* 0x000064001a4d7a24 */ /* 0x000fe400078e02ff */
[----:B------:R-:W-:Y:S01]  /*27d60*/  IMAD R76, R28, c[0x0][0x190], RZ ;  /* 0x000064001c4c7a24 */ /* 0x000fe200078e02ff */
[----:B------:R-:W-:Y:S01]  /*27d70*/  STL.64 [R1+0x2a48], R70 ;  /* 0x002a484601007387 */ /* 0x000fe20000100a00 */
[----:B------:R-:W-:Y:S01]  /*27d80*/  IMAD R160, R63, c[0x0][0x190], RZ ;  /* 0x000064003fa07a24 */ /* 0x000fe200078e02ff */
[----:B------:R-:W-:Y:S01]  /*27d90*/  LEA.HI.X.SX32 R63, R145, R0, 0x2, P1 ;  /* 0x00000000913f7211 */ /* 0x000fe200008f16ff */
[----:B------:R-:W-:Y:S01]  /*27da0*/  IMAD R156, R58, c[0x0][0x190], RZ ;  /* 0x000064003a9c7a24 */ /* 0x000fe200078e02ff */
[----:B------:R1:W-:Y:S01]  /*27db0*/  STL.64 [R1+0x2a50], R164 ;  /* 0x002a50a401007387 */ /* 0x0003e20000100a00 */
[----:B------:R-:W-:Y:S02]  /*27dc0*/  IMAD R153, R64, c[0x0][0x190], RZ ;  /* 0x0000640040997a24 */ /* 0x000fe400078e02ff */
[----:B-1----:R-:W-:-:S02]  /*27dd0*/  IMAD R68, R25, c[0x0][0x190], RZ ;  /* 0x0000640019447a24 */ /* 0x002fc400078e02ff */
[----:B------:R-:W-:Y:S01]  /*27de0*/  IMAD R69, R27, c[0x0][0x190], RZ ;  /* 0x000064001b457a24 */ /* 0x000fe200078e02ff */
[-C--:B------:R-:W-:Y:S02]  /*27df0*/  LEA R64, P2, R146, R248.reuse, 0x2 ;  /* 0x000000f892407211 */ /* 0x080fe400078410ff */
[----:B------:R-:W-:Y:S01]  /*27e00*/  LEA R58, P1, R143, R248, 0x2 ;  /* 0x000000f88f3a7211 */ /* 0x000fe200078210ff */
[----:B------:R-:W-:Y:S01]  /*27e10*/  IMAD R67, R79, c[0x0][0x190], RZ ;  /* 0x000064004f437a24 */ /* 0x000fe200078e02ff */
[----:B------:R-:W-:Y:S01]  /*27e20*/  STL.64 [R1+0x2a58], R68 ;  /* 0x002a584401007387 */ /* 0x000fe20000100a00 */
[----:B------:R-:W-:Y:S02]  /*27e30*/  IMAD R66, R81, c[0x0][0x190], RZ ;  /* 0x0000640051427a24 */ /* 0x000fe400078e02ff */
[----:B------:R-:W-:Y:S01]  /*27e40*/  IMAD R152, R65, c[0x0][0x190], RZ ;  /* 0x0000640041987a24 */ /* 0x000fe200078e02ff */
[----:B------:R1:W-:Y:S01]  /*27e50*/  STL.64 [R1+0x2a60], R76 ;  /* 0x002a604c01007387 */ /* 0x0003e20000100a00 */
[----:B------:R-:W-:Y:S01]  /*27e60*/  IMAD R164, R54, c[0x0][0x190], RZ ;  /* 0x0000640036a47a24 */ /* 0x000fe200078e02ff */
[----:B------:R-:W-:Y:S01]  /*27e70*/  LEA.HI.X.SX32 R65, R146, R0, 0x2, P2 ;  /* 0x0000000092417211 */ /* 0x000fe200010f16ff */
[----:B------:R-:W-:Y:S01]  /*27e80*/  IMAD R75, R60, c[0x0][0x190], RZ ;  /* 0x000064003c4b7a24 */ /* 0x000fe200078e02ff */
[----:B------:R-:W-:Y:S01]  /*27e90*/  LEA R60, P2, R144, R248, 0x2 ;  /* 0x000000f8903c7211 */ /* 0x000fe200078410ff */
[----:B------:R-:W-:-:S02]  /*27ea0*/  IMAD R148, R148, c[0x0][0x190], RZ ;  /* 0x0000640094947a24 */ /* 0x000fc400078e02ff */
[----:B------:R-:W-:Y:S02]  /*27eb0*/  IMAD.MOV.U32 R250, RZ, RZ, R67 ;  /* 0x000000fffffa7224 */ /* 0x000fe400078e0043 */
[----:B------:R-:W-:Y:S02]  /*27ec0*/  IMAD.MOV.U32 R252, RZ, RZ, R66 ;  /* 0x000000fffffc7224 */ /* 0x000fe400078e0042 */
[----:B-1----:R-:W-:Y:S01]  /*27ed0*/  IMAD R76, R59, c[0x0][0x190], RZ ;  /* 0x000064003b4c7a24 */ /* 0x002fe200078e02ff */
[----:B------:R-:W-:Y:S02]  /*27ee0*/  LEA.HI.X.SX32 R59, R143, R0, 0x2, P1 ;  /* 0x000000008f3b7211 */ /* 0x000fe400008f16ff */
[----:B------:R-:W-:Y:S01]  /*27ef0*/  LEA R54, P1, R141, R248, 0x2 ;  /* 0x000000f88d367211 */ /* 0x000fe200078210ff */
[----:B------:R-:W-:Y:S02]  /*27f00*/  IMAD R67, R15, c[0x0][0x190], RZ ;  /* 0x000064000f437a24 */ /* 0x000fe400078e02ff */
[----:B------:R-:W-:-:S02]  /*27f10*/  IMAD R66, R29, c[0x0][0x190], RZ ;  /* 0x000064001d427a24 */ /* 0x000fc400078e02ff */
[----:B------:R-:W-:Y:S02]  /*27f20*/  IMAD R166, R166, c[0x0][0x190], RZ ;  /* 0x00006400a6a67a24 */ /* 0x000fe400078e02ff */
[----:B------:R-:W-:Y:S02]  /*27f30*/  IMAD R167, R167, c[0x0][0x190], RZ ;  /* 0x00006400a7a77a24 */ /* 0x000fe400078e02ff */
[----:B------:R-:W-:Y:S01]  /*27f40*/  IMAD R74, R55, c[0x0][0x190], RZ ;  /* 0x00006400374a7a24 */ /* 0x000fe200078e02ff */
[-C--:B------:R-:W-:Y:S01]  /*27f50*/  LEA.HI.X.SX32 R55, R141, R0.reuse, 0x2, P1 ;  /* 0x000000008d377211 */ /* 0x080fe200008f16ff */
[----:B------:R-:W-:Y:S01]  /*27f60*/  IMAD R95, R61, c[0x0][0x190], RZ ;  /* 0x000064003d5f7a24 */ /* 0x000fe200078e02ff */
[----:B------:R-:W-:Y:S01]  /*27f70*/  LEA.HI.X.SX32 R61, R144, R0, 0x2, P2 ;  /* 0x00000000903d7211 */ /* 0x000fe200010f16ff */
[----:B------:R-:W-:Y:S01]  /*27f80*/  IMAD R163, R50, c[0x0][0x190], RZ ;  /* 0x0000640032a37a24 */ /* 0x000fe200078e02ff */
[-C--:B------:R-:W-:Y:S01]  /*27f90*/  LEA R50, P1, R148, R248.reuse, 0x2 ;  /* 0x000000f894327211 */ /* 0x080fe200078210ff */
[----:B------:R-:W-:Y:S01]  /*27fa0*/  IMAD R81, R56, c[0x0][0x190], RZ ;  /* 0x0000640038517a24 */ /* 0x000fe200078e02ff */
[----:B------:R-:W-:Y:S01]  /*27fb0*/  LEA R56, P2, R142, R248, 0x2 ;  /* 0x000000f88e387211 */ /* 0x000fe200078410ff */
[----:B------:R-:W-:-:S02]  /*27fc0*/  IMAD R147, R147, c[0x0][0x190], RZ ;  /* 0x0000640093937a24 */ /* 0x000fc400078e02ff */
[----:B------:R-:W-:Y:S01]  /*27fd0*/  IMAD R240, R240, c[0x0][0x190], RZ ;  /* 0x00006400f0f07a24 */ /* 0x000fe200078e02ff */
[----:B------:R-:W-:Y:S01]  /*27fe0*/  STL.64 [R1+0x2a78], R66 ;  /* 0x002a784201007387 */ /* 0x000fe20000100a00 */
[----:B------:R-:W-:Y:S02]  /*27ff0*/  IMAD R73, R18, c[0x0][0x190], RZ ;  /* 0x0000640012497a24 */ /* 0x000fe400078e02ff */
[----:B------:R-:W-:Y:S01]  /*28000*/  IMAD R72, R31, c[0x0][0x190], RZ ;  /* 0x000064001f487a24 */ /* 0x000fe200078e02ff */
[----:B------:R1:W-:Y:S01]  /*28010*/  STL.64 [R1+0x2ac0], R166 ;  /* 0x002ac0a601007387 */ /* 0x0003e20000100a00 */
[----:B------:R-:W-:Y:S01]  /*28020*/  IMAD R77, R51, c[0x0][0x190], RZ ;  /* 0x00006400334d7a24 */ /* 0x000fe200078e02ff */
[-C--:B------:R-:W-:Y:S01]  /*28030*/  LEA.HI.X.SX32 R51, R148, R0.reuse, 0x2, P1 ;  /* 0x0000000094337211 */ /* 0x080fe200008f16ff */
[----:B------:R-:W-:Y:S01]  /*28040*/  IMAD R70, R57, c[0x0][0x190], RZ ;  /* 0x0000640039467a24 */ /* 0x000fe200078e02ff */
[----:B------:R-:W-:Y:S01]  /*28050*/  LEA.HI.X.SX32 R57, R142, R0, 0x2, P2 ;  /* 0x000000008e397211 */ /* 0x000fe200010f16ff */
[----:B------:R-:W-:-:S02]  /*28060*/  IMAD R84, R32, c[0x0][0x190], RZ ;  /* 0x0000640020547a24 */ /* 0x000fc400078e02ff */
[----:B------:R-:W-:Y:S02]  /*28070*/  IMAD R85, R33, c[0x0][0x190], RZ ;  /* 0x0000640021557a24 */ /* 0x000fe400078e02ff */
[----:B------:R-:W-:Y:S01]  /*28080*/  IMAD R69, R46, c[0x0][0x190], RZ ;  /* 0x000064002e457a24 */ /* 0x000fe200078e02ff */
[-C--:B------:R-:W-:Y:S01]  /*28090*/  LEA R46, P1, R240, R248.reuse, 0x2 ;  /* 0x000000f8f02e7211 */ /* 0x080fe200078210ff */
[----:B------:R-:W-:Y:S02]  /*280a0*/  IMAD R251, R251, c[0x0][0x190], RZ ;  /* 0x00006400fbfb7a24 */ /* 0x000fe400078e02ff */
[----:B-1----:R-:W-:Y:S01]  /*280b0*/  IMAD R166, R52, c[0x0][0x190], RZ ;  /* 0x0000640034a67a24 */ /* 0x002fe200078e02ff */
[----:B------:R-:W-:Y:S01]  /*280c0*/  LEA R52, P2, R147, R248, 0x2 ;  /* 0x000000f893347211 */ /* 0x000fe200078410ff */
[----:B------:R1:W-:Y:S01]  /*280d0*/  STL.64 [R1+0x2ac8], R72 ;  /* 0x002ac84801007387 */ /* 0x0003e20000100a00 */
[----:B------:R-:W-:Y:S01]  /*280e0*/  IMAD R80, R47, c[0x0][0x190], RZ ;  /* 0x000064002f507a24 */ /* 0x000fe200078e02ff */
[-C--:B------:R-:W-:Y:S01]  /*280f0*/  LEA.HI.X.SX32 R47, R240, R0.reuse, 0x2, P1 ;  /* 0x00000000f02f7211 */ /* 0x080fe200008f16ff */
[----:B------:R-:W-:Y:S01]  /*28100*/  IMAD R167, R53, c[0x0][0x190], RZ ;  /* 0x0000640035a77a24 */ /* 0x000fe200078e02ff */
[----:B------:R1:W-:Y:S01]  /*28110*/  STL.64 [R1+0x2ad0], R84 ;  /* 0x002ad05401007387 */ /* 0x0003e20000100a00 */
[----:B------:R-:W-:Y:S01]  /*28120*/  IMAD R241, R241, c[0x0][0x190], RZ ;  /* 0x00006400f1f17a24 */ /* 0x000fe200078e02ff */
[----:B------:R-:W-:Y:S01]  /*28130*/  LEA.HI.X.SX32 R53, R147, R0, 0x2, P2 ;  /* 0x0000000093357211 */ /* 0x000fe200010f16ff */
[----:B------:R-:W-:Y:S01]  /*28140*/  IMAD R82, R48, c[0x0][0x190], RZ ;  /* 0x0000640030527a24 */ /* 0x000fe200078e02ff */
[----:B------:R-:W-:Y:S01]  /*28150*/  LEA R48, P2, R251, R248, 0x2 ;  /* 0x000000f8fb307211 */ /* 0x000fe200078410ff */
[----:B------:R-:W2:Y:S01]  /*28160*/  LDL.LU R240, [R1+0x2afc] ;  /* 0x002afc0001f07983 */ /* 0x000ea20000300800 */
[----:B------:R-:W-:-:S03]  /*28170*/  IMAD R83, R42, c[0x0][0x190], RZ ;  /* 0x000064002a537a24 */ /* 0x000fc600078e02ff */
[----:B------:R-:W2:Y:S01]  /*28180*/  LDL.LU R155, [R1+0x5c] ;  /* 0x00005c00019b7983 */ /* 0x000ea20000300800 */
[----:B------:R-:W-:Y:S01]  /*28190*/  IMAD R150, R49, c[0x0][0x190], RZ ;  /* 0x0000640031967a24 */ /* 0x000fe200078e02ff */
[----:B------:R-:W-:Y:S01]  /*281a0*/  LEA.HI.X.SX32 R49, R251, R0, 0x2, P2 ;  /* 0x00000000fb317211 */ /* 0x000fe200010f16ff */
[----:B------:R-:W-:Y:S01]  /*281b0*/  IMAD R242, R242, c[0x0][0x190], RZ ;  /* 0x00006400f2f27a24 */ /* 0x000fe200078e02ff */
[----:B------:R-:W-:Y:S01]  /*281c0*/  LEA R42, P1, R241, R248, 0x2 ;  /* 0x000000f8f12a7211 */ /* 0x000fe200078210ff */
[----:B------:R-:W-:Y:S02]  /*281d0*/  IMAD R162, R44, c[0x0][0x190], RZ ;  /* 0x000064002ca27a24 */ /* 0x000fe400078e02ff */
[----:B------:R-:W-:Y:S01]  /*281e0*/  IMAD R94, R43, c[0x0][0x190], RZ ;  /* 0x000064002b5e7a24 */ /* 0x000fe200078e02ff */
[----:B------:R-:W-:Y:S01]  /*281f0*/  LEA.HI.X.SX32 R43, R241, R0, 0x2, P1 ;  /* 0x00000000f12b7211 */ /* 0x000fe200008f16ff */
[----:B------:R-:W-:Y:S01]  /*28200*/  IMAD R78, R38, c[0x0][0x190], RZ ;  /* 0x00006400264e7a24 */ /* 0x000fe200078e02ff */
[----:B------:R-:W2:Y:S01]  /*28210*/  LDL.LU R241, [R1+0x2af8] ;  /* 0x002af80001f17983 */ /* 0x000ea20000300800 */
[----:B------:R-:W-:Y:S01]  /*28220*/  IMAD R68, R45, c[0x0][0x190], RZ ;  /* 0x000064002d447a24 */ /* 0x000fe200078e02ff */
[----:B------:R-:W-:Y:S01]  /*28230*/  LEA R38, P1, R242, R248, 0x2 ;  /* 0x000000f8f2267211 */ /* 0x000fe200078210ff */
[----:B------:R-:W-:-:S02]  /*28240*/  IMAD R79, R40, c[0x0][0x190], RZ ;  /* 0x00006400284f7a24 */ /* 0x000fc400078e02ff */
[----:B------:R-:W-:Y:S01]  /*28250*/  IMAD R157, R39, c[0x0][0x190], RZ ;  /* 0x00006400279d7a24 */ /* 0x000fe200078e02ff */
[----:B------:R-:W-:Y:S01]  /*28260*/  LEA.HI.X.SX32 R39, R242, R0, 0x2, P1 ;  /* 0x00000000f2277211 */ /* 0x000fe200008f16ff */
[----:B------:R-:W-:Y:S01]  /*28270*/  IMAD R66, R41, c[0x0][0x190], RZ ;  /* 0x0000640029427a24 */ /* 0x000fe200078e02ff */
[----:B---3--:R-:W-:-:S04]  /*28280*/  LEA R44, P2, R5, R248, 0x2 ;  /* 0x000000f8052c7211 */ /* 0x008fc800078410ff */
[----:B------:R-:W-:Y:S02]  /*28290*/  LEA.HI.X.SX32 R45, R5, R0, 0x2, P2 ;  /* 0x00000000052d7211 */ /* 0x000fe400010f16ff */
[C---:B----4-:R-:W-:Y:S01]  /*282a0*/  LEA R40, P2, R161.reuse, R248, 0x2 ;  /* 0x000000f8a1287211 */ /* 0x050fe200078410ff */
[----:B------:R-:W3:Y:S03]  /*282b0*/  LDL.LU R5, [R1+0x68] ;  /* 0x0000680001057983 */ /* 0x000ee60000300800 */
[----:B------:R-:W-:Y:S01]  /*282c0*/  LEA.HI.X.SX32 R41, R161, R0, 0x2, P2 ;  /* 0x00000000a1297211 */ /* 0x000fe200010f16ff */
[----:B------:R-:W4:Y:S04]  /*282d0*/  LDL.LU R242, [R1+0x2af4] ;  /* 0x002af40001f27983 */ /* 0x000f280000300800 */
[----:B------:R-:W4:Y:S01]  /*282e0*/  LDL.LU R161, [R1+0xe0] ;  /* 0x0000e00001a17983 */ /* 0x000f220000300800 */
[----:B------:R-:W-:-:S02]  /*282f0*/  IMAD R243, R243, c[0x0][0x190], RZ ;  /* 0x00006400f3f37a24 */ /* 0x000fc400078e02ff */
[----:B------:R-:W-:Y:S02]  /*28300*/  IMAD R88, R36, c[0x0][0x190], RZ ;  /* 0x0000640024587a24 */ /* 0x000fe400078e02ff */
[----:B------:R-:W-:Y:S01]  /*28310*/  IMAD R244, R244, c[0x0][0x190], RZ ;  /* 0x00006400f4f47a24 */ /* 0x000fe200078e02ff */
[-C--:B------:R-:W-:Y:S01]  /*28320*/  LEA R36, P2, R243, R248.reuse, 0x2 ;  /* 0x000000f8f3247211 */ /* 0x080fe200078410ff */
[----:B------:R-:W-:Y:S01]  /*28330*/  IMAD R86, R34, c[0x0][0x190], RZ ;  /* 0x0000640022567a24 */ /* 0x000fe200078e02ff */
[----:B------:R-:W-:Y:S01]  /*28340*/  LEA R34, P1, R3, R248, 0x2 ;  /* 0x000000f803227211 */ /* 0x000fe200078210ff */
[----:B------:R-:W-:Y:S01]  /*28350*/  IMAD R89, R37, c[0x0][0x190], RZ ;  /* 0x0000640025597a24 */ /* 0x000fe200078e02ff */
[----:B------:R-:W-:Y:S02]  /*28360*/  LEA.HI.X.SX32 R37, R243, R0, 0x2, P2 ;  /* 0x00000000f3257211 */ /* 0x000fe400010f16ff */
[----:B------:R-:W-:Y:S01]  /*28370*/  LEA R32, P2, R244, R248, 0x2 ;  /* 0x000000f8f4207211 */ /* 0x000fe200078410ff */
[----:B------:R-:W-:Y:S01]  /*28380*/  IMAD R87, R35, c[0x0][0x190], RZ ;  /* 0x0000640023577a24 */ /* 0x000fe200078e02ff */
[----:B------:R-:W4:Y:S01]  /*28390*/  LDL.LU R243, [R1+0x2af0] ;  /* 0x002af00001f37983 */ /* 0x000f220000300800 */
[----:B------:R-:W-:-:S02]  /*283a0*/  LEA.HI.X.SX32 R35, R3, R0, 0x2, P1 ;  /* 0x0000000003237211 */ /* 0x000fc400008f16ff */
[----:B------:R-:W-:Y:S01]  /*283b0*/  LEA.HI.X.SX32 R33, R244, R0, 0x2, P2 ;  /* 0x00000000f4217211 */ /* 0x000fe200010f16ff */
[----:B------:R-:W4:Y:S04]  /*283c0*/  LDL.LU R3, [R1+0xe8] ;  /* 0x0000e80001037983 */ /* 0x000f280000300800 */
[----:B------:R-:W4:Y:S01]  /*283d0*/  LDL.LU R244, [R1+0x2aec] ;  /* 0x002aec0001f47983 */ /* 0x000f220000300800 */
[----:B------:R-:W-:Y:S01]  /*283e0*/  IMAD R71, R30, c[0x0][0x190], RZ ;  /* 0x000064001e477a24 */ /* 0x000fe200078e02ff */
[-C--:B------:R-:W-:Y:S02]  /*283f0*/  LEA R30, P1, R6, R248.reuse, 0x2 ;  /* 0x000000f8061e7211 */ /* 0x080fe400078210ff */
[----:B--2---:R-:W-:Y:S02]  /*28400*/  LEA R28, P2, R2, R248, 0x2 ;  /* 0x000000f8021c7211 */ /* 0x004fe400078410ff */
[----:B------:R-:W-:-:S02]  /*28410*/  LEA.HI.X.SX32 R31, R6, R0, 0x2, P1 ;  /* 0x00000000061f7211 */ /* 0x000fc400008f16ff */
[C---:B------:R-:W-:Y:S02]  /*28420*/  LEA R26, P1, R245.reuse, R248, 0x2 ;  /* 0x000000f8f51a7211 */ /* 0x040fe400078210ff */
[-C--:B------:R-:W-:Y:S02]  /*28430*/  LEA.HI.X.SX32 R29, R2, R0.reuse, 0x2, P2 ;  /* 0x00000000021d7211 */ /* 0x080fe400010f16ff */
[----:B------:R-:W2:Y:S01]  /*28440*/  LDL.LU R2, [R1+0xf0] ;  /* 0x0000f00001027983 */ /* 0x000ea20000300800 */
[----:B------:R-:W-:Y:S01]  /*28450*/  LEA.HI.X.SX32 R27, R245, R0, 0x2, P1 ;  /* 0x00000000f51b7211 */ /* 0x000fe200008f16ff */
[----:B------:R-:W-:Y:S02]  /*28460*/  IMAD R247, R247, c[0x0][0x190], RZ ;  /* 0x00006400f7f77a24 */ /* 0x000fe400078e02ff */
[----:B------:R-:W2:Y:S01]  /*28470*/  LDL.LU R245, [R1+0x2ae8] ;  /* 0x002ae80001f57983 */ /* 0x000ea20000300800 */
[----:B------:R-:W-:Y:S01]  /*28480*/  LEA R22, P1, R246, R248, 0x2 ;  /* 0x000000f8f6167211 */ /* 0x000fe200078210ff */
[----:B------:R-:W-:-:S03]  /*28490*/  IMAD R249, R249, c[0x0][0x190], RZ ;  /* 0x00006400f9f97a24 */ /* 0x000fc600078e02ff */
[----:B------:R-:W-:Y:S02]  /*284a0*/  LEA.HI.X.SX32 R23, R246, R0, 0x2, P1 ;  /* 0x00000000f6177211 */ /* 0x000fe400008f16ff */
[----:B------:R-:W-:Y:S01]  /*284b0*/  LEA R18, P1, R247, R248, 0x2 ;  /* 0x000000f8f7127211 */ /* 0x000fe200078210ff */
[----:B------:R-:W-:-:S03]  /*284c0*/  IMAD R93, R16, c[0x0][0x190], RZ ;  /* 0x00006400105d7a24 */ /* 0x000fc600078e02ff */
[----:B------:R-:W-:Y:S02]  /*284d0*/  LEA.HI.X.SX32 R19, R247, R0, 0x2, P1 ;  /* 0x00000000f7137211 */ /* 0x000fe400008f16ff */
[----:B------:R-:W-:-:S04]  /*284e0*/  LEA R14, P1, R249, R248, 0x2 ;  /* 0x000000f8f90e7211 */ /* 0x000fc800078210ff */
[----:B------:R-:W-:Y:S02]  /*284f0*/  LEA.HI.X.SX32 R15, R249, R0, 0x2, P1 ;  /* 0x00000000f90f7211 */ /* 0x000fe400008f16ff */
[----:B------:R-:W-:-:S04]  /*28500*/  LEA R24, P2, R155, R248, 0x2 ;  /* 0x000000f89b187211 */ /* 0x000fc800078410ff */
[----:B------:R-:W-:Y:S02]  /*28510*/  LEA.HI.X.SX32 R25, R155, R0, 0x2, P2 ;  /* 0x000000009b197211 */ /* 0x000fe400010f16ff */
[----:B------:R-:W2:Y:S04]  /*28520*/  LDL.LU R155, [R1+0xf4] ;  /* 0x0000f400019b7983 */ /* 0x000ea80000300800 */
[----:B-1----:R-:W2:Y:S04]  /*28530*/  LDL.LU R73, [R1+0xf8] ;  /* 0x0000f80001497983 */ /* 0x002ea80000300800 */
[----:B------:R-:W2:Y:S04]  /*28540*/  LDL.LU R246, [R1+0x2ae4] ;  /* 0x002ae40001f67983 */ /* 0x000ea80000300800 */
[----:B------:R-:W2:Y:S04]  /*28550*/  LDL.LU R146, [R1+0xfc] ;  /* 0x0000fc0001927983 */ /* 0x000ea80000300800 */
[----:B------:R-:W2:Y:S01]  /*28560*/  LDL.LU R247, [R1+0x2ae0] ;  /* 0x002ae00001f77983 */ /* 0x000ea20000300800 */
[----:B---3--:R-:W-:-:S04]  /*28570*/  LEA R20, P2, R5, R248, 0x2 ;  /* 0x000000f805147211 */ /* 0x008fc800078410ff */
[----:B------:R-:W-:Y:S02]  /*28580*/  LEA.HI.X.SX32 R21, R5, R0, 0x2, P2 ;  /* 0x0000000005157211 */ /* 0x000fe400010f16ff */
[----:B----4-:R-:W-:-:S04]  /*28590*/  LEA R16, P2, R161, R248, 0x2 ;  /* 0x000000f8a1107211 */ /* 0x010fc800078410ff */
[----:B------:R-:W-:Y:S02]  /*285a0*/  LEA.HI.X.SX32 R17, R161, R0, 0x2, P2 ;  /* 0x00000000a1117211 */ /* 0x000fe400010f16ff */
[----:B------:R-:W3:Y:S04]  /*285b0*/  LDL.LU R161, [R1+0x100] ;  /* 0x0001000001a17983 */ /* 0x000ee80000300800 */
[----:B------:R-:W4:Y:S04]  /*285c0*/  LDL.LU R142, [R1+0x104] ;  /* 0x00010400018e7983 */ /* 0x000f280000300800 */
[----:B------:R-:W3:Y:S01]  /*285d0*/  LDL.LU R249, [R1+0x2adc] ;  /* 0x002adc0001f97983 */ /* 0x000ee20000300800 */
[----:B------:R-:W-:-:S02]  /*285e0*/  IMAD R140, R140, c[0x0][0x190], RZ ;  /* 0x000064008c8c7a24 */ /* 0x000fc400078e02ff */
[----:B------:R-:W-:Y:S01]  /*285f0*/  IMAD R90, R231, c[0x0][0x190], RZ ;  /* 0x00006400e75a7a24 */ /* 0x000fe200078e02ff */
[----:B------:R-:W4:Y:S01]  /*28600*/  LDL.LU R143, [R1+0x108] ;  /* 0x00010800018f7983 */ /* 0x000f220000300800 */
[----:B------:R-:W-:Y:S01]  /*28610*/  IMAD R231, R237, c[0x0][0x190], RZ ;  /* 0x00006400ede77a24 */ /* 0x000fe200078e02ff */
[----:B------:R-:W-:Y:S01]  /*28620*/  LEA R10, P1, R140, R248, 0x2 ;  /* 0x000000f88c0a7211 */ /* 0x000fe200078210ff */
[----:B------:R-:W-:Y:S02]  /*28630*/  IMAD R237, R241, c[0x0][0x190], RZ ;  /* 0x00006400f1ed7a24 */ /* 0x000fe400078e02ff */
[----:B------:R-:W-:Y:S01]  /*28640*/  IMAD R241, R244, c[0x0][0x190], RZ ;  /* 0x00006400f4f17a24 */ /* 0x000fe200078e02ff */
[----:B------:R-:W-:Y:S01]  /*28650*/  LEA.HI.X.SX32 R11, R140, R0, 0x2, P1 ;  /* 0x000000008c0b7211 */ /* 0x000fe200008f16ff */
[----:B------:R-:W4:Y:S04]  /*28660*/  LDL.LU R244, [R1+0x10c] ;  /* 0x00010c0001f47983 */ /* 0x000f280000300800 */
[----:B------:R-:W4:Y:S04]  /*28670*/  LDL.LU R140, [R1+0x2ad8] ;  /* 0x002ad800018c7983 */ /* 0x000f280000300800 */
[----:B------:R-:W4:Y:S04]  /*28680*/  LDL.LU R165, [R1+0x110] ;  /* 0x0001100001a57983 */ /* 0x000f280000300800 */
[----:B------:R-:W4:Y:S01]  /*28690*/  LDL.LU R251, [R1+0x114] ;  /* 0x0001140001fb7983 */ /* 0x000f220000300800 */
[----:B------:R-:W-:-:S03]  /*286a0*/  LEA R12, P2, R3, R248, 0x2 ;  /* 0x000000f8030c7211 */ /* 0x000fc600078410ff */
[----:B------:R-:W4:Y:S01]  /*286b0*/  LDL.LU R159, [R1+0x118] ;  /* 0x00011800019f7983 */ /* 0x000f220000300800 */
[----:B------:R-:W-:Y:S02]  /*286c0*/  LEA.HI.X.SX32 R13, R3, R0, 0x2, P2 ;  /* 0x00000000030d7211 */ /* 0x000fe400010f16ff */
[C---:B--2---:R-:W-:Y:S01]  /*286d0*/  LEA R8, P2, R2.reuse, R248, 0x2 ;  /* 0x000000f802087211 */ /* 0x044fe200078410ff */
[----:B------:R-:W-:Y:S01]  /*286e0*/  IMAD.MOV.U32 R158, RZ, RZ, R4 ;  /* 0x000000ffff9e7224 */ /* 0x000fe200078e0004 */
[----:B------:R-:W2:Y:S02]  /*286f0*/  LDL.LU R72, [R1+0x11c] ;  /* 0x00011c0001487983 */ /* 0x000ea40000300800 */
[----:B------:R-:W-:Y:S02]  /*28700*/  LEA.HI.X.SX32 R9, R2, R0, 0x2, P2 ;  /* 0x0000000002097211 */ /* 0x000fe400010f16ff */
[----:B------:R-:W-:-:S04]  /*28710*/  LEA R4, P2, R73, R248, 0x2 ;  /* 0x000000f849047211 */ /* 0x000fc800078410ff */
[----:B------:R-:W-:Y:S02]  /*28720*/  LEA.HI.X.SX32 R5, R73, R0, 0x2, P2 ;  /* 0x0000000049057211 */ /* 0x000fe400010f16ff */
[----:B------:R-:W2:Y:S01]  /*28730*/  LDL.LU R73, [R1+0x120] ;  /* 0x0001200001497983 */ /* 0x000ea20000300800 */
[----:B------:R-:W-:-:S03]  /*28740*/  LEA R2, P6, R146, R248, 0x2 ;  /* 0x000000f892027211 */ /* 0x000fc600078c10ff */
[----:B------:R-:W2:Y:S01]  /*28750*/  LDL.LU R148, [R1+0x124] ;  /* 0x0001240001947983 */ /* 0x000ea20000300800 */
[C---:B------:R-:W-:Y:S02]  /*28760*/  LEA R6, P1, R155.reuse, R248, 0x2 ;  /* 0x000000f89b067211 */ /* 0x040fe400078210ff */
[-C--:B------:R-:W-:Y:S02]  /*28770*/  LEA.HI.X.SX32 R3, R146, R0.reuse, 0x2, P6 ;  /* 0x0000000092037211 */ /* 0x080fe400030f16ff */
[----:B------:R-:W2:Y:S01]  /*28780*/  LDL.LU R146, [R1+0x128] ;  /* 0x0001280001927983 */ /* 0x000ea20000300800 */
[----:B------:R-:W-:Y:S01]  /*28790*/  LEA.HI.X.SX32 R7, R155, R0, 0x2, P1 ;  /* 0x000000009b077211 */ /* 0x000fe200008f16ff */
[----:B---3--:R-:W-:-:S05]  /*287a0*/  IMAD R249, R249, c[0x0][0x190], RZ ;  /* 0x00006400f9f97a24 */ /* 0x008fca00078e02ff */
[-C--:B------:R-:W-:Y:S02]  /*287b0*/  LEA R84, P1, R249, R248.reuse, 0x2 ;  /* 0x000000f8f9547211 */ /* 0x080fe400078210ff */
[----:B------:R-:W-:Y:S02]  /*287c0*/  LEA R144, P6, R161, R248, 0x2 ;  /* 0x000000f8a1907211 */ /* 0x000fe400078c10ff */
[-C--:B------:R-:W-:Y:S02]  /*287d0*/  LEA.HI.X.SX32 R85, R249, R0.reuse, 0x2, P1 ;  /* 0x00000000f9557211 */ /* 0x080fe400008f16ff */
[----:B------:R-:W-:-:S03]  /*287e0*/  LEA.HI.X.SX32 R145, R161, R0, 0x2, P6 ;  /* 0x00000000a1917211 */ /* 0x000fc600030f16ff */
[----:B------:R1:W-:Y:S04]  /*287f0*/  STL.64 [R1+0xc88], R84 ;  /* 0x000c885401007387 */ /* 0x0003e80000100a00 */
[----:B------:R-:W3:Y:S01]  /*28800*/  LDL.LU R161, [R1+0x12c] ;  /* 0x00012c0001a17983 */ /* 0x000ee20000300800 */
[----:B------:R-:W-:Y:S02]  /*28810*/  IMAD R92, R92, c[0x0][0x190], RZ ;  /* 0x000064005c5c7a24 */ /* 0x000fe400078e02ff */
[----:B------:R-:W-:Y:S02]  /*28820*/  IMAD.MOV.U32 R155, RZ, RZ, R250 ;  /* 0x000000ffff9b7224 */ /* 0x000fe400078e00fa */
[----:B------:R-:W-:Y:S02]  /*28830*/  IMAD R91, R233, c[0x0][0x190], RZ ;  /* 0x00006400e95b7a24 */ /* 0x000fe400078e02ff */
[----:B------:R-:W-:-:S02]  /*28840*/  IMAD.MOV.U32 R250, RZ, RZ, R92 ;  /* 0x000000fffffa7224 */ /* 0x000fc400078e005c */
[----:B------:R-:W-:Y:S02]  /*28850*/  IMAD R233, R239, c[0x0][0x190], RZ ;  /* 0x00006400efe97a24 */ /* 0x000fe400078e02ff */
[----:B----4-:R-:W-:Y:S01]  /*28860*/  IMAD R92, R140, c[0x0][0x190], RZ ;  /* 0x000064008c5c7a24 */ /* 0x010fe200078e02ff */
[----:B------:R-:W-:Y:S01]  /*28870*/  LEA R140, P2, R142, R248, 0x2 ;  /* 0x000000f88e8c7211 */ /* 0x000fe200078410ff */
[----:B------:R-:W-:Y:S02]  /*28880*/  IMAD R239, R243, c[0x0][0x190], RZ ;  /* 0x00006400f3ef7a24 */ /* 0x000fe400078e02ff */
[----:B------:R-:W-:Y:S02]  /*28890*/  IMAD R243, R245, c[0x0][0x190], RZ ;  /* 0x00006400f5f37a24 */ /* 0x000fe400078e02ff */
[----:B------:R-:W-:Y:S01]  /*288a0*/  IMAD R245, R246, c[0x0][0x190], RZ ;  /* 0x00006400f6f57a24 */ /* 0x000fe200078e02ff */
[----:B------:R-:W-:Y:S01]  /*288b0*/  LEA.HI.X.SX32 R141, R142, R0, 0x2, P2 ;  /* 0x000000008e8d7211 */ /* 0x000fe200010f16ff */
[----:B------:R-:W4:Y:S01]  /*288c0*/  LDL.LU R246, [R1+0x130] ;  /* 0x0001300001f67983 */ /* 0x000f220000300800 */
[----:B-1----:R-:W-:-:S03]  /*288d0*/  LEA R84, P1, R143, R248, 0x2 ;  /* 0x000000f88f547211 */ /* 0x002fc600078210ff */
[----:B------:R1:W-:Y:S04]  /*288e0*/  STL.64 [R1+0xc80], R144 ;  /* 0x000c809001007387 */ /* 0x0003e80000100a00 */
[----:B------:R-:W4:Y:S01]  /*288f0*/  LDL.LU R142, [R1+0x134] ;  /* 0x00013400018e7983 */ /* 0x000f220000300800 */
[----:B------:R-:W-:-:S03]  /*28900*/  LEA.HI.X.SX32 R85, R143, R0, 0x2, P1 ;  /* 0x000000008f557211 */ /* 0x000fc600008f16ff */
[----:B------:R1:W-:Y:S02]  /*28910*/  STL.64 [R1+0xc78], R140 ;  /* 0x000c788c01007387 */ /* 0x0003e40000100a00 */
[C---:B-1----:R-:W-:Y:S02]  /*28920*/  LEA R144, P6, R244.reuse, R248, 0x2 ;  /* 0x000000f8f4907211 */ /* 0x042fe400078c10ff */
[----:B------:R-:W4:Y:S02]  /*28930*/  LDL.LU R143, [R1+0x138] ;  /* 0x00013800018f7983 */ /* 0x000f240000300800 */
[----:B------:R-:W-:Y:S02]  /*28940*/  LEA.HI.X.SX32 R145, R244, R0, 0x2, P6 ;  /* 0x00000000f4917211 */ /* 0x000fe400030f16ff */
[----:B------:R-:W4:Y:S01]  /*28950*/  LDL.LU R147, [R1+0x13c] ;  /* 0x00013c0001937983 */ /* 0x000f220000300800 */
[----:B------:R-:W-:-:S03]  /*28960*/  LEA R140, P2, R165, R248, 0x2 ;  /* 0x000000f8a58c7211 */ /* 0x000fc600078410ff */
[----:B------:R1:W-:Y:S01]  /*28970*/  STL.64 [R1+0xc70], R84 ;  /* 0x000c705401007387 */ /* 0x0003e20000100a00 */
[----:B------:R-:W-:-:S03]  /*28980*/  LEA.HI.X.SX32 R141, R165, R0, 0x2, P2 ;  /* 0x00000000a58d7211 */ /* 0x000fc600010f16ff */
[----:B------:R1:W-:Y:S04]  /*28990*/  STL.64 [R1+0xc68], R144 ;  /* 0x000c689001007387 */ /* 0x0003e80000100a00 */
[----:B------:R-:W4:Y:S01]  /*289a0*/  LDL.LU R165, [R1+0x140] ;  /* 0x0001400001a57983 */ /* 0x000f220000300800 */
[----:B-1----:R-:W-:-:S04]  /*289b0*/  LEA R84, P1, R251, R248, 0x2 ;  /* 0x000000f8fb547211 */ /* 0x002fc800078210ff */
[----:B------:R-:W-:Y:S01]  /*289c0*/  LEA.HI.X.SX32 R85, R251, R0, 0x2, P1 ;  /* 0x00000000fb557211 */ /* 0x000fe200008f16ff */
[----:B------:R2:W-:Y:S01]  /*289d0*/  STL.64 [R1+0xc60], R140 ;  /* 0x000c608c01007387 */ /* 0x0005e20000100a00 */
[----:B------:R-:W-:-:S03]  /*289e0*/  LEA R144, P6, R159, R248, 0x2 ;  /* 0x000000f89f907211 */ /* 0x000fc600078c10ff */
[----:B------:R1:W-:Y:S04]  /*289f0*/  STL.64 [R1+0xc58], R84 ;  /* 0x000c585401007387 */ /* 0x0003e80000100a00 */
[----:B------:R-:W4:Y:S01]  /*28a00*/  LDL.LU R251, [R1+0x144] ;  /* 0x0001440001fb7983 */ /* 0x000f220000300800 */
[----:B------:R-:W-:-:S03]  /*28a10*/  LEA.HI.X.SX32 R145, R159, R0, 0x2, P6 ;  /* 0x000000009f917211 */ /* 0x000fc600030f16ff */
[----:B------:R-:W4:Y:S01]  /*28a20*/  LDL.LU R159, [R1+0x148] ;  /* 0x00014800019f7983 */ /* 0x000f220000300800 */
[----:B--2---:R-:W-:-:S03]  /*28a30*/  LEA R140, P2, R72, R248, 0x2 ;  /* 0x000000f8488c7211 */ /* 0x004fc600078410ff */
[----:B------:R2:W-:Y:S01]  /*28a40*/  STL.64 [R1+0xc50], R144 ;  /* 0x000c509001007387 */ /* 0x0005e20000100a00 */
[----:B------:R-:W-:-:S03]  /*28a50*/  LEA.HI.X.SX32 R141, R72, R0, 0x2, P2 ;  /* 0x00000000488d7211 */ /* 0x000fc600010f16ff */
[----:B------:R-:W4:Y:S04]  /*28a60*/  LDL.LU R72, [R1+0x14c] ;  /* 0x00014c0001487983 */ /* 0x000f280000300800 */
[----:B------:R1:W-:Y:S02]  /*28a70*/  STL.64 [R1+0xc48], R140 ;  /* 0x000c488c01007387 */ /* 0x0003e40000100a00 */
[----:B-1----:R-:W-:-:S04]  /*28a80*/  LEA R84, P1, R73, R248, 0x2 ;  /* 0x000000f849547211 */ /* 0x002fc800078210ff */
[----:B------:R-:W-:Y:S02]  /*28a90*/  LEA.HI.X.SX32 R85, R73, R0, 0x2, P1 ;  /* 0x0000000049557211 */ /* 0x000fe400008f16ff */
[-C--:B--2---:R-:W-:Y:S01]  /*28aa0*/  LEA R144, P6, R148, R248.reuse, 0x2 ;  /* 0x000000f894907211 */ /* 0x084fe200078c10ff */
[----:B------:R-:W2:Y:S01]  /*28ab0*/  LDL.LU R73, [R1+0x150] ;  /* 0x0001500001497983 */ /* 0x000ea20000300800 */
[----:B------:R-:W-:-:S03]  /*28ac0*/  LEA R140, P2, R146, R248, 0x2 ;  /* 0x000000f8928c7211 */ /* 0x000fc600078410ff */
[----:B------:R3:W-:Y:S01]  /*28ad0*/  STL.64 [R1+0xc40], R84 ;  /* 0x000c405401007387 */ /* 0x0007e20000100a00 */
[----:B------:R-:W-:-:S03]  /*28ae0*/  LEA.HI.X.SX32 R145, R148, R0, 0x2, P6 ;  /* 0x0000000094917211 */ /* 0x000fc600030f16ff */
[----:B------:R-:W2:Y:S01]  /*28af0*/  LDL.LU R244, [R1+0x154] ;  /* 0x0001540001f47983 */ /* 0x000ea20000300800 */
[----:B------:R-:W-:-:S03]  /*28b00*/  LEA.HI.X.SX32 R141, R146, R0, 0x2, P2 ;  /* 0x00000000928d7211 */ /* 0x000fc600010f16ff */
[----:B------:R4:W-:Y:S04]  /*28b10*/  STL.64 [R1+0xc38], R144 ;  /* 0x000c389001007387 */ /* 0x0009e80000100a00 */
[----:B------:R-:W2:Y:S04]  /*28b20*/  LDL.LU R146, [R1+0x158] ;  /* 0x0001580001927983 */ /* 0x000ea80000300800 */
[----:B------:R1:W-:Y:S04]  /*28b30*/  STL.64 [R1+0xc30], R140 ;  /* 0x000c308c01007387 */ /* 0x0003e80000100a00 */
[----:B------:R-:W2:Y:S01]  /*28b40*/  LDL.LU R148, [R1+0x15c] ;  /* 0x00015c0001947983 */ /* 0x000ea20000300800 */
[----:B---3--:R-:W-:-:S04]  /*28b50*/  LEA R84, P1, R161, R248, 0x2 ;  /* 0x000000f8a1547211 */ /* 0x008fc800078210ff */
[----:B------:R-:W-:Y:S02]  /*28b60*/  LEA.HI.X.SX32 R85, R161, R0, 0x2, P1 ;  /* 0x00000000a1557211 */ /* 0x000fe400008f16ff */
[----:B------:R-:W3:Y:S04]  /*28b70*/  LDL.LU R161, [R1+0x160] ;  /* 0x0001600001a17983 */ /* 0x000ee80000300800 */
[----:B------:R1:W-:Y:S01]  /*28b80*/  STL.64 [R1+0xc28], R84 ;  /* 0x000c285401007387 */ /* 0x0003e20000100a00 */
[----:B----4-:R-:W-:-:S04]  /*28b90*/  LEA R144, P6, R246, R248, 0x2 ;  /* 0x000000f8f6907211 */ /* 0x010fc800078c10ff */
[----:B------:R-:W-:Y:S02]  /*28ba0*/  LEA.HI.X.SX32 R145, R246, R0, 0x2, P6 ;  /* 0x00000000f6917211 */ /* 0x000fe400030f16ff */
[----:B-1----:R-:W-:-:S03]  /*28bb0*/  LEA R140, P2, R142, R248, 0x2 ;  /* 0x000000f88e8c7211 */ /* 0x002fc600078410ff */
[----:B------:R1:W-:Y:S01]  /*28bc0*/  STL.64 [R1+0xc20], R144 ;  /* 0x000c209001007387 */ /* 0x0003e20000100a00 */
[----:B------:R-:W-:-:S03]  /*28bd0*/  LEA.HI.X.SX32 R141, R142, R0, 0x2, P2 ;  /* 0x000000008e8d7211 */ /* 0x000fc600010f16ff */
[----:B------:R-:W4:Y:S01]  /*28be0*/  LDL.LU R142, [R1+0x164] ;  /* 0x00016400018e7983 */ /* 0x000f220000300800 */
[----:B------:R-:W-:-:S03]  /*28bf0*/  LEA R84, P1, R143, R248, 0x2 ;  /* 0x000000f88f547211 */ /* 0x000fc600078210ff */
[----:B------:R1:W-:Y:S02]  /*28c00*/  STL.64 [R1+0xc18], R140 ;  /* 0x000c188c01007387 */ /* 0x0003e40000100a00 */
[----:B-1----:R-:W-:Y:S02]  /*28c10*/  LEA R144, P6, R147, R248, 0x2 ;  /* 0x000000f893907211 */ /* 0x002fe400078c10ff */
[-C--:B------:R-:W-:Y:S02]  /*28c20*/  LEA.HI.X.SX32 R85, R143, R0.reuse, 0x2, P1 ;  /* 0x000000008f557211 */ /* 0x080fe400008f16ff */
[----:B------:R-:W4:Y:S01]  /*28c30*/  LDL.LU R143, [R1+0x168] ;  /* 0x00016800018f7983 */ /* 0x000f220000300800 */
[----:B------:R-:W-:-:S03]  /*28c40*/  LEA.HI.X.SX32 R145, R147, R0, 0x2, P6 ;  /* 0x0000000093917211 */ /* 0x000fc600030f16ff */
[----:B------:R1:W-:Y:S01]  /*28c50*/  STL.64 [R1+0xc10], R84 ;  /* 0x000c105401007387 */ /* 0x0003e20000100a00 */
[----:B------:R-:W-:-:S03]  /*28c60*/  LEA R140, P2, R165, R248, 0x2 ;  /* 0x000000f8a58c7211 */ /* 0x000fc600078410ff */
[----:B------:R-:W4:Y:S01]  /*28c70*/  LDL.LU R147, [R1+0x16c] ;  /* 0x00016c0001937983 */ /* 0x000f220000300800 */
[----:B------:R-:W-:-:S03]  /*28c80*/  LEA.HI.X.SX32 R141, R165, R0, 0x2, P2 ;  /* 0x00000000a58d7211 */ /* 0x000fc600010f16ff */
[----:B------:R1:W-:Y:S04]  /*28c90*/  STL.64 [R1+0xc08], R144 ;  /* 0x000c089001007387 */ /* 0x0003e80000100a00 */
[----:B------:R-:W4:Y:S01]  /*28ca0*/  LDL.LU R165, [R1+0x170] ;  /* 0x0001700001a57983 */ /* 0x000f220000300800 */
[----:B-1----:R-:W-:-:S04]  /*28cb0*/  LEA R84, P1, R251, R248, 0x2 ;  /* 0x000000f8fb547211 */ /* 0x002fc800078210ff */
[----:B------:R-:W-:Y:S02]  /*28cc0*/  LEA.HI.X.SX32 R85, R251, R0, 0x2, P1 ;  /* 0x00000000fb557211 */ /* 0x000fe400008f16ff */
[C---:B------:R-:W-:Y:S01]  /*28cd0*/  LEA R144, P6, R159.reuse, R248, 0x2 ;  /* 0x000000f89f907211 */ /* 0x040fe200078c10ff */
[----:B------:R1:W-:Y:S03]  /*28ce0*/  STL.64 [R1+0xc00], R140 ;  /* 0x000c008c01007387 */ /* 0x0003e60000100a00 */
[----:B------:R-:W-:Y:S01]  /*28cf0*/  LEA.HI.X.SX32 R145, R159, R0, 0x2, P6 ;  /* 0x000000009f917211 */ /* 0x000fe200030f16ff */
[----:B------:R2:W-:Y:S04]  /*28d00*/  STL.64 [R1+0xbf8], R84 ;  /* 0x000bf85401007387 */ /* 0x0005e80000100a00 */
[----:B------:R-:W4:Y:S01]  /*28d10*/  LDL.LU R159, [R1+0x174] ;  /* 0x00017400019f7983 */ /* 0x000f220000300800 */
[----:B-1----:R-:W-:-:S03]  /*28d20*/  LEA R140, P2, R72, R248, 0x2 ;  /* 0x000000f8488c7211 */ /* 0x002fc600078410ff */
[----:B------:R-:W4:Y:S01]  /*28d30*/  LDL.LU R246, [R1+0x178] ;  /* 0x0001780001f67983 */ /* 0x000f220000300800 */
[----:B------:R-:W-:-:S03]  /*28d40*/  LEA.HI.X.SX32 R141, R72, R0, 0x2, P2 ;  /* 0x00000000488d7211 */ /* 0x000fc600010f16ff */
[----:B------:R1:W-:Y:S04]  /*28d50*/  STL.64 [R1+0xbf0], R144 ;  /* 0x000bf09001007387 */ /* 0x0003e80000100a00 */
[----:B------:R-:W4:Y:S04]  /*28d60*/  LDL.LU R72, [R1+0x17c] ;  /* 0x00017c0001487983 */ /* 0x000f280000300800 */
[----:B------:R1:W-:Y:S01]  /*28d70*/  STL.64 [R1+0xbe8], R140 ;  /* 0x000be88c01007387 */ /* 0x0003e20000100a00 */
[----:B--2---:R-:W-:-:S04]  /*28d80*/  LEA R84, P1, R73, R248, 0x2 ;  /* 0x000000f849547211 */ /* 0x004fc800078210ff */
[----:B------:R-:W-:Y:S02]  /*28d90*/  LEA.HI.X.SX32 R85, R73, R0, 0x2, P1 ;  /* 0x0000000049557211 */ /* 0x000fe400008f16ff */
[----:B------:R-:W2:Y:S01]  /*28da0*/  LDL.LU R73, [R1+0x180] ;  /* 0x0001800001497983 */ /* 0x000ea20000300800 */
[----:B-1----:R-:W-:-:S03]  /*28db0*/  LEA R144, P6, R244, R248, 0x2 ;  /* 0x000000f8f4907211 */ /* 0x002fc600078c10ff */
[----:B------:R-:W2:Y:S01]  /*28dc0*/  LDL.LU R251, [R1+0x184] ;  /* 0x0001840001fb7983 */ /* 0x000ea20000300800 */
[----:B------:R-:W-:Y:S02]  /*28dd0*/  LEA.HI.X.SX32 R145, R244, R0, 0x2, P6 ;  /* 0x00000000f4917211 */ /* 0x000fe400030f16ff */
[C---:B------:R-:W-:Y:S01]  /*28de0*/  LEA R140, P2, R146.reuse, R248, 0x2 ;  /* 0x000000f8928c7211 */ /* 0x040fe200078410ff */
[----:B------:R1:W-:Y:S03]  /*28df0*/  STL.64 [R1+0xbe0], R84 ;  /* 0x000be05401007387 */ /* 0x0003e60000100a00 */
[----:B------:R-:W-:Y:S01]  /*28e00*/  LEA.HI.X.SX32 R141, R146, R0, 0x2, P2 ;  /* 0x00000000928d7211 */ /* 0x000fe200010f16ff */
[----:B------:R3:W-:Y:S04]  /*28e10*/  STL.64 [R1+0xbd8], R144 ;  /* 0x000bd89001007387 */ /* 0x0007e80000100a00 */
[----:B------:R-:W2:Y:S01]  /*28e20*/  LDL.LU R146, [R1+0x188] ;  /* 0x0001880001927983 */ /* 0x000ea20000300800 */
[----:B-1----:R-:W-:-:S04]  /*28e30*/  LEA R84, P1, R148, R248, 0x2 ;  /* 0x000000f894547211 */ /* 0x002fc800078210ff */
[----:B------:R-:W-:Y:S01]  /*28e40*/  LEA.HI.X.SX32 R85, R148, R0, 0x2, P1 ;  /* 0x0000000094557211 */ /* 0x000fe200008f16ff */
[----:B------:R4:W-:Y:S04]  /*28e50*/  STL.64 [R1+0xbd0], R140 ;  /* 0x000bd08c01007387 */ /* 0x0009e80000100a00 */
        /* <DEDUP_REMOVED lines=8> */
[----:B------:R-:W4:Y:S01]  /*28ee0*/  LDL.LU R142, [R1+0x194] ;  /* 0x00019400018e7983 */ /* 0x000f220000300800 */
[----:B-1----:R-:W-:-:S03]  /*28ef0*/  LEA R84, P1, R143, R248, 0x2 ;  /* 0x000000f88f547211 */ /* 0x002fc600078210ff */
[----:B------:R1:W-:Y:S01]  /*28f00*/  STL.64 [R1+0xbb8], R140 ;  /* 0x000bb88c01007387 */ /* 0x0003e20000100a00 */
[----:B------:R-:W-:-:S03]  /*28f10*/  LEA.HI.X.SX32 R85, R143, R0, 0x2, P1 ;  /* 0x000000008f557211 */ /* 0x000fc600008f16ff */
[----:B------:R-:W4:Y:S01]  /*28f20*/  LDL.LU R143, [R1+0x198] ;  /* 0x00019800018f7983 */ /* 0x000f220000300800 */
[----:B------:R-:W-:-:S03]  /*28f30*/  LEA R144, P6, R147, R248, 0x2 ;  /* 0x000000f893907211 */ /* 0x000fc600078c10ff */
[----:B------:R1:W-:Y:S01]  /*28f40*/  STL.64 [R1+0xbb0], R84 ;  /* 0x000bb05401007387 */ /* 0x0003e20000100a00 */
[----:B------:R-:W-:-:S03]  /*28f50*/  LEA.HI.X.SX32 R145, R147, R0, 0x2, P6 ;  /* 0x0000000093917211 */ /* 0x000fc600030f16ff */
[----:B------:R-:W4:Y:S01]  /*28f60*/  LDL.LU R244, [R1+0x19c] ;  /* 0x00019c0001f47983 */ /* 0x000f220000300800 */
[----:B-1----:R-:W-:-:S03]  /*28f70*/  LEA R140, P2, R165, R248, 0x2 ;  /* 0x000000f8a58c7211 */ /* 0x002fc600078410ff */
[----:B------:R1:W-:Y:S01]  /*28f80*/  STL.64 [R1+0xba8], R144 ;  /* 0x000ba89001007387 */ /* 0x0003e20000100a00 */
[----:B------:R-:W-:-:S03]  /*28f90*/  LEA.HI.X.SX32 R141, R165, R0, 0x2, P2 ;  /* 0x00000000a58d7211 */ /* 0x000fc600010f16ff */
[----:B------:R-:W4:Y:S04]  /*28fa0*/  LDL.LU R165, [R1+0x1a0] ;  /* 0x0001a00001a57983 */ /* 0x000f280000300800 */
[----:B------:R1:W-:Y:S04]  /*28fb0*/  STL.64 [R1+0xba0], R140 ;  /* 0x000ba08c01007387 */ /* 0x0003e80000100a00 */
[----:B------:R-:W4:Y:S01]  /*28fc0*/  LDL.LU R147, [R1+0x1a4] ;  /* 0x0001a40001937983 */ /* 0x000f220000300800 */
[-C--:B------:R-:W-:Y:S02]  /*28fd0*/  LEA R84, P1, R159, R248.reuse, 0x2 ;  /* 0x000000f89f547211 */ /* 0x080fe400078210ff */
[----:B-1----:R-:W-:-:S02]  /*28fe0*/  LEA R144, P6, R246, R248, 0x2 ;  /* 0x000000f8f6907211 */ /* 0x002fc400078c10ff */
[-C--:B------:R-:W-:Y:S02]  /*28ff0*/  LEA.HI.X.SX32 R85, R159, R0.reuse, 0x2, P1 ;  /* 0x000000009f557211 */ /* 0x080fe400008f16ff */
[----:B------:R-:W4:Y:S01]  /*29000*/  LDL.LU R159, [R1+0x1a8] ;  /* 0x0001a800019f7983 */ /* 0x000f220000300800 */
[----:B------:R-:W-:Y:S02]  /*29010*/  LEA.HI.X.SX32 R145, R246, R0, 0x2, P6 ;  /* 0x00000000f6917211 */ /* 0x000fe400030f16ff */
[C---:B------:R-:W-:Y:S01]  /*29020*/  LEA R140, P2, R72.reuse, R248, 0x2 ;  /* 0x000000f8488c7211 */ /* 0x040fe200078410ff */
[----:B------:R2:W-:Y:S03]  /*29030*/  STL.64 [R1+0xb98], R84 ;  /* 0x000b985401007387 */ /* 0x0005e60000100a00 */
[----:B------:R-:W-:Y:S01]  /*29040*/  LEA.HI.X.SX32 R141, R72, R0, 0x2, P2 ;  /* 0x00000000488d7211 */ /* 0x000fe200010f16ff */
[----:B------:R1:W-:Y:S04]  /*29050*/  STL.64 [R1+0xb90], R144 ;  /* 0x000b909001007387 */ /* 0x0003e80000100a00 */
[----:B------:R-:W4:Y:S04]  /*29060*/  LDL.LU R72, [R1+0x1ac] ;  /* 0x0001ac0001487983 */ /* 0x000f280000300800 */
[----:B------:R1:W-:Y:S01]  /*29070*/  STL.64 [R1+0xb88], R140 ;  /* 0x000b888c01007387 */ /* 0x0003e20000100a00 */
[----:B--2---:R-:W-:-:S04]  /*29080*/  LEA R84, P1, R73, R248, 0x2 ;  /* 0x000000f849547211 */ /* 0x004fc800078210ff */
[----:B------:R-:W-:Y:S02]  /*29090*/  LEA.HI.X.SX32 R85, R73, R0, 0x2, P1 ;  /* 0x0000000049557211 */ /* 0x000fe400008f16ff */
[C---:B-1----:R-:W-:Y:S01]  /*290a0*/  LEA R144, P6, R251.reuse, R248, 0x2 ;  /* 0x000000f8fb907211 */ /* 0x042fe200078c10ff */
[----:B------:R-:W2:Y:S03]  /*290b0*/  LDL.LU R73, [R1+0x1b0] ;  /* 0x0001b00001497983 */ /* 0x000ea60000300800 */
[----:B------:R-:W-:Y:S01]  /*290c0*/  LEA.HI.X.SX32 R145, R251, R0, 0x2, P6 ;  /* 0x00000000fb917211 */ /* 0x000fe200030f16ff */
[----:B------:R1:W-:Y:S04]  /*290d0*/  STL.64 [R1+0xb80], R84 ;  /* 0x000b805401007387 */ /* 0x0003e80000100a00 */
[----:B------:R-:W2:Y:S01]  /*290e0*/  LDL.LU R251, [R1+0x1b4] ;  /* 0x0001b40001fb7983 */ /* 0x000ea20000300800 */
[----:B------:R-:W-:-:S03]  /*290f0*/  LEA R140, P2, R146, R248, 0x2 ;  /* 0x000000f8928c7211 */ /* 0x000fc600078410ff */
[----:B------:R3:W-:Y:S01]  /*29100*/  STL.64 [R1+0xb78], R144 ;  /* 0x000b789001007387 */ /* 0x0007e20000100a00 */
[----:B------:R-:W-:-:S03]  /*29110*/  LEA.HI.X.SX32 R141, R146, R0, 0x2, P2 ;  /* 0x00000000928d7211 */ /* 0x000fc600010f16ff */
[----:B------:R-:W2:Y:S01]  /*29120*/  LDL.LU R146, [R1+0x1b8] ;  /* 0x0001b80001927983 */ /* 0x000ea20000300800 */
[----:B-1----:R-:W-:-:S04]  /*29130*/  LEA R84, P1, R148, R248, 0x2 ;  /* 0x000000f894547211 */ /* 0x002fc800078210ff */
[----:B------:R-:W-:Y:S01]  /*29140*/  LEA.HI.X.SX32 R85, R148, R0, 0x2, P1 ;  /* 0x0000000094557211 */ /* 0x000fe200008f16ff */
[----:B------:R4:W-:Y:S04]  /*29150*/  STL.64 [R1+0xb70], R140 ;  /* 0x000b708c01007387 */ /* 0x0009e80000100a00 */
[----:B------:R1:W-:Y:S01]  /*29160*/  STL.64 [R1+0xb68], R84 ;  /* 0x000b685401007387 */ /* 0x0003e20000100a00 */
[----:B---3--:R-:W-:-:S04]  /*29170*/  LEA R144, P6, R161, R248, 0x2 ;  /* 0x000000f8a1907211 */ /* 0x008fc800078c10ff */
[----:B------:R-:W-:Y:S02]  /*29180*/  LEA.HI.X.SX32 R145, R161, R0, 0x2, P6 ;  /* 0x00000000a1917211 */ /* 0x000fe400030f16ff */
[----:B------:R-:W3:Y:S04]  /*29190*/  LDL.LU R161, [R1+0x1bc] ;  /* 0x0001bc0001a17983 */ /* 0x000ee80000300800 */
        /* <DEDUP_REMOVED lines=10> */
[----:B------:R-:W4:Y:S01]  /*29240*/  LDL.LU R148, [R1+0x1cc] ;  /* 0x0001cc0001947983 */ /* 0x000f220000300800 */
[----:B------:R-:W-:-:S03]  /*29250*/  LEA.HI.X.SX32 R145, R244, R0, 0x2, P6 ;  /* 0x00000000f4917211 */ /* 0x000fc600030f16ff */
[----:B------:R1:W-:Y:S02]  /*29260*/  STL.64 [R1+0xb50], R84 ;  /* 0x000b505401007387 */ /* 0x0003e40000100a00 */
[C---:B-1----:R-:W-:Y:S02]  /*29270*/  LEA R140, P2, R165.reuse, R248, 0x2 ;  /* 0x000000f8a58c7211 */ /* 0x042fe400078410ff */
[----:B------:R1:W-:Y:S02]  /*29280*/  STL.64 [R1+0xb48], R144 ;  /* 0x000b489001007387 */ /* 0x0003e40000100a00 */
[----:B------:R-:W-:Y:S02]  /*29290*/  LEA.HI.X.SX32 R141, R165, R0, 0x2, P2 ;  /* 0x00000000a58d7211 */ /* 0x000fe400010f16ff */
[----:B------:R-:W4:Y:S01]  /*292a0*/  LDL.LU R165, [R1+0x1d0] ;  /* 0x0001d00001a57983 */ /* 0x000f220000300800 */
[----:B------:R-:W-:-:S04]  /*292b0*/  LEA R84, P1, R147, R248, 0x2 ;  /* 0x000000f893547211 */ /* 0x000fc800078210ff */
[----:B------:R-:W-:Y:S01]  /*292c0*/  LEA.HI.X.SX32 R85, R147, R0, 0x2, P1 ;  /* 0x0000000093557211 */ /* 0x000fe200008f16ff */
[----:B------:R1:W-:Y:S04]  /*292d0*/  STL.64 [R1+0xb40], R140 ;  /* 0x000b408c01007387 */ /* 0x0003e80000100a00 */
[----:B------:R2:W-:Y:S04]  /*292e0*/  STL.64 [R1+0xb38], R84 ;  /* 0x000b385401007387 */ /* 0x0005e80000100a00 */
[----:B------:R-:W4:Y:S01]  /*292f0*/  LDL.LU R147, [R1+0x1d4] ;  /* 0x0001d40001937983 */ /* 0x000f220000300800 */
[----:B-1----:R-:W-:-:S04]  /*29300*/  LEA R144, P6, R159, R248, 0x2 ;  /* 0x000000f89f907211 */ /* 0x002fc800078c10ff */
[----:B------:R-:W-:Y:S02]  /*29310*/  LEA.HI.X.SX32 R145, R159, R0, 0x2, P6 ;  /* 0x000000009f917211 */ /* 0x000fe400030f16ff */
[----:B------:R-:W4:Y:S01]  /*29320*/  LDL.LU R159, [R1+0x1d8] ;  /* 0x0001d800019f7983 */ /* 0x000f220000300800 */
[----:B------:R-:W-:-:S03]  /*29330*/  LEA R140, P2, R72, R248, 0x2 ;  /* 0x000000f8488c7211 */ /* 0x000fc600078410ff */
[----:B------:R1:W-:Y:S01]  /*29340*/  STL.64 [R1+0xb30], R144 ;  /* 0x000b309001007387 */ /* 0x0003e20000100a00 */
[----:B------:R-:W-:-:S03]  /*29350*/  LEA.HI.X.SX32 R141, R72, R0, 0x2, P2 ;  /* 0x00000000488d7211 */ /* 0x000fc600010f16ff */
[----:B------:R-:W4:Y:S04]  /*29360*/  LDL.LU R72, [R1+0x1dc] ;  /* 0x0001dc0001487983 */ /* 0x000f280000300800 */
[----:B------:R1:W-:Y:S01]  /*29370*/  STL.64 [R1+0xb28], R140 ;  /* 0x000b288c01007387 */ /* 0x0003e20000100a00 */
[----:B--2---:R-:W-:-:S04]  /*29380*/  LEA R84, P1, R73, R248, 0x2 ;  /* 0x000000f849547211 */ /* 0x004fc800078210ff */
[----:B------:R-:W-:Y:S02]  /*29390*/  LEA.HI.X.SX32 R85, R73, R0, 0x2, P1 ;  /* 0x0000000049557211 */ /* 0x000fe400008f16ff */
[----:B------:R-:W2:Y:S01]  /*293a0*/  LDL.LU R73, [R1+0x1e0] ;  /* 0x0001e00001497983 */ /* 0x000ea20000300800 */
[----:B-1----:R-:W-:-:S03]  /*293b0*/  LEA R144, P6, R251, R248, 0x2 ;  /* 0x000000f8fb907211 */ /* 0x002fc600078c10ff */
[----:B------:R3:W-:Y:S01]  /*293c0*/  STL.64 [R1+0xb20], R84 ;  /* 0x000b205401007387 */ /* 0x0007e20000100a00 */
[----:B------:R-:W-:-:S03]  /*293d0*/  LEA.HI.X.SX32 R145, R251, R0, 0x2, P6 ;  /* 0x00000000fb917211 */ /* 0x000fc600030f16ff */
[----:B------:R-:W2:Y:S01]  /*293e0*/  LDL.LU R244, [R1+0x1e4] ;  /* 0x0001e40001f47983 */ /* 0x000ea20000300800 */
[----:B------:R-:W-:-:S03]  /*293f0*/  LEA R140, P2, R146, R248, 0x2 ;  /* 0x000000f8928c7211 */ /* 0x000fc600078410ff */
[----:B------:R1:W-:Y:S01]  /*29400*/  STL.64 [R1+0xb18], R144 ;  /* 0x000b189001007387 */ /* 0x0003e20000100a00 */
[----:B------:R-:W-:-:S03]  /*29410*/  LEA.HI.X.SX32 R141, R146, R0, 0x2, P2 ;  /* 0x00000000928d7211 */ /* 0x000fc600010f16ff */
[----:B------:R-:W2:Y:S04]  /*29420*/  LDL.LU R146, [R1+0x1e8] ;  /* 0x0001e80001927983 */ /* 0x000ea80000300800 */
[----:B------:R4:W-:Y:S04]  /*29430*/  STL.64 [R1+0xb10], R140 ;  /* 0x000b108c01007387 */ /* 0x0009e80000100a00 */
[----:B------:R-:W2:Y:S01]  /*29440*/  LDL.LU R251, [R1+0x1ec] ;  /* 0x0001ec0001fb7983 */ /* 0x000ea20000300800 */
[----:B---3--:R-:W-:-:S04]  /*29450*/  LEA R84, P1, R161, R248, 0x2 ;  /* 0x000000f8a1547211 */ /* 0x008fc800078210ff */
[----:B------:R-:W-:Y:S02]  /*29460*/  LEA.HI.X.SX32 R85, R161, R0, 0x2, P1 ;  /* 0x00000000a1557211 */ /* 0x000fe400008f16ff */
[----:B------:R-:W3:Y:S01]  /*29470*/  LDL.LU R161, [R1+0x1f0] ;  /* 0x0001f00001a17983 */ /* 0x000ee20000300800 */
[----:B-1----:R-:W-:-:S04]  /*29480*/  LEA R144, P6, R246, R248, 0x2 ;  /* 0x000000f8f6907211 */ /* 0x002fc800078c10ff */
[----:B------:R-:W-:Y:S01]  /*29490*/  LEA.HI.X.SX32 R145, R246, R0, 0x2, P6 ;  /* 0x00000000f6917211 */ /* 0x000fe200030f16ff */
[----:B------:R1:W-:Y:S04]  /*294a0*/  STL.64 [R1+0xb08], R84 ;  /* 0x000b085401007387 */ /* 0x0003e80000100a00 */
[----:B------:R1:W-:Y:S01]  /*294b0*/  STL.64 [R1+0xb00], R144 ;  /* 0x000b009001007387 */ /* 0x0003e20000100a00 */
[----:B----4-:R-:W-:-:S04]  /*294c0*/  LEA R140, P2, R142, R248, 0x2 ;  /* 0x000000f88e8c7211 */ /* 0x010fc800078410ff */
[----:B------:R-:W-:Y:S02]  /*294d0*/  LEA.HI.X.SX32 R141, R142, R0, 0x2, P2 ;  /* 0x000000008e8d7211 */ /* 0x000fe400010f16ff */
[----:B------:R-:W4:Y:S01]  /*294e0*/  LDL.LU R142, [R1+0x1f4] ;  /* 0x0001f400018e7983 */ /* 0x000f220000300800 */
[----:B-1----:R-:W-:-:S03]  /*294f0*/  LEA R84, P1, R143, R248, 0x2 ;  /* 0x000000f88f547211 */ /* 0x002fc600078210ff */
[----:B------:R1:W-:Y:S01]  /*29500*/  STL.64 [R1+0xaf8], R140 ;  /* 0x000af88c01007387 */ /* 0x0003e20000100a00 */
[C---:B------:R-:W-:Y:S02]  /*29510*/  LEA R144, P6, R148.reuse, R248, 0x2 ;  /* 0x000000f894907211 */ /* 0x040fe400078c10ff */
[-C--:B------:R-:W-:Y:S02]  /*29520*/  LEA.HI.X.SX32 R85, R143, R0.reuse, 0x2, P1 ;  /* 0x000000008f557211 */ /* 0x080fe400008f16ff */
[----:B------:R-:W4:Y:S01]  /*29530*/  LDL.LU R143, [R1+0x1f8] ;  /* 0x0001f800018f7983 */ /* 0x000f220000300800 */
[----:B------:R-:W-:-:S03]  /*29540*/  LEA.HI.X.SX32 R145, R148, R0, 0x2, P6 ;  /* 0x0000000094917211 */ /* 0x000fc600030f16ff */
[----:B------:R1:W-:Y:S04]  /*29550*/  STL.64 [R1+0xaf0], R84 ;  /* 0x000af05401007387 */ /* 0x0003e80000100a00 */
[----:B------:R-:W4:Y:S01]  /*29560*/  LDL.LU R148, [R1+0x1fc] ;  /* 0x0001fc0001947983 */ /* 0x000f220000300800 */
[----:B-1----:R-:W-:-:S03]  /*29570*/  LEA R140, P2, R165, R248, 0x2 ;  /* 0x000000f8a58c7211 */ /* 0x002fc600078410ff */
[----:B------:R1:W-:Y:S01]  /*29580*/  STL.64 [R1+0xae8], R144 ;  /* 0x000ae89001007387 */ /* 0x0003e20000100a00 */
[----:B------:R-:W-:-:S03]  /*29590*/  LEA.HI.X.SX32 R141, R165, R0, 0x2, P2 ;  /* 0x00000000a58d7211 */ /* 0x000fc600010f16ff */
[----:B------:R-:W4:Y:S01]  /*295a0*/  LDL.LU R165, [R1+0x200] ;  /* 0x0002000001a57983 */ /* 0x000f220000300800 */
[----:B------:R-:W-:-:S04]  /*295b0*/  LEA R84, P1, R147, R248, 0x2 ;  /* 0x000000f893547211 */ /* 0x000fc800078210ff */
[----:B------:R-:W-:Y:S01]  /*295c0*/  LEA.HI.X.SX32 R85, R147, R0, 0x2, P1 ;  /* 0x0000000093557211 */ /* 0x000fe200008f16ff */
[----:B------:R1:W-:Y:S02]  /*295d0*/  STL.64 [R1+0xae0], R140 ;  /* 0x000ae08c01007387 */ /* 0x0003e40000100a00 */
[C---:B-1----:R-:W-:Y:S02]  /*295e0*/  LEA R144, P6, R159.reuse, R248, 0x2 ;  /* 0x000000f89f907211 */ /* 0x042fe400078c10ff */
[----:B------:R2:W-:Y:S02]  /*295f0*/  STL.64 [R1+0xad8], R84 ;  /* 0x000ad85401007387 */ /* 0x0005e40000100a00 */
[----:B------:R-:W-:Y:S02]  /*29600*/  LEA.HI.X.SX32 R145, R159, R0, 0x2, P6 ;  /* 0x000000009f917211 */ /* 0x000fe400030f16ff */
[----:B------:R-:W4:Y:S04]  /*29610*/  LDL.LU R159, [R1+0x204] ;  /* 0x00020400019f7983 */ /* 0x000f280000300800 */
        /* <DEDUP_REMOVED lines=10> */
[----:B------:R-:W2:Y:S01]  /*296c0*/  LDL.LU R147, [R1+0x214] ;  /* 0x0002140001937983 */ /* 0x000ea20000300800 */
[----:B------:R-:W-:-:S03]  /*296d0*/  LEA.HI.X.SX32 R145, R244, R0, 0x2, P6 ;  /* 0x00000000f4917211 */ /* 0x000fc600030f16ff */
[----:B------:R1:W-:Y:S01]  /*296e0*/  STL.64 [R1+0xac0], R84 ;  /* 0x000ac05401007387 */ /* 0x0003e20000100a00 */
[----:B------:R-:W-:-:S03]  /*296f0*/  LEA R140, P2, R146, R248, 0x2 ;  /* 0x000000f8928c7211 */ /* 0x000fc600078410ff */
[----:B------:R3:W-:Y:S01]  /*29700*/  STL.64 [R1+0xab8], R144 ;  /* 0x000ab89001007387 */ /* 0x0007e20000100a00 */
[----:B------:R-:W-:-:S03]  /*29710*/  LEA.HI.X.SX32 R141, R146, R0, 0x2, P2 ;  /* 0x00000000928d7211 */ /* 0x000fc600010f16ff */
        /* <DEDUP_REMOVED lines=21> */
[----:B-1----:R-:W-:-:S04]  /*29870*/  LEA R140, P2, R165, R248, 0x2 ;  /* 0x000000f8a58c7211 */ /* 0x002fc800078410ff */
[----:B------:R-:W-:Y:S01]  /*29880*/  LEA.HI.X.SX32 R141, R165, R0, 0x2, P2 ;  /* 0x00000000a58d7211 */ /* 0x000fe200010f16ff */
[----:B------:R1:W-:Y:S04]  /*29890*/  STL.64 [R1+0xa88], R144 ;  /* 0x000a889001007387 */ /* 0x0003e80000100a00 */
[----:B------:R-:W4:Y:S04]  /*298a0*/  LDL.LU R165, [R1+0x230] ;  /* 0x0002300001a57983 */ /* 0x000f280000300800 */
[----:B------:R1:W-:Y:S04]  /*298b0*/  STL.64 [R1+0xa80], R140 ;  /* 0x000a808c01007387 */ /* 0x0003e80000100a00 */
[----:B------:R-:W4:Y:S01]  /*298c0*/  LDL.LU R148, [R1+0x234] ;  /* 0x0002340001947983 */ /* 0x000f220000300800 */
[----:B------:R-:W-:-:S02]  /*298d0*/  LEA R84, P1, R159, R248, 0x2 ;  /* 0x000000f89f547211 */ /* 0x000fc400078210ff */
[C---:B-1----:R-:W-:Y:S02]  /*298e0*/  LEA R144, P6, R246.reuse, R248, 0x2 ;  /* 0x000000f8f6907211 */ /* 0x042fe400078c10ff */
[-C--:B------:R-:W-:Y:S02]  /*298f0*/  LEA.HI.X.SX32 R85, R159, R0.reuse, 0x2, P1 ;  /* 0x000000009f557211 */ /* 0x080fe400008f16ff */
[----:B------:R-:W-:Y:S01]  /*29900*/  LEA.HI.X.SX32 R145, R246, R0, 0x2, P6 ;  /* 0x00000000f6917211 */ /* 0x000fe200030f16ff */
[----:B------:R-:W4:Y:S01]  /*29910*/  LDL.LU R159, [R1+0x238] ;  /* 0x00023800019f7983 */ /* 0x000f220000300800 */
[----:B------:R-:W-:-:S03]  /*29920*/  LEA R140, P2, R72, R248, 0x2 ;  /* 0x000000f8488c7211 */ /* 0x000fc600078410ff */
[----:B------:R2:W-:Y:S01]  /*29930*/  STL.64 [R1+0xa78], R84 ;  /* 0x000a785401007387 */ /* 0x0005e20000100a00 */
[----:B------:R-:W-:-:S03]  /*29940*/  LEA.HI.X.SX32 R141, R72, R0, 0x2, P2 ;  /* 0x00000000488d7211 */ /* 0x000fc600010f16ff */
        /* <DEDUP_REMOVED lines=76> */
[----:B------:R-:W-:Y:S02]  /*29e10*/  LEA R144, P6, R251, R248, 0x2 ;  /* 0x000000f8fb907211 */ /* 0x000fe400078c10ff */
        /* <DEDUP_REMOVED lines=69> */
[----:B------:R2:W-:Y:S02]  /*2a270*/  STL.64 [R1+0x940], R140 ;  /* 0x0009408c01007387 */ /* 0x0005e40000100a00 */
        /* <DEDUP_REMOVED lines=19> */
[----:B------:R1:W-:Y:S04]  /*2a3b0*/  STL.64 [R1+0x918], R144 ;  /* 0x0009189001007387 */ /* 0x0003e80000100a00 */
[----:B------:R-:W3:Y:S01]  /*2a3c0*/  LDL.LU R147, [R1+0x3bc] ;  /* 0x0003bc0001937983 */ /* 0x000ee20000300800 */
[----:B----4-:R-:W-:-:S04]  /*2a3d0*/  LEA R140, P2, R142, R248, 0x2 ;  /* 0x000000f88e8c7211 */ /* 0x010fc800078410ff */
[----:B------:R-:W-:-:S05]  /*2a3e0*/  LEA.HI.X.SX32 R141, R142, R0, 0x2, P2 ;  /* 0x000000008e8d7211 */ /* 0x000fca00010f16ff */
[----:B------:R4:W-:Y:S01]  /*2a3f0*/  STL.64 [R1+0x910], R140 ;  /* 0x0009108c01007387 */ /* 0x0009e20000100a00 */
[----:B-1----:R-:W-:-:S04]  /*2a400*/  LEA R84, P1, R143, R248, 0x2 ;  /* 0x000000f88f547211 */ /* 0x002fc800078210ff */
[----:B------:R-:W-:Y:S02]  /*2a410*/  LEA.HI.X.SX32 R85, R143, R0, 0x2, P1 ;  /* 0x000000008f557211 */ /* 0x000fe400008f16ff */
[----:B------:R-:W3:Y:S01]  /*2a420*/  LDL.LU R143, [R1+0x3c0] ;  /* 0x0003c000018f7983 */ /* 0x000ee20000300800 */
[----:B------:R-:W-:-:S03]  /*2a430*/  LEA R144, P6, R244, R248, 0x2 ;  /* 0x000000f8f4907211 */ /* 0x000fc600078c10ff */
[----:B------:R-:W3:Y:S01]  /*2a440*/  LDL.LU R142, [R1+0x3c4] ;  /* 0x0003c400018e7983 */ /* 0x000ee20000300800 */
[----:B------:R-:W-:-:S03]  /*2a450*/  LEA.HI.X.SX32 R145, R244, R0, 0x2, P6 ;  /* 0x00000000f4917211 */ /* 0x000fc600030f16ff */
[----:B------:R1:W-:Y:S01]  /*2a460*/  STL.64 [R1+0x908], R84 ;  /* 0x0009085401007387 */ /* 0x0003e20000100a00 */
[----:B----4-:R-:W-:-:S03]  /*2a470*/  LEA R140, P2, R165, R248, 0x2 ;  /* 0x000000f8a58c7211 */ /* 0x010fc600078410ff */
[----:B------:R4:W-:Y:S01]  /*2a480*/  STL.64 [R1+0x900], R144 ;  /* 0x0009009001007387 */ /* 0x0009e20000100a00 */
[----:B------:R-:W-:-:S03]  /*2a490*/  LEA.HI.X.SX32 R141, R165, R0, 0x2, P2 ;  /* 0x00000000a58d7211 */ /* 0x000fc600010f16ff */
[----:B------:R-:W3:Y:S01]  /*2a4a0*/  LDL.LU R165, [R1+0x3e0] ;  /* 0x0003e00001a57983 */ /* 0x000ee20000300800 */
[----:B-1----:R-:W-:-:S04]  /*2a4b0*/  LEA R84, P1, R251, R248, 0x2 ;  /* 0x000000f8fb547211 */ /* 0x002fc800078210ff */
[----:B------:R-:W-:Y:S01]  /*2a4c0*/  LEA.HI.X.SX32 R85, R251, R0, 0x2, P1 ;  /* 0x00000000fb557211 */ /* 0x000fe200008f16ff */
[----:B------:R1:W-:Y:S04]  /*2a4d0*/  STL.64 [R1+0x8f8], R140 ;  /* 0x0008f88c01007387 */ /* 0x0003e80000100a00 */
[----:B------:R2:W-:Y:S04]  /*2a4e0*/  STL.64 [R1+0x8f0], R84 ;  /* 0x0008f05401007387 */ /* 0x0005e80000100a00 */
[----:B------:R-:W3:Y:S01]  /*2a4f0*/  LDL.LU R251, [R1+0x3e4] ;  /* 0x0003e40001fb7983 */ /* 0x000ee20000300800 */
[----:B----4-:R-:W-:-:S04]  /*2a500*/  LEA R144, P6, R159, R248, 0x2 ;  /* 0x000000f89f907211 */ /* 0x010fc800078c10ff */
[----:B------:R-:W-:Y:S02]  /*2a510*/  LEA.HI.X.SX32 R145, R159, R0, 0x2, P6 ;  /* 0x000000009f917211 */ /* 0x000fe400030f16ff */
[----:B------:R-:W4:Y:S01]  /*2a520*/  LDL.LU R159, [R1+0x3ec] ;  /* 0x0003ec00019f7983 */ /* 0x000f220000300800 */
[----:B-1----:R-:W-:-:S03]  /*2a530*/  LEA R140, P2, R72, R248, 0x2 ;  /* 0x000000f8488c7211 */ /* 0x002fc600078410ff */
[----:B------:R1:W-:Y:S01]  /*2a540*/  STL.64 [R1+0x8e8], R144 ;  /* 0x0008e89001007387 */ /* 0x0003e20000100a00 */
[----:B------:R-:W-:-:S03]  /*2a550*/  LEA.HI.X.SX32 R141, R72, R0, 0x2, P2 ;  /* 0x00000000488d7211 */ /* 0x000fc600010f16ff */
[----:B------:R-:W4:Y:S01]  /*2a560*/  LDL.LU R72, [R1+0x3f0] ;  /* 0x0003f00001487983 */ /* 0x000f220000300800 */
[----:B--2---:R-:W-:-:S03]  /*2a570*/  LEA R84, P1, R73, R248, 0x2 ;  /* 0x000000f849547211 */ /* 0x004fc600078210ff */
[----:B------:R2:W-:Y:S01]  /*2a580*/  STL.64 [R1+0x8e0], R140 ;  /* 0x0008e08c01007387 */ /* 0x0005e20000100a00 */
[----:B------:R-:W-:-:S03]  /*2a590*/  LEA.HI.X.SX32 R85, R73, R0, 0x2, P1 ;  /* 0x0000000049557211 */ /* 0x000fc600008f16ff */
        /* <DEDUP_REMOVED lines=14> */
[CC--:B-1----:R-:W-:Y:S02]  /*2a680*/  LEA R144, P6, R246.reuse, R248.reuse, 0x2 ;  /* 0x000000f8f6907211 */ /* 0x0c2fe400078c10ff */
[C---:B------:R-:W-:Y:S02]  /*2a690*/  LEA R140, P2, R147.reuse, R248, 0x2 ;  /* 0x000000f8938c7211 */ /* 0x040fe400078410ff */
[-C--:B------:R-:W-:Y:S01]  /*2a6a0*/  LEA.HI.X.SX32 R145, R246, R0.reuse, 0x2, P6 ;  /* 0x00000000f6917211 */ /* 0x080fe200030f16ff */
[----:B------:R1:W-:Y:S01]  /*2a6b0*/  STL.64 [R1+0x8c0], R84 ;  /* 0x0008c05401007387 */ /* 0x0003e20000100a00 */
[----:B------:R-:W-:-:S03]  /*2a6c0*/  LEA.HI.X.SX32 R141, R147, R0, 0x2, P2 ;  /* 0x00000000938d7211 */ /* 0x000fc600010f16ff */
[----:B------:R1:W-:Y:S04]  /*2a6d0*/  STL.64 [R1+0x8b8], R144 ;  /* 0x0008b89001007387 */ /* 0x0003e80000100a00 */
[----:B------:R-:W3:Y:S04]  /*2a6e0*/  LDL.LU R147, [R1+0x428] ;  /* 0x0004280001937983 */ /* 0x000ee80000300800 */
[----:B------:R1:W-:Y:S02]  /*2a6f0*/  STL.64 [R1+0x8b0], R140 ;  /* 0x0008b08c01007387 */ /* 0x0003e40000100a00 */
[----:B-1----:R-:W-:-:S02]  /*2a700*/  LEA R84, P1, R143, R248, 0x2 ;  /* 0x000000f88f547211 */ /* 0x002fc400078210ff */
[C---:B------:R-:W-:Y:S02]  /*2a710*/  LEA R144, P6, R142.reuse, R248, 0x2 ;  /* 0x000000f88e907211 */ /* 0x040fe400078c10ff */
[-C--:B------:R-:W-:Y:S02]  /*2a720*/  LEA.HI.X.SX32 R85, R143, R0.reuse, 0x2, P1 ;  /* 0x000000008f557211 */ /* 0x080fe400008f16ff */
[----:B------:R-:W3:Y:S01]  /*2a730*/  LDL.LU R143, [R1+0x42c] ;  /* 0x00042c00018f7983 */ /* 0x000ee20000300800 */
[----:B------:R-:W-:-:S03]  /*2a740*/  LEA.HI.X.SX32 R145, R142, R0, 0x2, P6 ;  /* 0x000000008e917211 */ /* 0x000fc600030f16ff */
[----:B------:R1:W-:Y:S04]  /*2a750*/  STL.64 [R1+0x8a8], R84 ;  /* 0x0008a85401007387 */ /* 0x0003e80000100a00 */
[----:B------:R-:W3:Y:S01]  /*2a760*/  LDL.LU R142, [R1+0x430] ;  /* 0x00043000018e7983 */ /* 0x000ee20000300800 */
[----:B------:R-:W-:-:S03]  /*2a770*/  LEA R140, P2, R165, R248, 0x2 ;  /* 0x000000f8a58c7211 */ /* 0x000fc600078410ff */
[----:B------:R4:W-:Y:S01]  /*2a780*/  STL.64 [R1+0x8a0], R144 ;  /* 0x0008a09001007387 */ /* 0x0009e20000100a00 */
[----:B------:R-:W-:-:S03]  /*2a790*/  LEA.HI.X.SX32 R141, R165, R0, 0x2, P2 ;  /* 0x00000000a58d7211 */ /* 0x000fc600010f16ff */
[----:B------:R-:W3:Y:S01]  /*2a7a0*/  LDL.LU R165, [R1+0x434] ;  /* 0x0004340001a57983 */ /* 0x000ee20000300800 */
[----:B-1----:R-:W-:-:S04]  /*2a7b0*/  LEA R84, P1, R251, R248, 0x2 ;  /* 0x000000f8fb547211 */ /* 0x002fc800078210ff */
[----:B------:R-:W-:Y:S01]  /*2a7c0*/  LEA.HI.X.SX32 R85, R251, R0, 0x2, P1 ;  /* 0x00000000fb557211 */ /* 0x000fe200008f16ff */
[----:B------:R1:W-:Y:S01]  /*2a7d0*/  STL.64 [R1+0x898], R140 ;  /* 0x0008988c01007387 */ /* 0x0003e20000100a00 */
[----:B----4-:R-:W-:-:S03]  /*2a7e0*/  LEA R144, P6, R159, R248, 0x2 ;  /* 0x000000f89f907211 */ /* 0x010fc600078c10ff */
[----:B------:R4:W-:Y:S01]  /*2a7f0*/  STL.64 [R1+0x890], R84 ;  /* 0x0008905401007387 */ /* 0x0009e20000100a00 */
[----:B------:R-:W-:-:S03]  /*2a800*/  LEA.HI.X.SX32 R145, R159, R0, 0x2, P6 ;  /* 0x000000009f917211 */ /* 0x000fc600030f16ff */
[----:B------:R-:W3:Y:S04]  /*2a810*/  LDL.LU R159, [R1+0x438] ;  /* 0x00043800019f7983 */ /* 0x000ee80000300800 */
[----:B------:R-:W3:Y:S01]  /*2a820*/  LDL.LU R246, [R1+0x444] ;  /* 0x0004440001f67983 */ /* 0x000ee20000300800 */
[----:B-1----:R-:W-:-:S03]  /*2a830*/  LEA R140, P2, R72, R248, 0x2 ;  /* 0x000000f8488c7211 */ /* 0x002fc600078410ff */
[----:B------:R1:W-:Y:S01]  /*2a840*/  STL.64 [R1+0x888], R144 ;  /* 0x0008889001007387 */ /* 0x0003e20000100a00 */
[----:B------:R-:W-:-:S03]  /*2a850*/  LEA.HI.X.SX32 R141, R72, R0, 0x2, P2 ;  /* 0x00000000488d7211 */ /* 0x000fc600010f16ff */
[----:B------:R-:W3:Y:S04]  /*2a860*/  LDL.LU R72, [R1+0x458] ;  /* 0x0004580001487983 */ /* 0x000ee80000300800 */
[----:B------:R2:W-:Y:S01]  /*2a870*/  STL.64 [R1+0x880], R140 ;  /* 0x0008808c01007387 */ /* 0x0005e20000100a00 */
[----:B----4-:R-:W-:-:S04]  /*2a880*/  LEA R84, P1, R73, R248, 0x2 ;  /* 0x000000f849547211 */ /* 0x010fc800078210ff */
[----:B------:R-:W-:Y:S02]  /*2a890*/  LEA.HI.X.SX32 R85, R73, R0, 0x2, P1 ;  /* 0x0000000049557211 */ /* 0x000fe400008f16ff */
[----:B------:R-:W4:Y:S01]  /*2a8a0*/  LDL.LU R73, [R1+0x478] ;  /* 0x0004780001497983 */ /* 0x000f220000300800 */
[----:B-1----:R-:W-:-:S03]  /*2a8b0*/  LEA R144, P6, R244, R248, 0x2 ;  /* 0x000000f8f4907211 */ /* 0x002fc600078c10ff */
[----:B------:R-:W4:Y:S01]  /*2a8c0*/  LDL.LU R251, [R1+0x48c] ;  /* 0x00048c0001fb7983 */ /* 0x000f220000300800 */
[----:B------:R-:W-:Y:S02]  /*2a8d0*/  LEA.HI.X.SX32 R145, R244, R0, 0x2, P6 ;  /* 0x00000000f4917211 */ /* 0x000fe400030f16ff */
[C---:B--2---:R-:W-:Y:S01]  /*2a8e0*/  LEA R140, P2, R146.reuse, R248, 0x2 ;  /* 0x000000f8928c7211 */ /* 0x044fe200078410ff */
        /* <DEDUP_REMOVED lines=12> */
[----:B------:R1:W-:Y:S02]  /*2a9b0*/  STL.64 [R1+0x858], R144 ;  /* 0x0008589001007387 */ /* 0x0003e40000100a00 */
[----:B-1----:R-:W-:-:S04]  /*2a9c0*/  LEA R140, P2, R147, R248, 0x2 ;  /* 0x000000f8938c7211 */ /* 0x002fc800078410ff */
[----:B------:R-:W-:Y:S02]  /*2a9d0*/  LEA.HI.X.SX32 R141, R147, R0, 0x2, P2 ;  /* 0x00000000938d7211 */ /* 0x000fe400010f16ff */
[----:B------:R-:W3:Y:S04]  /*2a9e0*/  LDL.LU R147, [R1+0x47c] ;  /* 0x00047c0001937983 */ /* 0x000ee80000300800 */
[----:B------:R1:W-:Y:S01]  /*2a9f0*/  STL.64 [R1+0x850], R140 ;  /* 0x0008508c01007387 */ /* 0x0003e20000100a00 */
[----:B------:R-:W-:-:S04]  /*2aa00*/  LEA R84, P1, R143, R248, 0x2 ;  /* 0x000000f88f547211 */ /* 0x000fc800078210ff */
[----:B------:R-:W-:Y:S02]  /*2aa10*/  LEA.HI.X.SX32 R85, R143, R0, 0x2, P1 ;  /* 0x000000008f557211 */ /* 0x000fe400008f16ff */
[----:B------:R-:W3:Y:S01]  /*2aa20*/  LDL.LU R143, [R1+0x474] ;  /* 0x00047400018f7983 */ /* 0x000ee20000300800 */
[----:B------:R-:W-:-:S03]  /*2aa30*/  LEA R144, P6, R142, R248, 0x2 ;  /* 0x000000f88e907211 */ /* 0x000fc600078c10ff */
[----:B------:R1:W-:Y:S01]  /*2aa40*/  STL.64 [R1+0x848], R84 ;  /* 0x0008485401007387 */ /* 0x0003e20000100a00 */
[----:B------:R-:W-:-:S03]  /*2aa50*/  LEA.HI.X.SX32 R145, R142, R0, 0x2, P6 ;  /* 0x000000008e917211 */ /* 0x000fc600030f16ff */
[----:B------:R-:W3:Y:S01]  /*2aa60*/  LDL.LU R244, [R1+0x470] ;  /* 0x0004700001f47983 */ /* 0x000ee20000300800 */
[----:B-1----:R-:W-:-:S03]  /*2aa70*/  LEA R140, P2, R165, R248, 0x2 ;  /* 0x000000f8a58c7211 */ /* 0x002fc600078410ff */
[----:B------:R1:W-:Y:S01]  /*2aa80*/  STL.64 [R1+0x840], R144 ;  /* 0x0008409001007387 */ /* 0x0003e20000100a00 */
[----:B------:R-:W-:-:S03]  /*2aa90*/  LEA.HI.X.SX32 R141, R165, R0, 0x2, P2 ;  /* 0x00000000a58d7211 */ /* 0x000fc600010f16ff */
[----:B------:R-:W3:Y:S04]  /*2aaa0*/  LDL.LU R165, [R1+0x46c] ;  /* 0x00046c0001a57983 */ /* 0x000ee80000300800 */
[----:B------:R1:W-:Y:S04]  /*2aab0*/  STL.64 [R1+0x838], R140 ;  /* 0x0008388c01007387 */ /* 0x0003e80000100a00 */
[----:B------:R-:W3:Y:S01]  /*2aac0*/  LDL.LU R142, [R1+0x468] ;  /* 0x00046800018e7983 */ /* 0x000ee20000300800 */
[-C--:B------:R-:W-:Y:S02]  /*2aad0*/  LEA R84, P1, R159, R248.reuse, 0x2 ;  /* 0x000000f89f547211 */ /* 0x080fe400078210ff */
[----:B-1----:R-:W-:-:S02]  /*2aae0*/  LEA R144, P6, R246, R248, 0x2 ;  /* 0x000000f8f6907211 */ /* 0x002fc400078c10ff */
[-C--:B------:R-:W-:Y:S02]  /*2aaf0*/  LEA.HI.X.SX32 R85, R159, R0.reuse, 0x2, P1 ;  /* 0x000000009f557211 */ /* 0x080fe400008f16ff */
[----:B------:R-:W-:Y:S01]  /*2ab00*/  LEA.HI.X.SX32 R145, R246, R0, 0x2, P6 ;  /* 0x00000000f6917211 */ /* 0x000fe200030f16ff */
[----:B------:R-:W3:Y:S01]  /*2ab10*/  LDL.LU R159, [R1+0x464] ;  /* 0x00046400019f7983 */ /* 0x000ee20000300800 */
[----:B------:R-:W-:-:S03]  /*2ab20*/  LEA R140, P2, R72, R248, 0x2 ;  /* 0x000000f8488c7211 */ /* 0x000fc600078410ff */
[----:B------:R4:W-:Y:S01]  /*2ab30*/  STL.64 [R1+0x830], R84 ;  /* 0x0008305401007387 */ /* 0x0009e20000100a00 */
[----:B------:R-:W-:-:S03]  /*2ab40*/  LEA.HI.X.SX32 R141, R72, R0, 0x2, P2 ;  /* 0x00000000488d7211 */ /* 0x000fc600010f16ff */
[----:B------:R1:W-:Y:S04]  /*2ab50*/  STL.64 [R1+0x828], R144 ;  /* 0x0008289001007387 */ /* 0x0003e80000100a00 */
[----:B------:R-:W3:Y:S01]  /*2ab60*/  LDL.LU R72, [R1+0x460] ;  /* 0x0004600001487983 */ /* 0x000ee20000300800 */
[----:B----4-:R-:W-:-:S03]  /*2ab70*/  LEA R84, P1, R73, R248, 0x2 ;  /* 0x000000f849547211 */ /* 0x010fc600078210ff */
[----:B------:R2:W-:Y:S01]  /*2ab80*/  STL.64 [R1+0x820], R140 ;  /* 0x0008208c01007387 */ /* 0x0005e20000100a00 */
[----:B-1----:R-:W-:Y:S02]  /*2ab90*/  LEA R144, P6, R251, R248, 0x2 ;  /* 0x000000f8fb907211 */ /* 0x002fe400078c10ff */
[-C--:B------:R-:W-:Y:S02]  /*2aba0*/  LEA.HI.X.SX32 R85, R73, R0.reuse, 0x2, P1 ;  /* 0x0000000049557211 */ /* 0x080fe400008f16ff */
[----:B------:R-:W4:Y:S01]  /*2abb0*/  LDL.LU R73, [R1+0x45c] ;  /* 0x00045c0001497983 */ /* 0x000f220000300800 */
[----:B------:R-:W-:-:S03]  /*2abc0*/  LEA.HI.X.SX32 R145, R251, R0, 0x2, P6 ;  /* 0x00000000fb917211 */ /* 0x000fc600030f16ff */
[----:B------:R1:W-:Y:S04]  /*2abd0*/  STL.64 [R1+0x818], R84 ;  /* 0x0008185401007387 */ /* 0x0003e80000100a00 */
[----:B------:R-:W4:Y:S01]  /*2abe0*/  LDL.LU R251, [R1+0x454] ;  /* 0x0004540001fb7983 */ /* 0x000f220000300800 */
[----:B--2---:R-:W-:-:S03]  /*2abf0*/  LEA R140, P2, R146, R248, 0x2 ;  /* 0x000000f8928c7211 */ /* 0x004fc600078410ff */
        /* <DEDUP_REMOVED lines=10> */
[----:B------:R-:W3:Y:S01]  /*2aca0*/  LDL.LU R246, [R1+0x448] ;  /* 0x0004480001f67983 */ /* 0x000ee20000300800 */
[----:B-1----:R-:W-:-:S03]  /*2acb0*/  LEA R140, P2, R147, R248, 0x2 ;  /* 0x000000f8938c7211 */ /* 0x002fc600078410ff */
[----:B------:R1:W-:Y:S01]  /*2acc0*/  STL.64 [R1+0x7f8], R144 ;  /* 0x0007f89001007387 */ /* 0x0003e20000100a00 */
[----:B------:R-:W-:-:S03]  /*2acd0*/  LEA.HI.X.SX32 R141, R147, R0, 0x2, P2 ;  /* 0x00000000938d7211 */ /* 0x000fc600010f16ff */
[----:B------:R-:W3:Y:S04]  /*2ace0*/  LDL.LU R148, [R1+0x440] ;  /* 0x0004400001947983 */ /* 0x000ee80000300800 */
[----:B------:R1:W-:Y:S04]  /*2acf0*/  STL.64 [R1+0x7f0], R140 ;  /* 0x0007f08c01007387 */ /* 0x0003e80000100a00 */
[----:B------:R-:W3:Y:S01]  /*2ad00*/  LDL.LU R147, [R1+0x43c] ;  /* 0x00043c0001937983 */ /* 0x000ee20000300800 */
[----:B------:R-:W-:-:S04]  /*2ad10*/  LEA R84, P1, R143, R248, 0x2 ;  /* 0x000000f88f547211 */ /* 0x000fc800078210ff */
[----:B------:R-:W-:Y:S02]  /*2ad20*/  LEA.HI.X.SX32 R85, R143, R0, 0x2, P1 ;  /* 0x000000008f557211 */ /* 0x000fe400008f16ff */
[----:B------:R-:W3:Y:S01]  /*2ad30*/  LDL.LU R143, [R1+0x424] ;  /* 0x00042400018f7983 */ /* 0x000ee20000300800 */
[----:B-1----:R-:W-:-:S04]  /*2ad40*/  LEA R144, P6, R244, R248, 0x2 ;  /* 0x000000f8f4907211 */ /* 0x002fc800078c10ff */
[----:B------:R-:W-:Y:S01]  /*2ad50*/  LEA.HI.X.SX32 R145, R244, R0, 0x2, P6 ;  /* 0x00000000f4917211 */ /* 0x000fe200030f16ff */
[----:B------:R1:W-:Y:S01]  /*2ad60*/  STL.64 [R1+0x7e8], R84 ;  /* 0x0007e85401007387 */ /* 0x0003e20000100a00 */
[----:B------:R-:W-:-:S03]  /*2ad70*/  LEA R140, P2, R165, R248, 0x2 ;  /* 0x000000f8a58c7211 */ /* 0x000fc600078410ff */
        /* <DEDUP_REMOVED lines=8> */
[----:B------:R-:W-:-:S04]  /*2ae00*/  LEA R144, P6, R159, R248, 0x2 ;  /* 0x000000f89f907211 */ /* 0x000fc800078c10ff */
[----:B------:R-:W-:Y:S02]  /*2ae10*/  LEA.HI.X.SX32 R145, R159, R0, 0x2, P6 ;  /* 0x000000009f917211 */ /* 0x000fe400030f16ff */
        /* <DEDUP_REMOVED lines=33> */
[----:B------:R1:W-:Y:S01]  /*2b030*/  STL.64 [R1+0x788], R84 ;  /* 0x0007885401007387 */ /* 0x0003e20000100a00 */
[----:B------:R-:W-:-:S04]  /*2b040*/  LEA R144, P6, R143, R248, 0x2 ;  /* 0x000000f88f907211 */ /* 0x000fc800078c10ff */
[----:B------:R-:W-:Y:S02]  /*2b050*/  LEA.HI.X.SX32 R145, R143, R0, 0x2, P6 ;  /* 0x000000008f917211 */ /* 0x000fe400030f16ff */
[----:B------:R-:W3:Y:S04]  /*2b060*/  LDL.LU R143, [R1+0x3d0] ;  /* 0x0003d000018f7983 */ /* 0x000ee80000300800 */
[----:B------:R1:W-:Y:S02]  /*2b070*/  STL.64 [R1+0x780], R144 ;  /* 0x0007809001007387 */ /* 0x0003e40000100a00 */
[----:B-1----:R-:W-:-:S04]  /*2b080*/  LEA R140, P2, R165, R248, 0x2 ;  /* 0x000000f8a58c7211 */ /* 0x002fc800078410ff */
[----:B------:R-:W-:Y:S02]  /*2b090*/  LEA.HI.X.SX32 R141, R165, R0, 0x2, P2 ;  /* 0x00000000a58d7211 */ /* 0x000fe400010f16ff */
[----:B------:R-:W3:Y:S01]  /*2b0a0*/  LDL.LU R165, [R1+0x3cc] ;  /* 0x0003cc0001a57983 */ /* 0x000ee20000300800 */
[----:B------:R-:W-:-:S04]  /*2b0b0*/  LEA R84, P1, R142, R248, 0x2 ;  /* 0x000000f88e547211 */ /* 0x000fc800078210ff */
[----:B------:R-:W-:Y:S01]  /*2b0c0*/  LEA.HI.X.SX32 R85, R142, R0, 0x2, P1 ;  /* 0x000000008e557211 */ /* 0x000fe200008f16ff */
[----:B------:R1:W-:Y:S04]  /*2b0d0*/  STL.64 [R1+0x778], R140 ;  /* 0x0007788c01007387 */ /* 0x0003e80000100a00 */
[----:B------:R4:W-:Y:S01]  /*2b0e0*/  STL.64 [R1+0x770], R84 ;  /* 0x0007705401007387 */ /* 0x0009e20000100a00 */
[----:B------:R-:W-:-:S04]  /*2b0f0*/  LEA R144, P6, R159, R248, 0x2 ;  /* 0x000000f89f907211 */ /* 0x000fc800078c10ff */
[----:B------:R-:W-:Y:S02]  /*2b100*/  LEA.HI.X.SX32 R145, R159, R0, 0x2, P6 ;  /* 0x000000009f917211 */ /* 0x000fe400030f16ff */
        /* <DEDUP_REMOVED lines=12> */
[----:B------:R-:W-:-:S03]  /*2b1d0*/  LEA.HI.X.SX32 R145, R244, R0, 0x2, P6 ;  /* 0x00000000f4917211 */ /* 0x000fc600030f16ff */
[----:B------:R1:W-:Y:S01]  /*2b1e0*/  STL.64 [R1+0x758], R84 ;  /* 0x0007585401007387 */ /* 0x0003e20000100a00 */
[----:B--2---:R-:W-:-:S03]  /*2b1f0*/  LEA R140, P2, R146, R248, 0x2 ;  /* 0x000000f8928c7211 */ /* 0x004fc600078410ff */
        /* <DEDUP_REMOVED lines=11> */
[----:B------:R1:W-:Y:S04]  /*2b2b0*/  STL.64 [R1+0x738], R144 ;  /* 0x0007389001007387 */ /* 0x0003e80000100a00 */
[----:B------:R-:W3:Y:S01]  /*2b2c0*/  LDL.LU R251, [R1+0x378] ;  /* 0x0003780001fb7983 */ /* 0x000ee20000300800 */
[----:B-1----:R-:W-:-:S04]  /*2b2d0*/  LEA R140, P2, R148, R248, 0x2 ;  /* 0x000000f8948c7211 */ /* 0x002fc800078410ff */
[----:B------:R-:W-:Y:S02]  /*2b2e0*/  LEA.HI.X.SX32 R141, R148, R0, 0x2, P2 ;  /* 0x00000000948d7211 */ /* 0x000fe400010f16ff */
[----:B------:R-:W-:-:S03]  /*2b2f0*/  LEA R84, P1, R147, R248, 0x2 ;  /* 0x000000f893547211 */ /* 0x000fc600078210ff */
[----:B------:R1:W-:Y:S01]  /*2b300*/  STL.64 [R1+0x730], R140 ;  /* 0x0007308c01007387 */ /* 0x0003e20000100a00 */
[----:B------:R-:W-:-:S03]  /*2b310*/  LEA.HI.X.SX32 R85, R147, R0, 0x2, P1 ;  /* 0x0000000093557211 */ /* 0x000fc600008f16ff */
[----:B------:R-:W3:Y:S04]  /*2b320*/  LDL.LU R147, [R1+0x374] ;  /* 0x0003740001937983 */ /* 0x000ee80000300800 */
[----:B------:R1:W-:Y:S04]  /*2b330*/  STL.64 [R1+0x728], R84 ;  /* 0x0007285401007387 */ /* 0x0003e80000100a00 */
[----:B------:R-:W3:Y:S01]  /*2b340*/  LDL.LU R148, [R1+0x370] ;  /* 0x0003700001947983 */ /* 0x000ee20000300800 */
[----:B------:R-:W-:-:S04]  /*2b350*/  LEA R144, P6, R143, R248, 0x2 ;  /* 0x000000f88f907211 */ /* 0x000fc800078c10ff */
[----:B------:R-:W-:-:S05]  /*2b360*/  LEA.HI.X.SX32 R145, R143, R0, 0x2, P6 ;  /* 0x000000008f917211 */ /* 0x000fca00030f16ff */
[----:B------:R1:W-:Y:S02]  /*2b370*/  STL.64 [R1+0x720], R144 ;  /* 0x0007209001007387 */ /* 0x0003e40000100a00 */
[----:B-1----:R-:W-:-:S04]  /*2b380*/  LEA R140, P2, R165, R248, 0x2 ;  /* 0x000000f8a58c7211 */ /* 0x002fc800078410ff */
[----:B------:R-:W-:Y:S02]  /*2b390*/  LEA.HI.X.SX32 R141, R165, R0, 0x2, P2 ;  /* 0x00000000a58d7211 */ /* 0x000fe400010f16ff */
[----:B------:R-:W3:Y:S04]  /*2b3a0*/  LDL.LU R165, [R1+0x36c] ;  /* 0x00036c0001a57983 */ /* 0x000ee80000300800 */
[----:B------:R1:W-:Y:S04]  /*2b3b0*/  STL.64 [R1+0x718], R140 ;  /* 0x0007188c01007387 */ /* 0x0003e80000100a00 */
[----:B------:R-:W3:Y:S01]  /*2b3c0*/  LDL.LU R143, [R1+0x368] ;  /* 0x00036800018f7983 */ /* 0x000ee20000300800 */
[----:B------:R-:W-:-:S02]  /*2b3d0*/  LEA R84, P1, R159, R248, 0x2 ;  /* 0x000000f89f547211 */ /* 0x000fc400078210ff */
[C---:B------:R-:W-:Y:S02]  /*2b3e0*/  LEA R144, P6, R246.reuse, R248, 0x2 ;  /* 0x000000f8f6907211 */ /* 0x040fe400078c10ff */
[-C--:B------:R-:W-:Y:S02]  /*2b3f0*/  LEA.HI.X.SX32 R85, R159, R0.reuse, 0x2, P1 ;  /* 0x000000009f557211 */ /* 0x080fe400008f16ff */
[----:B------:R-:W3:Y:S01]  /*2b400*/  LDL.LU R159, [R1+0x360] ;  /* 0x00036000019f7983 */ /* 0x000ee20000300800 */
[----:B------:R-:W-:Y:S02]  /*2b410*/  LEA.HI.X.SX32 R145, R246, R0, 0x2, P6 ;  /* 0x00000000f6917211 */ /* 0x000fe400030f16ff */
[C---:B-1----:R-:W-:Y:S01]  /*2b420*/  LEA R140, P2, R72.reuse, R248, 0x2 ;  /* 0x000000f8488c7211 */ /* 0x042fe200078410ff */
[----:B------:R4:W-:Y:S03]  /*2b430*/  STL.64 [R1+0x710], R84 ;  /* 0x0007105401007387 */ /* 0x0009e60000100a00 */
[----:B------:R-:W-:Y:S01]  /*2b440*/  LEA.HI.X.SX32 R141, R72, R0, 0x2, P2 ;  /* 0x00000000488d7211 */ /* 0x000fe200010f16ff */
[----:B------:R1:W-:Y:S04]  /*2b450*/  STL.64 [R1+0x708], R144 ;  /* 0x0007089001007387 */ /* 0x0003e80000100a00 */
[----:B------:R-:W3:Y:S01]  /*2b460*/  LDL.LU R72, [R1+0x35c] ;  /* 0x00035c0001487983 */ /* 0x000ee20000300800 */
[----:B----4-:R-:W-:-:S03]  /*2b470*/  LEA R84, P1, R73, R248, 0x2 ;  /* 0x000000f849547211 */ /* 0x010fc600078210ff */
[----:B------:R2:W-:Y:S01]  /*2b480*/  STL.64 [R1+0x700], R140 ;  /* 0x0007008c01007387 */ /* 0x0005e20000100a00 */
[----:B------:R-:W-:Y:S01]  /*2b490*/  LEA.HI.X.SX32 R85, R73, R0, 0x2, P1 ;  /* 0x0000000049557211 */ /* 0x000fe200008f16ff */
[----:B------:R-:W-:Y:S01]  /*2b4a0*/  IMAD.MOV.U32 R73, RZ, RZ, R158 ;  /* 0x000000ffff497224 */ /* 0x000fe200078e009e */
[C---:B-1----:R-:W-:Y:S01]  /*2b4b0*/  LEA R144, P6, R142.reuse, R248, 0x2 ;  /* 0x000000f88e907211 */ /* 0x042fe200078c10ff */
[----:B------:R-:W4:Y:S03]  /*2b4c0*/  LDL.LU R158, [R1+0x358] ;  /* 0x00035800019e7983 */ /* 0x000f260000300800 */
[----:B------:R-:W-:Y:S01]  /*2b4d0*/  LEA.HI.X.SX32 R145, R142, R0, 0x2, P6 ;  /* 0x000000008e917211 */ /* 0x000fe200030f16ff */
        /* <DEDUP_REMOVED lines=12> */
[----:B------:R-:W3:Y:S01]  /*2b5a0*/  LDL.LU R161, [R1+0x34c] ;  /* 0x00034c0001a17983 */ /* 0x000ee20000300800 */
[----:B-1----:R-:W-:-:S03]  /*2b5b0*/  LEA R140, P2, R251, R248, 0x2 ;  /* 0x000000f8fb8c7211 */ /* 0x002fc600078410ff */
        /* <DEDUP_REMOVED lines=8> */
[----:B-1----:R-:W-:-:S03]  /*2b640*/  LEA R144, P6, R148, R248, 0x2 ;  /* 0x000000f894907211 */ /* 0x002fc600078c10ff */
[----:B------:R-:W3:Y:S01]  /*2b650*/  LDL.LU R147, [R1+0x338] ;  /* 0x0003380001937983 */ /* 0x000ee20000300800 */
[----:B------:R-:W-:-:S03]  /*2b660*/  LEA.HI.X.SX32 R145, R148, R0, 0x2, P6 ;  /* 0x0000000094917211 */ /* 0x000fc600030f16ff */
[----:B------:R1:W-:Y:S04]  /*2b670*/  STL.64 [R1+0x6c8], R84 ;  /* 0x0006c85401007387 */ /* 0x0003e80000100a00 */
[----:B------:R1:W-:Y:S01]  /*2b680*/  STL.64 [R1+0x6c0], R144 ;  /* 0x0006c09001007387 */ /* 0x0003e20000100a00 */
[----:B------:R-:W-:-:S04]  /*2b690*/  LEA R140, P2, R165, R248, 0x2 ;  /* 0x000000f8a58c7211 */ /* 0x000fc800078410ff */
[----:B------:R-:W-:Y:S02]  /*2b6a0*/  LEA.HI.X.SX32 R141, R165, R0, 0x2, P2 ;  /* 0x00000000a58d7211 */ /* 0x000fe400010f16ff */
        /* <DEDUP_REMOVED lines=8> */
[----:B------:R-:W3:Y:S04]  /*2b730*/  LDL.LU R159, [R1+0x32c] ;  /* 0x00032c00019f7983 */ /* 0x000ee80000300800 */
[----:B------:R4:W-:Y:S01]  /*2b740*/  STL.64 [R1+0x6a8], R144 ;  /* 0x0006a89001007387 */ /* 0x0009e20000100a00 */
[----:B-1----:R-:W-:-:S04]  /*2b750*/  LEA R140, P2, R72, R248, 0x2 ;  /* 0x000000f8488c7211 */ /* 0x002fc800078410ff */
[----:B------:R-:W-:Y:S02]  /*2b760*/  LEA.HI.X.SX32 R141, R72, R0, 0x2, P2 ;  /* 0x00000000488d7211 */ /* 0x000fe400010f16ff */
[----:B------:R-:W3:Y:S01]  /*2b770*/  LDL.LU R72, [R1+0x328] ;  /* 0x0003280001487983 */ /* 0x000ee20000300800 */
[----:B----4-:R-:W-:-:S03]  /*2b780*/  LEA R84, P1, R158, R248, 0x2 ;  /* 0x000000f89e547211 */ /* 0x010fc600078210ff */
[----:B------:R2:W-:Y:S01]  /*2b790*/  STL.64 [R1+0x6a0], R140 ;  /* 0x0006a08c01007387 */ /* 0x0005e20000100a00 */
[----:B------:R-:W-:Y:S01]  /*2b7a0*/  LEA.HI.X.SX32 R85, R158, R0, 0x2, P1 ;  /* 0x000000009e557211 */ /* 0x000fe200008f16ff */
[----:B------:R-:W-:Y:S02]  /*2b7b0*/  IMAD.MOV.U32 R158, RZ, RZ, R154 ;  /* 0x000000ffff9e7224 */ /* 0x000fe400078e009a */
[----:B------:R-:W4:Y:S01]  /*2b7c0*/  LDL.LU R154, [R1+0x324] ;  /* 0x00032400019a7983 */ /* 0x000f220000300800 */
[----:B------:R-:W-:-:S03]  /*2b7d0*/  LEA R144, P6, R142, R248, 0x2 ;  /* 0x000000f88e907211 */ /* 0x000fc600078c10ff */
[----:B------:R3:W-:Y:S01]  /*2b7e0*/  STL.64 [R1+0x698], R84 ;  /* 0x0006985401007387 */ /* 0x0007e20000100a00 */
[----:B------:R-:W-:-:S03]  /*2b7f0*/  LEA.HI.X.SX32 R145, R142, R0, 0x2, P6 ;  /* 0x000000008e917211 */ /* 0x000fc600030f16ff */
[----:B------:R-:W4:Y:S01]  /*2b800*/  LDL.LU R148, [R1+0x320] ;  /* 0x0003200001947983 */ /* 0x000f220000300800 */
[----:B--2---:R-:W-:-:S04]  /*2b810*/  LEA R140, P2, R146, R248, 0x2 ;  /* 0x000000f8928c7211 */ /* 0x004fc800078410ff */
[----:B------:R-:W-:Y:S01]  /*2b820*/  LEA.HI.X.SX32 R141, R146, R0, 0x2, P2 ;  /* 0x00000000928d7211 */ /* 0x000fe200010f16ff */
[----:B------:R1:W-:Y:S04]  /*2b830*/  STL.64 [R1+0x690], R144 ;  /* 0x0006909001007387 */ /* 0x0003e80000100a00 */
[----:B------:R-:W2:Y:S04]  /*2b840*/  LDL.LU R142, [R1+0x318] ;  /* 0x00031800018e7983 */ /* 0x000ea80000300800 */
[----:B------:R1:W-:Y:S04]  /*2b850*/  STL.64 [R1+0x688], R140 ;  /* 0x0006888c01007387 */ /* 0x0003e80000100a00 */
[----:B------:R-:W2:Y:S01]  /*2b860*/  LDL.LU R146, [R1+0x314] ;  /* 0x0003140001927983 */ /* 0x000ea20000300800 */
[----:B---3--:R-:W-:-:S04]  /*2b870*/  LEA R84, P1, R161, R248, 0x2 ;  /* 0x000000f8a1547211 */ /* 0x008fc800078210ff */
[----:B------:R-:W-:Y:S02]  /*2b880*/  LEA.HI.X.SX32 R85, R161, R0, 0x2, P1 ;  /* 0x00000000a1557211 */ /* 0x000fe400008f16ff */
[----:B------:R-:W3:Y:S01]  /*2b890*/  LDL.LU R161, [R1+0x310] ;  /* 0x0003100001a17983 */ /* 0x000ee20000300800 */
[-C--:B-1----:R-:W-:Y:S02]  /*2b8a0*/  LEA R144, P6, R246, R248.reuse, 0x2 ;  /* 0x000000f8f6907211 */ /* 0x082fe400078c10ff */
[----:B------:R-:W-:Y:S01]  /*2b8b0*/  LEA R140, P2, R244, R248, 0x2 ;  /* 0x000000f8f48c7211 */ /* 0x000fe200078410ff */
[----:B------:R1:W-:Y:S01]  /*2b8c0*/  STL.64 [R1+0x680], R84 ;  /* 0x0006805401007387 */ /* 0x0003e20000100a00 */
[-C--:B------:R-:W-:Y:S02]  /*2b8d0*/  LEA.HI.X.SX32 R145, R246, R0.reuse, 0x2, P6 ;  /* 0x00000000f6917211 */ /* 0x080fe400030f16ff */
[----:B------:R-:W-:-:S03]  /*2b8e0*/  LEA.HI.X.SX32 R141, R244, R0, 0x2, P2 ;  /* 0x00000000f48d7211 */ /* 0x000fc600010f16ff */
[----:B------:R1:W-:Y:S04]  /*2b8f0*/  STL.64 [R1+0x678], R144 ;  /* 0x0006789001007387 */ /* 0x0003e80000100a00 */
[----:B------:R-:W3:Y:S01]  /*2b900*/  LDL.LU R246, [R1+0x30c] ;  /* 0x00030c0001f67983 */ /* 0x000ee20000300800 */
[----:B-1----:R-:W-:-:S03]  /*2b910*/  LEA R84, P1, R251, R248, 0x2 ;  /* 0x000000f8fb547211 */ /* 0x002fc600078210ff */
[----:B------:R1:W-:Y:S01]  /*2b920*/  STL.64 [R1+0x670], R140 ;  /* 0x0006708c01007387 */ /* 0x0003e20000100a00 */
[----:B------:R-:W-:Y:S02]  /*2b930*/  LEA.HI.X.SX32 R85, R251, R0, 0x2, P1 ;  /* 0x00000000fb557211 */ /* 0x000fe400008f16ff */
[C---:B------:R-:W-:Y:S01]  /*2b940*/  LEA R144, P6, R147.reuse, R248, 0x2 ;  /* 0x000000f893907211 */ /* 0x040fe200078c10ff */
[----:B------:R-:W3:Y:S03]  /*2b950*/  LDL.LU R244, [R1+0x308] ;  /* 0x0003080001f47983 */ /* 0x000ee60000300800 */
[----:B------:R-:W-:Y:S01]  /*2b960*/  LEA.HI.X.SX32 R145, R147, R0, 0x2, P6 ;  /* 0x0000000093917211 */ /* 0x000fe200030f16ff */
[----:B------:R1:W-:Y:S04]  /*2b970*/  STL.64 [R1+0x668], R84 ;  /* 0x0006685401007387 */ /* 0x0003e80000100a00 */
[----:B------:R1:W-:Y:S02]  /*2b980*/  STL.64 [R1+0x660], R144 ;  /* 0x0006609001007387 */ /* 0x0003e40000100a00 */
[----:B-1----:R-:W-:-:S04]  /*2b990*/  LEA R140, P2, R165, R248, 0x2 ;  /* 0x000000f8a58c7211 */ /* 0x002fc800078410ff */
[----:B------:R-:W-:Y:S02]  /*2b9a0*/  LEA.HI.X.SX32 R141, R165, R0, 0x2, P2 ;  /* 0x00000000a58d7211 */ /* 0x000fe400010f16ff */
[----:B------:R-:W3:Y:S04]  /*2b9b0*/  LDL.LU R165, [R1+0x304] ;  /* 0x0003040001a57983 */ /* 0x000ee80000300800 */
[----:B------:R1:W-:Y:S01]  /*2b9c0*/  STL.64 [R1+0x658], R140 ;  /* 0x0006588c01007387 */ /* 0x0003e20000100a00 */
[----:B------:R-:W-:-:S04]  /*2b9d0*/  LEA R84, P1, R143, R248, 0x2 ;  /* 0x000000f88f547211 */ /* 0x000fc800078210ff */
[----:B------:R-:W-:Y:S01]  /*2b9e0*/  LEA.HI.X.SX32 R85, R143, R0, 0x2, P1 ;  /* 0x000000008f557211 */ /* 0x000fe200008f16ff */
[----:B------:R-:W-:Y:S02]  /*2b9f0*/  IMAD.MOV.U32 R143, RZ, RZ, R158 ;  /* 0x000000ffff8f7224 */ /* 0x000fe400078e009e */
[----:B------:R-:W3:Y:S04]  /*2ba00*/  LDL.LU R158, [R1+0x300] ;  /* 0x00030000019e7983 */ /* 0x000ee80000300800 */
        /* <DEDUP_REMOVED lines=11> */
[----:B----4-:R-:W-:-:S04]  /*2bac0*/  LEA R84, P1, R154, R248, 0x2 ;  /* 0x000000f89a547211 */ /* 0x010fc800078210ff */
[----:B------:R-:W-:Y:S02]  /*2bad0*/  LEA.HI.X.SX32 R85, R154, R0, 0x2, P1 ;  /* 0x000000009a557211 */ /* 0x000fe400008f16ff */
[C---:B-1----:R-:W-:Y:S01]  /*2bae0*/  LEA R144, P6, R148.reuse, R248, 0x2 ;  /* 0x000000f894907211 */ /* 0x042fe200078c10ff */
[----:B------:R-:W-:Y:S02]  /*2baf0*/  IMAD.MOV.U32 R154, RZ, RZ, R252 ;  /* 0x000000ffff9a7224 */ /* 0x000fe400078e00fc */
[----:B------:R-:W4:Y:S01]  /*2bb00*/  LDL.LU R252, [R1+0x2e4] ;  /* 0x0002e40001fc7983 */ /* 0x000f220000300800 */
[----:B------:R-:W-:-:S03]  /*2bb10*/  LEA.HI.X.SX32 R145, R148, R0, 0x2, P6 ;  /* 0x0000000094917211 */ /* 0x000fc600030f16ff */
[----:B------:R1:W-:Y:S01]  /*2bb20*/  STL.64 [R1+0x638], R84 ;  /* 0x0006385401007387 */ /* 0x0003e20000100a00 */
[----:B--2---:R-:W-:-:S03]  /*2bb30*/  LEA R140, P2, R142, R248, 0x2 ;  /* 0x000000f88e8c7211 */ /* 0x004fc600078410ff */
[----:B------:R3:W-:Y:S01]  /*2bb40*/  STL.64 [R1+0x630], R144 ;  /* 0x0006309001007387 */ /* 0x0007e20000100a00 */
[----:B------:R-:W-:-:S03]  /*2bb50*/  LEA.HI.X.SX32 R141, R142, R0, 0x2, P2 ;  /* 0x000000008e8d7211 */ /* 0x000fc600010f16ff */
[----:B------:R-:W2:Y:S01]  /*2bb60*/  LDL.LU R148, [R1+0x2e0] ;  /* 0x0002e00001947983 */ /* 0x000ea20000300800 */
[----:B-1----:R-:W-:-:S03]  /*2bb70*/  LEA R84, P1, R146, R248, 0x2 ;  /* 0x000000f892547211 */ /* 0x002fc600078210ff */
[----:B------:R1:W-:Y:S01]  /*2bb80*/  STL.64 [R1+0x628], R140 ;  /* 0x0006288c01007387 */ /* 0x0003e20000100a00 */
[----:B------:R-:W-:-:S03]  /*2bb90*/  LEA.HI.X.SX32 R85, R146, R0, 0x2, P1 ;  /* 0x0000000092557211 */ /* 0x000fc600008f16ff */
[----:B------:R-:W2:Y:S04]  /*2bba0*/  LDL.LU R142, [R1+0x2dc] ;  /* 0x0002dc00018e7983 */ /* 0x000ea80000300800 */
        /* <DEDUP_REMOVED lines=8> */
[----:B------:R-:W3:Y:S01]  /*2bc30*/  LDL.LU R246, [R1+0x2d0] ;  /* 0x0002d00001f67983 */ /* 0x000ee20000300800 */
[----:B------:R-:W-:-:S03]  /*2bc40*/  LEA R84, P1, R244, R248, 0x2 ;  /* 0x000000f8f4547211 */ /* 0x000fc600078210ff */
[----:B------:R1:W-:Y:S01]  /*2bc50*/  STL.64 [R1+0x610], R140 ;  /* 0x0006108c01007387 */ /* 0x0003e20000100a00 */
[----:B------:R-:W-:-:S05]  /*2bc60*/  LEA.HI.X.SX32 R85, R244, R0, 0x2, P1 ;  /* 0x00000000f4557211 */ /* 0x000fca00008f16ff */
[----:B------:R1:W-:Y:S04]  /*2bc70*/  STL.64 [R1+0x608], R84 ;  /* 0x0006085401007387 */ /* 0x0003e80000100a00 */
[----:B------:R-:W3:Y:S01]  /*2bc80*/  LDL.LU R244, [R1+0x2cc] ;  /* 0x0002cc0001f47983 */ /* 0x000ee20000300800 */
[----:B------:R-:W-:-:S04]  /*2bc90*/  LEA R144, P6, R165, R248, 0x2 ;  /* 0x000000f8a5907211 */ /* 0x000fc800078c10ff */
[----:B------:R-:W-:Y:S02]  /*2bca0*/  LEA.HI.X.SX32 R145, R165, R0, 0x2, P6 ;  /* 0x00000000a5917211 */ /* 0x000fe400030f16ff */
[----:B-1----:R-:W-:-:S04]  /*2bcb0*/  LEA R140, P2, R158, R248, 0x2 ;  /* 0x000000f89e8c7211 */ /* 0x002fc800078410ff */
[----:B------:R-:W-:Y:S01]  /*2bcc0*/  LEA.HI.X.SX32 R141, R158, R0, 0x2, P2 ;  /* 0x000000009e8d7211 */ /* 0x000fe200010f16ff */
[----:B------:R1:W-:Y:S04]  /*2bcd0*/  STL.64 [R1+0x600], R144 ;  /* 0x0006009001007387 */ /* 0x0003e80000100a00 */
[----:B------:R1:W-:Y:S04]  /*2bce0*/  STL.64 [R1+0x5f8], R140 ;  /* 0x0005f88c01007387 */ /* 0x0003e80000100a00 */
[----:B------:R-:W3:Y:S01]  /*2bcf0*/  LDL.LU R165, [R1+0x2c8] ;  /* 0x0002c80001a57983 */ /* 0x000ee20000300800 */
[----:B------:R-:W-:-:S03]  /*2bd00*/  LEA R84, P1, R159, R248, 0x2 ;  /* 0x000000f89f547211 */ /* 0x000fc600078210ff */
[----:B------:R-:W3:Y:S01]  /*2bd10*/  LDL.LU R158, [R1+0x2bc] ;  /* 0x0002bc00019e7983 */ /* 0x000ee20000300800 */
[----:B------:R-:W-:Y:S02]  /*2bd20*/  LEA.HI.X.SX32 R85, R159, R0, 0x2, P1 ;  /* 0x000000009f557211 */ /* 0x000fe400008f16ff */
[----:B-1----:R-:W-:-:S03]  /*2bd30*/  LEA R144, P6, R251, R248, 0x2 ;  /* 0x000000f8fb907211 */ /* 0x002fc600078c10ff */
[----:B------:R1:W-:Y:S01]  /*2bd40*/  STL.64 [R1+0x5f0], R84 ;  /* 0x0005f05401007387 */ /* 0x0003e20000100a00 */
[----:B------:R-:W-:Y:S02]  /*2bd50*/  LEA.HI.X.SX32 R145, R251, R0, 0x2, P6 ;  /* 0x00000000fb917211 */ /* 0x000fe400030f16ff */
[C---:B------:R-:W-:Y:S01]  /*2bd60*/  LEA R140, P2, R147.reuse, R248, 0x2 ;  /* 0x000000f8938c7211 */ /* 0x040fe200078410ff */
[----:B------:R-:W-:Y:S02]  /*2bd70*/  IMAD.MOV.U32 R159, RZ, RZ, R154 ;  /* 0x000000ffff9f7224 */ /* 0x000fe400078e009a */
[----:B------:R-:W3:Y:S01]  /*2bd80*/  LDL.LU R154, [R1+0x2b8] ;  /* 0x0002b800019a7983 */ /* 0x000ee20000300800 */
[----:B------:R-:W-:Y:S02]  /*2bd90*/  LEA.HI.X.SX32 R141, R147, R0, 0x2, P2 ;  /* 0x00000000938d7211 */ /* 0x000fe400010f16ff */
[C---:B-1----:R-:W-:Y:S01]  /*2bda0*/  LEA R84, P1, R72.reuse, R248, 0x2 ;  /* 0x000000f848547211 */ /* 0x042fe200078210ff */
[----:B------:R4:W-:Y:S03]  /*2bdb0*/  STL.64 [R1+0x5e8], R144 ;  /* 0x0005e89001007387 */ /* 0x0009e60000100a00 */
[----:B------:R-:W-:Y:S01]  /*2bdc0*/  LEA.HI.X.SX32 R85, R72, R0, 0x2, P1 ;  /* 0x0000000048557211 */ /* 0x000fe200008f16ff */
[----:B------:R-:W-:Y:S04]  /*2bdd0*/  STL.64 [R1+0x5e0], R140 ;  /* 0x0005e08c01007387 */ /* 0x000fe80000100a00 */
[----:B------:R1:W-:Y:S01]  /*2bde0*/  STL.64 [R1+0x5d8], R84 ;  /* 0x0005d85401007387 */ /* 0x0003e20000100a00 */
[----:B----4-:R-:W-:-:S04]  /*2bdf0*/  LEA R144, P6, R252, R248, 0x2 ;  /* 0x000000f8fc907211 */ /* 0x010fc800078c10ff */
[----:B------:R-:W-:Y:S01]  /*2be00*/  LEA.HI.X.SX32 R145, R252, R0, 0x2, P6 ;  /* 0x00000000fc917211 */ /* 0x000fe200030f16ff */
[----:B-1----:R-:W4:Y:S01]  /*2be10*/  LDL.LU.64 R84, [R1+0x2ad0] ;  /* 0x002ad00001547983 */ /* 0x002f220000300a00 */
[----:B--2---:R-:W-:-:S03]  /*2be20*/  LEA R140, P2, R148, R248, 0x2 ;  /* 0x000000f8948c7211 */ /* 0x004fc600078410ff */
[----:B------:R-:W2:Y:S01]  /*2be30*/  LDL.LU R147, [R1+0x2a8] ;  /* 0x0002a80001937983 */ /* 0x000ea20000300800 */
[----:B------:R-:W-:-:S03]  /*2be40*/  LEA.HI.X.SX32 R141, R148, R0, 0x2, P2 ;  /* 0x00000000948d7211 */ /* 0x000fc600010f16ff */
[----:B------:R-:W4:Y:S01]  /*2be50*/  LDL.LU R252, [R1+0x2a0] ;  /* 0x0002a00001fc7983 */ /* 0x000f220000300800 */
[----:B------:R-:W-:Y:S01]  /*2be60*/  IMAD.MOV.U32 R251, RZ, RZ, R73 ;  /* 0x000000fffffb7224 */ /* 0x000fe200078e0049 */
[C---:B------:R-:W-:Y:S02]  /*2be70*/  LEA R72, P1, R142.reuse, R248, 0x2 ;  /* 0x000000f88e487211 */ /* 0x040fe400078210ff */
[----:B------:R1:W-:Y:S04]  /*2be80*/  STL.64 [R1+0x5d0], R144 ;  /* 0x0005d09001007387 */ /* 0x0003e80000100a00 */
[----:B------:R-:W-:Y:S01]  /*2be90*/  STL.64 [R1+0x5c8], R140 ;  /* 0x0005c88c01007387 */ /* 0x000fe20000100a00 */
[----:B------:R-:W-:Y:S02]  /*2bea0*/  LEA.HI.X.SX32 R73, R142, R0, 0x2, P1 ;  /* 0x000000008e497211 */ /* 0x000fe400008f16ff */
[----:B-1----:R-:W-:-:S03]  /*2beb0*/  LEA R144, P6, R146, R248, 0x2 ;  /* 0x000000f892907211 */ /* 0x002fc600078c10ff */
[----:B------:R1:W-:Y:S01]  /*2bec0*/  STL.64 [R1+0x5c0], R72 ;  /* 0x0005c04801007387 */ /* 0x0003e20000100a00 */
[----:B------:R-:W-:-:S03]  /*2bed0*/  LEA.HI.X.SX32 R145, R146, R0, 0x2, P6 ;  /* 0x0000000092917211 */ /* 0x000fc600030f16ff */
[----:B-1----:R-:W4:Y:S04]  /*2bee0*/  LDL.LU.64 R72, [R1+0x2ac8] ;  /* 0x002ac80001487983 */ /* 0x002f280000300a00 */
[----:B------:R-:W-:Y:S01]  /*2bef0*/  STL.64 [R1+0x5b8], R144 ;  /* 0x0005b89001007387 */ /* 0x000fe20000100a00 */
[----:B---3--:R-:W-:-:S04]  /*2bf00*/  LEA R140, P2, R161, R248, 0x2 ;  /* 0x000000f8a18c7211 */ /* 0x008fc800078410ff */
[----:B------:R-:W-:-:S05]  /*2bf10*/  LEA.HI.X.SX32 R141, R161, R0, 0x2, P2 ;  /* 0x00000000a18d7211 */ /* 0x000fca00010f16ff */
[----:B------:R1:W-:Y:S04]  /*2bf20*/  STL.64 [R1+0x5b0], R140 ;  /* 0x0005b08c01007387 */ /* 0x0003e80000100a00 */
[----:B-1----:R-:W3:Y:S01]  /*2bf30*/  LDL.LU R141, [R1+0x298] ;  /* 0x00029800018d7983 */ /* 0x002ee20000300800 */
[C---:B------:R-:W-:Y:S01]  /*2bf40*/  LEA R142, P1, R246.reuse, R248, 0x2 ;  /* 0x000000f8f68e7211 */ /* 0x040fe200078210ff */
[----:B------:R-:W-:Y:S02]  /*2bf50*/  IMAD.MOV.U32 R146, RZ, RZ, R152 ;  /* 0x000000ffff927224 */ /* 0x000fe400078e0098 */
[----:B------:R-:W3:Y:S01]  /*2bf60*/  LDL.LU R249, [R1+0xd8] ;  /* 0x0000d80001f97983 */ /* 0x000ee20000300800 */
[----:B------:R-:W-:Y:S01]  /*2bf70*/  IMAD.MOV.U32 R148, RZ, RZ, R143 ;  /* 0x000000ffff947224 */ /* 0x000fe200078e008f */
[----:B------:R-:W-:Y:S01]  /*2bf80*/  LEA.HI.X.SX32 R143, R246, R0, 0x2, P1 ;  /* 0x00000000f68f7211 */ /* 0x000fe200008f16ff */
[----:B------:R-:W-:Y:S01]  /*2bf90*/  IMAD.MOV.U32 R145, RZ, RZ, R153 ;  /* 0x000000ffff917224 */ /* 0x000fe200078e0099 */
[----:B------:R-:W3:Y:S01]  /*2bfa0*/  LDL.LU R140, [R1+0xd4] ;  /* 0x0000d400018c7983 */ /* 0x000ee20000300800 */
[----:B------:R-:W-:Y:S01]  /*2bfb0*/  LEA R152, P6, R244, R248, 0x2 ;  /* 0x000000f8f4987211 */ /* 0x000fe200078c10ff */
[----:B------:R-:W-:-:S02]  /*2bfc0*/  IMAD.MOV.U32 R144, RZ, RZ, R160 ;  /* 0x000000ffff907224 */ /* 0x000fc400078e00a0 */
[----:B------:R-:W3:Y:S01]  /*2bfd0*/  LDL.LU R246, [R1+0xd0] ;  /* 0x0000d00001f67983 */ /* 0x000ee20000300800 */
[----:B------:R-:W-:-:S03]  /*2bfe0*/  LEA.HI.X.SX32 R153, R244, R0, 0x2, P6 ;  /* 0x00000000f4997211 */ /* 0x000fc600030f16ff */
[----:B------:R1:W-:Y:S04]  /*2bff0*/  STL.64 [R1+0x5a8], R142 ;  /* 0x0005a88e01007387 */ /* 0x0003e80000100a00 */
[----:B------:R1:W-:Y:S01]  /*2c000*/  STL.64 [R1+0x5a0], R152 ;  /* 0x0005a09801007387 */ /* 0x0003e20000100a00 */
[----:B------:R-:W-:-:S04]  /*2c010*/  LEA R160, P2, R165, R248, 0x2 ;  /* 0x000000f8a5a07211 */ /* 0x000fc800078410ff */
[----:B------:R-:W-:Y:S02]  /*2c020*/  LEA.HI.X.SX32 R161, R165, R0, 0x2, P2 ;  /* 0x00000000a5a17211 */ /* 0x000fe400010f16ff */
[C---:B-1----:R-:W-:Y:S01]  /*2c030*/  LEA R142, P1, R158.reuse, R248, 0x2 ;  /* 0x000000f89e8e7211 */ /* 0x042fe200078210ff */
[----:B------:R-:W3:Y:S03]  /*2c040*/  LDL.LU R165, [R1+0xcc] ;  /* 0x0000cc0001a57983 */ /* 0x000ee60000300800 */
[----:B------:R-:W-:Y:S01]  /*2c050*/  LEA.HI.X.SX32 R143, R158, R0, 0x2, P1 ;  /* 0x000000009e8f7211 */ /* 0x000fe200008f16ff */
[----:B------:R1:W-:Y:S04]  /*2c060*/  STL.64 [R1+0x598], R160 ;  /* 0x000598a001007387 */ /* 0x0003e80000100a00 */
[----:B------:R-:W3:Y:S01]  /*2c070*/  LDL.LU R244, [R1+0xc8] ;  /* 0x0000c80001f47983 */ /* 0x000ee20000300800 */
[----:B------:R-:W-:-:S02]  /*2c080*/  LEA R152, P6, R154, R248, 0x2 ;  /* 0x000000f89a987211 */ /* 0x000fc400078c10ff */
[----:B-1----:R-:W-:Y:S01]  /*2c090*/  LEA R160, P2, R251, R248, 0x2 ;  /* 0x000000f8fba07211 */ /* 0x002fe200078410ff */
[----:B------:R-:W-:Y:S02]  /*2c0a0*/  IMAD.MOV.U32 R161, RZ, RZ, R251 ;  /* 0x000000ffffa17224 */ /* 0x000fe400078e00fb */
[----:B------:R-:W3:Y:S04]  /*2c0b0*/  LDL.LU R251, [R1+0xc4] ;  /* 0x0000c40001fb7983 */ /* 0x000ee80000300800 */
[----:B------:R2:W-:Y:S04]  /*2c0c0*/  STL.64 [R1+0x590], R142 ;  /* 0x0005908e01007387 */ /* 0x0005e80000100a00 */
[----:B------:R-:W3:Y:S01]  /*2c0d0*/  LDL.LU R158, [R1+0xc0] ;  /* 0x0000c000019e7983 */ /* 0x000ee20000300800 */
[----:B------:R-:W-:-:S02]  /*2c0e0*/  LEA.HI.X.SX32 R153, R154, R0, 0x2, P6 ;  /* 0x000000009a997211 */ /* 0x000fc400030f16ff */
[----:B------:R-:W-:Y:S01]  /*2c0f0*/  LEA.HI.X.SX32 R161, R161, R0, 0x2, P2 ;  /* 0x00000000a1a17211 */ /* 0x000fe200010f16ff */
[----:B------:R-:W3:Y:S04]  /*2c100*/  LDL.LU R154, [R1+0xbc] ;  /* 0x0000bc00019a7983 */ /* 0x000ee80000300800 */
[----:B------:R4:W-:Y:S01]  /*2c110*/  STL.64 [R1+0x588], R152 ;  /* 0x0005889801007387 */ /* 0x0009e20000100a00 */
[----:B--2---:R-:W-:-:S04]  /*2c120*/  LEA R142, P1, R147, R248, 0x2 ;  /* 0x000000f8938e7211 */ /* 0x004fc800078210ff */
[----:B------:R-:W-:Y:S01]  /*2c130*/  LEA.HI.X.SX32 R143, R147, R0, 0x2, P1 ;  /* 0x00000000938f7211 */ /* 0x000fe200008f16ff */
[----:B------:R1:W-:Y:S01]  /*2c140*/  STL.64 [R1+0x580], R160 ;  /* 0x000580a001007387 */ /* 0x0003e20000100a00 */
[----:B----4-:R-:W-:-:S03]  /*2c150*/  LEA R152, P6, R252, R248, 0x2 ;  /* 0x000000f8fc987211 */ /* 0x010fc600078c10ff */
[----:B------:R3:W-:Y:S01]  /*2c160*/  STL.64 [R1+0x578], R142 ;  /* 0x0005788e01007387 */ /* 0x0007e20000100a00 */
[----:B------:R-:W-:Y:S02]  /*2c170*/  LEA.HI.X.SX32 R153, R252, R0, 0x2, P6 ;  /* 0x00000000fc997211 */ /* 0x000fe400030f16ff */
[----:B-1----:R-:W-:Y:S01]  /*2c180*/  LEA R160, P2, R148, R248, 0x2 ;  /* 0x000000f894a07211 */ /* 0x002fe200078410ff */
[----:B------:R-:W-:Y:S02]  /*2c190*/  IMAD.MOV.U32 R161, RZ, RZ, R148 ;  /* 0x000000ffffa17224 */ /* 0x000fe400078e0094 */
[----:B------:R-:W2:Y:S04]  /*2c1a0*/  LDL.LU R148, [R1+0xb8] ;  /* 0x0000b80001947983 */ /* 0x000ea80000300800 */
[----:B------:R-:W4:Y:S01]  /*2c1b0*/  LDL.LU R147, [R1+0xb4] ;  /* 0x0000b40001937983 */ /* 0x000f220000300800 */
[----:B------:R-:W-:-:S03]  /*2c1c0*/  LEA.HI.X.SX32 R161, R161, R0, 0x2, P2 ;  /* 0x00000000a1a17211 */ /* 0x000fc600010f16ff */
[----:B------:R-:W4:Y:S04]  /*2c1d0*/  LDL.LU R252, [R1+0xb0] ;  /* 0x0000b00001fc7983 */ /* 0x000f280000300800 */
[----:B------:R1:W-:Y:S04]  /*2c1e0*/  STL.64 [R1+0x570], R152 ;  /* 0x0005709801007387 */ /* 0x0003e80000100a00 */
[----:B------:R1:W-:Y:S01]  /*2c1f0*/  STL.64 [R1+0x568], R160 ;  /* 0x000568a001007387 */ /* 0x0003e20000100a00 */
[----:B---3--:R-:W-:-:S04]  /*2c200*/  LEA R142, P1, R141, R248, 0x2 ;  /* 0x000000f88d8e7211 */ /* 0x008fc800078210ff */
[----:B------:R-:W-:Y:S02]  /*2c210*/  LEA.HI.X.SX32 R143, R141, R0, 0x2, P1 ;  /* 0x000000008d8f7211 */ /* 0x000fe400008f16ff */
[----:B------:R-:W3:Y:S01]  /*2c220*/  LDL.LU R141, [R1+0xac] ;  /* 0x0000ac00018d7983 */ /* 0x000ee20000300800 */
[CC--:B-1----:R-:W-:Y:S02]  /*2c230*/  LEA R152, P6, R249.reuse, R248.reuse, 0x2 ;  /* 0x000000f8f9987211 */ /* 0x0c2fe400078c10ff */
[C---:B------:R-:W-:Y:S01]  /*2c240*/  LEA R160, P2, R140.reuse, R248, 0x2 ;  /* 0x000000f88ca07211 */ /* 0x040fe200078410ff */
[----:B------:R1:W-:Y:S01]  /*2c250*/  STL.64 [R1+0x560], R142 ;  /* 0x0005608e01007387 */ /* 0x0003e20000100a00 */
[-C--:B------:R-:W-:Y:S02]  /*2c260*/  LEA.HI.X.SX32 R153, R249, R0.reuse, 0x2, P6 ;  /* 0x00000000f9997211 */ /* 0x080fe400030f16ff */
[----:B------:R-:W-:-:S03]  /*2c270*/  LEA.HI.X.SX32 R161, R140, R0, 0x2, P2 ;  /* 0x000000008ca17211 */ /* 0x000fc600010f16ff */
[----:B------:R1:W-:Y:S02]  /*2c280*/  STL.64 [R1+0x558], R152 ;  /* 0x0005589801007387 */ /* 0x0003e40000100a00 */
[----:B-1----:R-:W-:-:S04]  /*2c290*/  LEA R142, P1, R246, R248, 0x2 ;  /* 0x000000f8f68e7211 */ /* 0x002fc800078210ff */
[----:B------:R-:W-:Y:S01]  /*2c2a0*/  LEA.HI.X.SX32 R143, R246, R0, 0x2, P1 ;  /* 0x00000000f68f7211 */ /* 0x000fe200008f16ff */
[----:B------:R1:W-:Y:S04]  /*2c2b0*/  STL.64 [R1+0x550], R160 ;  /* 0x000550a001007387 */ /* 0x0003e80000100a00 */
[----:B------:R1:W-:Y:S04]  /*2c2c0*/  STL.64 [R1+0x540], R142 ;  /* 0x0005408e01007387 */ /* 0x0003e80000100a00 */
[----:B------:R-:W3:Y:S04]  /*2c2d0*/  LDL.LU R249, [R1+0xa4] ;  /* 0x0000a40001f97983 */ /* 0x000ee80000300800 */
[----:B------:R-:W3:Y:S04]  /*2c2e0*/  LDL.LU R246, [R1+0xa0] ;  /* 0x0000a00001f67983 */ /* 0x000ee80000300800 */
[----:B------:R-:W3:Y:S01]  /*2c2f0*/  LDL.LU R140, [R1+0x9c] ;  /* 0x00009c00018c7983 */ /* 0x000ee20000300800 */
[----:B------:R-:W-:-:S04]  /*2c300*/  LEA R152, P6, R165, R248, 0x2 ;  /* 0x000000f8a5987211 */ /* 0x000fc800078c10ff */
[----:B------:R-:W-:Y:S02]  /*2c310*/  LEA.HI.X.SX32 R153, R165, R0, 0x2, P6 ;  /* 0x00000000a5997211 */ /* 0x000fe400030f16ff */
[----:B-1----:R-:W-:-:S03]  /*2c320*/  LEA R160, P2, R244, R248, 0x2 ;  /* 0x000000f8f4a07211 */ /* 0x002fc600078410ff */
[----:B------:R1:W-:Y:S01]  /*2c330*/  STL.64 [R1+0x538], R152 ;  /* 0x0005389801007387 */ /* 0x0003e20000100a00 */
[----:B------:R-:W-:-:S03]  /*2c340*/  LEA.HI.X.SX32 R161, R244, R0, 0x2, P2 ;  /* 0x00000000f4a17211 */ /* 0x000fc600010f16ff */
[----:B------:R-:W3:Y:S01]  /*2c350*/  LDL.LU R165, [R1+0x98] ;  /* 0x0000980001a57983 */ /* 0x000ee20000300800 */
[----:B------:R-:W-:-:S03]  /*2c360*/  LEA R142, P1, R251, R248, 0x2 ;  /* 0x000000f8fb8e7211 */ /* 0x000fc600078210ff */
[----:B------:R1:W-:Y:S01]  /*2c370*/  STL.64 [R1+0x530], R160 ;  /* 0x000530a001007387 */ /* 0x0003e20000100a00 */
[----:B------:R-:W-:Y:S02]  /*2c380*/  LEA.HI.X.SX32 R143, R251, R0, 0x2, P1 ;  /* 0x00000000fb8f7211 */ /* 0x000fe400008f16ff */
[----:B-1----:R-:W-:-:S04]  /*2c390*/  LEA R152, P6, R158, R248, 0x2 ;  /* 0x000000f89e987211 */ /* 0x002fc800078c10ff */
[----:B------:R-:W-:Y:S01]  /*2c3a0*/  LEA.HI.X.SX32 R153, R158, R0, 0x2, P6 ;  /* 0x000000009e997211 */ /* 0x000fe200030f16ff */
[----:B------:R2:W-:Y:S01]  /*2c3b0*/  STL.64 [R1+0x528], R142 ;  /* 0x0005288e01007387 */ /* 0x0005e20000100a00 */
[----:B------:R-:W-:-:S03]  /*2c3c0*/  LEA R160, P2, R154, R248, 0x2 ;  /* 0x000000f89aa07211 */ /* 0x000fc600078410ff */
[----:B------:R4:W-:Y:S01]  /*2c3d0*/  STL.64 [R1+0x520], R152 ;  /* 0x0005209801007387 */ /* 0x0009e20000100a00 */
[----:B------:R-:W-:-:S03]  /*2c3e0*/  LEA.HI.X.SX32 R161, R154, R0, 0x2, P2 ;  /* 0x000000009aa17211 */ /* 0x000fc600010f16ff */
[----:B------:R-:W3:Y:S04]  /*2c3f0*/  LDL.LU R158, [R1+0x94] ;  /* 0x00009400019e7983 */ /* 0x000ee80000300800 */
[----:B------:R-:W3:Y:S04]  /*2c400*/  LDL.LU R154, [R1+0x90] ;  /* 0x00009000019a7983 */ /* 0x000ee80000300800 */
[----:B------:R-:W3:Y:S04]  /*2c410*/  LDL.LU R244, [R1+0x8c] ;  /* 0x00008c0001f47983 */ /* 0x000ee80000300800 */
[----:B------:R1:W-:Y:S04]  /*2c420*/  STL.64 [R1+0x518], R160 ;  /* 0x000518a001007387 */ /* 0x0003e80000100a00 */
[----:B------:R-:W3:Y:S01]  /*2c430*/  LDL.LU R251, [R1+0x88] ;  /* 0x0000880001fb7983 */ /* 0x000ee20000300800 */
[----:B--2---:R-:W-:-:S02]  /*2c440*/  LEA R142, P1, R148, R248, 0x2 ;  /* 0x000000f8948e7211 */ /* 0x004fc400078210ff */
[C---:B----4-:R-:W-:Y:S02]  /*2c450*/  LEA R152, P6, R147.reuse, R248, 0x2 ;  /* 0x000000f893987211 */ /* 0x050fe400078c10ff */
[----:B------:R-:W-:Y:S02]  /*2c460*/  LEA.HI.X.SX32 R143, R148, R0, 0x2, P1 ;  /* 0x00000000948f7211 */ /* 0x000fe400008f16ff */
[C---:B-1----:R-:W-:Y:S02]  /*2c470*/  LEA R160, P2, R252.reuse, R248, 0x2 ;  /* 0x000000f8fca07211 */ /* 0x042fe400078410ff */
[-C--:B------:R-:W-:Y:S01]  /*2c480*/  LEA.HI.X.SX32 R153, R147, R0.reuse, 0x2, P6 ;  /* 0x0000000093997211 */ /* 0x080fe200030f16ff */
[----:B------:R-:W-:Y:S01]  /*2c490*/  STL.64 [R1+0x510], R142 ;  /* 0x0005108e01007387 */ /* 0x000fe20000100a00 */
[----:B------:R-:W-:-:S03]  /*2c4a0*/  LEA.HI.X.SX32 R161, R252, R0, 0x2, P2 ;  /* 0x00000000fca17211 */ /* 0x000fc600010f16ff */
[----:B------:R1:W-:Y:S04]  /*2c4b0*/  STL.64 [R1+0x508], R152 ;  /* 0x0005089801007387 */ /* 0x0003e80000100a00 */
[----:B------:R-:W2:Y:S04]  /*2c4c0*/  LDL.LU R148, [R1+0x84] ;  /* 0x0000840001947983 */ /* 0x000ea80000300800 */
[----:B------:R-:W4:Y:S04]  /*2c4d0*/  LDL.LU R147, [R1+0x80] ;  /* 0x0000800001937983 */ /* 0x000f280000300800 */
[----:B------:R-:W4:Y:S01]  /*2c4e0*/  LDL.LU R252, [R1+0x78] ;  /* 0x0000780001fc7983 */ /* 0x000f220000300800 */
[----:B-1----:R-:W-:Y:S01]  /*2c4f0*/  LEA R152, P6, R250, R248, 0x2 ;  /* 0x000000f8fa987211 */ /* 0x002fe200078c10ff */
[----:B------:R-:W-:-:S02]  /*2c500*/  IMAD.MOV.U32 R153, RZ, RZ, R250 ;  /* 0x000000ffff997224 */ /* 0x000fc400078e00fa */
[----:B------:R1:W-:Y:S04]  /*2c510*/  STL.64 [R1+0x500], R160 ;  /* 0x000500a001007387 */ /* 0x0003e80000100a00 */
[----:B------:R-:W4:Y:S01]  /*2c520*/  LDL.LU R250, [R1+0x74] ;  /* 0x0000740001fa7983 */ /* 0x000f220000300800 */
[----:B---3--:R-:W-:-:S04]  /*2c530*/  LEA R142, P1, R141, R248, 0x2 ;  /* 0x000000f88d8e7211 */ /* 0x008fc800078210ff */
[-C--:B------:R-:W-:Y:S02]  /*2c540*/  LEA.HI.X.SX32 R143, R141, R0.reuse, 0x2, P1 ;  /* 0x000000008d8f7211 */ /* 0x080fe400008f16ff */
[----:B------:R-:W3:Y:S01]  /*2c550*/  LDL.LU R141, [R1+0x7c] ;  /* 0x00007c00018d7983 */ /* 0x000ee20000300800 */
[----:B------:R-:W-:-:S03]  /*2c560*/  LEA.HI.X.SX32 R153, R153, R0, 0x2, P6 ;  /* 0x0000000099997211 */ /* 0x000fc600030f16ff */
[----:B------:R1:W-:Y:S04]  /*2c570*/  STL.64 [R1+0x4f8], R142 ;  /* 0x0004f88e01007387 */ /* 0x0003e80000100a00 */
[----:B------:R1:W-:Y:S02]  /*2c580*/  STL.64 [R1+0x4f0], R152 ;  /* 0x0004f09801007387 */ /* 0x0003e40000100a00 */
[CC--:B-1----:R-:W-:Y:S02]  /*2c590*/  LEA R160, P2, R249.reuse, R248.reuse, 0x2 ;  /* 0x000000f8f9a07211 */ /* 0x0c2fe400078410ff */
[----:B------:R-:W-:Y:S02]  /*2c5a0*/  LEA R142, P1, R246, R248, 0x2 ;  /* 0x000000f8f68e7211 */ /* 0x000fe400078210ff */
[----:B------:R-:W-:-:S02]  /*2c5b0*/  LEA.HI.X.SX32 R161, R249, R0, 0x2, P2 ;  /* 0x00000000f9a17211 */ /* 0x000fc400010f16ff */
[----:B------:R-:W-:Y:S02]  /*2c5c0*/  LEA.HI.X.SX32 R143, R246, R0, 0x2, P1 ;  /* 0x00000000f68f7211 */ /* 0x000fe400008f16ff */
[C---:B------:R-:W-:Y:S01]  /*2c5d0*/  LEA R152, P6, R140.reuse, R248, 0x2 ;  /* 0x000000f88c987211 */ /* 0x040fe200078c10ff */
[----:B------:R-:W-:Y:S03]  /*2c5e0*/  STL.64 [R1+0x4e8], R160 ;  /* 0x0004e8a001007387 */ /* 0x000fe60000100a00 */
[----:B------:R-:W-:Y:S01]  /*2c5f0*/  LEA.HI.X.SX32 R153, R140, R0, 0x2, P6 ;  /* 0x000000008c997211 */ /* 0x000fe200030f16ff */
[----:B------:R1:W-:Y:S04]  /*2c600*/  STL.64 [R1+0x4e0], R142 ;  /* 0x0004e08e01007387 */ /* 0x0003e80000100a00 */
[----:B------:R-:W3:Y:S04]  /*2c610*/  LDL.LU R246, [R1+0x70] ;  /* 0x0000700001f67983 */ /* 0x000ee80000300800 */
[----:B------:R1:W-:Y:S02]  /*2c620*/  STL.64 [R1+0x4d8], R152 ;  /* 0x0004d89801007387 */ /* 0x0003e40000100a00 */
[----:B-1----:R-:W-:-:S02]  /*2c630*/  IMAD.MOV.U32 R142, RZ, RZ, R144 ;  /* 0x000000ffff8e7224 */ /* 0x002fc400078e0090 */
[----:B------:R-:W-:Y:S02]  /*2c640*/  IMAD.MOV.U32 R144, RZ, RZ, R166 ;  /* 0x000000ffff907224 */ /* 0x000fe400078e00a6 */
[----:B------:R-:W-:Y:S02]  /*2c650*/  IMAD.MOV.U32 R143, RZ, RZ, R145 ;  /* 0x000000ffff8f7224 */ /* 0x000fe400078e0091 */
[----:B------:R-:W-:Y:S01]  /*2c660*/  IMAD.MOV.U32 R145, RZ, RZ, R167 ;  /* 0x000000ffff917224 */ /* 0x000fe200078e00a7 */
[----:B------:R-:W-:-:S04]  /*2c670*/  LEA R160, P2, R165, R248, 0x2 ;  /* 0x000000f8a5a07211 */ /* 0x000fc800078410ff */
[----:B------:R-:W-:Y:S02]  /*2c680*/  LEA.HI.X.SX32 R161, R165, R0, 0x2, P2 ;  /* 0x00000000a5a17211 */ /* 0x000fe400010f16ff */
[----:B------:R-:W3:Y:S04]  /*2c690*/  LDL.LU R165, [R1+0x6c] ;  /* 0x00006c0001a57983 */ /* 0x000ee80000300800 */
[----:B------:R1:W-:Y:S01]  /*2c6a0*/  STL.64 [R1+0x4d0], R160 ;  /* 0x0004d0a001007387 */ /* 0x0003e20000100a00 */
[----:B------:R-:W-:Y:S02]  /*2c6b0*/  IMAD.MOV.U32 R249, RZ, RZ, R159 ;  /* 0x000000fffff97224 */ /* 0x000fe400078e009f */
[----:B------:R-:W-:Y:S01]  /*2c6c0*/  IMAD.MOV.U32 R140, RZ, RZ, R155 ;  /* 0x000000ffff8c7224 */ /* 0x000fe200078e009b */
[----:B------:R-:W-:-:S02]  /*2c6d0*/  LEA R166, P1, R158, R248, 0x2 ;  /* 0x000000f89ea67211 */ /* 0x000fc400078210ff */
[----:B------:R-:W-:Y:S02]  /*2c6e0*/  LEA R152, P6, R154, R248, 0x2 ;  /* 0x000000f89a987211 */ /* 0x000fe400078c10ff */
[----:B------:R-:W-:Y:S02]  /*2c6f0*/  LEA.HI.X.SX32 R167, R158, R0, 0x2, P1 ;  /* 0x000000009ea77211 */ /* 0x000fe400008f16ff */
[----:B-1----:R-:W-:Y:S02]  /*2c700*/  LEA R160, P2, R244, R248, 0x2 ;  /* 0x000000f8f4a07211 */ /* 0x002fe400078410ff */
[-C--:B------:R-:W-:Y:S01]  /*2c710*/  LEA.HI.X.SX32 R153, R154, R0.reuse, 0x2, P6 ;  /* 0x000000009a997211 */ /* 0x080fe200030f16ff */
[----:B------:R1:W-:Y:S01]  /*2c720*/  STL.64 [R1+0x4c8], R166 ;  /* 0x0004c8a601007387 */ /* 0x0003e20000100a00 */
[----:B------:R-:W-:Y:S02]  /*2c730*/  LEA.HI.X.SX32 R161, R244, R0, 0x2, P2 ;  /* 0x00000000f4a17211 */ /* 0x000fe400010f16ff */
[----:B------:R-:W-:-:S04]  /*2c740*/  LEA R158, P1, R251, R248, 0x2 ;  /* 0x000000f8fb9e7211 */ /* 0x000fc800078210ff */
[----:B------:R-:W-:Y:S01]  /*2c750*/  LEA.HI.X.SX32 R159, R251, R0, 0x2, P1 ;  /* 0x00000000fb9f7211 */ /* 0x000fe200008f16ff */
[----:B-1----:R-:W3:Y:S04]  /*2c760*/  LDL.LU.64 R166, [R1+0x2ac0] ;  /* 0x002ac00001a67983 */ /* 0x002ee80000300a00 */
[----:B------:R-:W3:Y:S04]  /*2c770*/  LDL.LU R154, [R1+0x44] ;  /* 0x00004400019a7983 */ /* 0x000ee80000300800 */
[----:B------:R-:W3:Y:S04]  /*2c780*/  LDL.LU R155, [R1+0x40] ;  /* 0x00004000019b7983 */ /* 0x000ee80000300800 */
[----:B------:R2:W-:Y:S04]  /*2c790*/  STL.64 [R1+0x4c0], R152 ;  /* 0x0004c09801007387 */ /* 0x0005e80000100a00 */
[----:B------:R4:W-:Y:S04]  /*2c7a0*/  STL.64 [R1+0x4b8], R160 ;  /* 0x0004b8a001007387 */ /* 0x0009e80000100a00 */
[----:B------:R-:W3:Y:S01]  /*2c7b0*/  LDL.LU R244, [R1+0x54] ;  /* 0x0000540001f47983 */ /* 0x000ee20000300800 */
[----:B--2---:R-:W-:-:S03]  /*2c7c0*/  LEA R152, P6, R148, R248, 0x2 ;  /* 0x000000f894987211 */ /* 0x004fc600078c10ff */
[----:B------:R-:W2:Y:S01]  /*2c7d0*/  LDL.LU R251, [R1+0x4c] ;  /* 0x00004c0001fb7983 */ /* 0x000ea20000300800 */
[----:B----4-:R-:W-:-:S03]  /*2c7e0*/  LEA R160, P2, R147, R248, 0x2 ;  /* 0x000000f893a07211 */ /* 0x010fc600078410ff */
[----:B------:R3:W-:Y:S01]  /*2c7f0*/  STL.64 [R1+0x4b0], R158 ;  /* 0x0004b09e01007387 */ /* 0x0007e20000100a00 */
[-C--:B------:R-:W-:Y:S02]  /*2c800*/  LEA.HI.X.SX32 R153, R148, R0.reuse, 0x2, P6 ;  /* 0x0000000094997211 */ /* 0x080fe400030f16ff */
[----:B------:R-:W-:-:S03]  /*2c810*/  LEA.HI.X.SX32 R161, R147, R0, 0x2, P2 ;  /* 0x0000000093a17211 */ /* 0x000fc600010f16ff */
[----:B------:R-:W-:Y:S04]  /*2c820*/  STL.64 [R1+0x4a8], R152 ;  /* 0x0004a89801007387 */ /* 0x000fe80000100a00 */
[----:B------:R-:W-:Y:S01]  /*2c830*/  STL.64 [R1+0x4a0], R160 ;  /* 0x0004a0a001007387 */ /* 0x000fe20000100a00 */
[----:B---3--:R-:W-:-:S04]  /*2c840*/  LEA R158, P1, R141, R248, 0x2 ;  /* 0x000000f88d9e7211 */ /* 0x008fc800078210ff */
[----:B------:R-:W-:-:S05]  /*2c850*/  LEA.HI.X.SX32 R159, R141, R0, 0x2, P1 ;  /* 0x000000008d9f7211 */ /* 0x000fca00008f16ff */
[----:B------:R1:W-:Y:S04]  /*2c860*/  STL.64 [R1+0x498], R158 ;  /* 0x0004989e01007387 */ /* 0x0003e80000100a00 */
[----:B-1----:R-:W3:Y:S01]  /*2c870*/  LDL.LU.64 R158, [R1+0x2ab8] ;  /* 0x002ab800019e7983 */ /* 0x002ee20000300a00 */
[----:B------:R-:W-:-:S04]  /*2c880*/  LEA R152, P6, R252, R248, 0x2 ;  /* 0x000000f8fc987211 */ /* 0x000fc800078c10ff */
[----:B------:R-:W-:Y:S02]  /*2c890*/  LEA.HI.X.SX32 R153, R252, R0, 0x2, P6 ;  /* 0x00000000fc997211 */ /* 0x000fe400030f16ff */
[C---:B------:R-:W-:Y:S01]  /*2c8a0*/  LEA R160, P2, R250.reuse, R248, 0x2 ;  /* 0x000000f8faa07211 */ /* 0x040fe200078410ff */
[----:B------:R-:W-:Y:S02]  /*2c8b0*/  IMAD.MOV.U32 R148, RZ, RZ, R145 ;  /* 0x000000ffff947224 */ /* 0x000fe400078e0091 */
[----:B------:R-:W-:Y:S01]  /*2c8c0*/  IMAD.MOV.U32 R145, RZ, RZ, R156 ;  /* 0x000000ffff917224 */ /* 0x000fe200078e009c */
[----:B------:R-:W-:Y:S01]  /*2c8d0*/  LEA.HI.X.SX32 R161, R250, R0, 0x2, P2 ;  /* 0x00000000faa17211 */ /* 0x000fe200010f16ff */
[----:B------:R-:W-:Y:S02]  /*2c8e0*/  IMAD.MOV.U32 R147, RZ, RZ, R144 ;  /* 0x000000ffff937224 */ /* 0x000fe400078e0090 */
[----:B------:R-:W-:Y:S01]  /*2c8f0*/  IMAD.MOV.U32 R144, RZ, RZ, R157 ;  /* 0x000000ffff907224 */ /* 0x000fe200078e009d */
[----:B------:R-:W-:Y:S01]  /*2c900*/  LEA R156, P1, R246, R248, 0x2 ;  /* 0x000000f8f69c7211 */ /* 0x000fe200078210ff */
[----:B---3--:R-:W-:-:S02]  /*2c910*/  IMAD.MOV.U32 R141, RZ, RZ, R158 ;  /* 0x000000ffff8d7224 */ /* 0x008fc400078e009e */
[----:B------:R-:W3:Y:S04]  /*2c920*/  LDL.LU R158, [R1+0x2c] ;  /* 0x00002c00019e7983 */ /* 0x000ee80000300800 */
[----:B------:R-:W4:Y:S01]  /*2c930*/  LDL.LU R252, [R1+0x20] ;  /* 0x0000200001fc7983 */ /* 0x000f220000300800 */
[----:B------:R-:W-:-:S03]  /*2c940*/  LEA.HI.X.SX32 R157, R246, R0, 0x2, P1 ;  /* 0x00000000f69d7211 */ /* 0x000fc600008f16ff */
[----:B------:R1:W-:Y:S04]  /*2c950*/  STL.64 [R1+0x490], R152 ;  /* 0x0004909801007387 */ /* 0x0003e80000100a00 */
[----:B------:R-:W4:Y:S01]  /*2c960*/  LDL.LU R250, [R1+0x1c] ;  /* 0x00001c0001fa7983 */ /* 0x000f220000300800 */
[----:B-1----:R-:W-:-:S03]  /*2c970*/  IMAD.MOV.U32 R153, RZ, RZ, R249 ;  /* 0x000000ffff997224 */ /* 0x002fc600078e00f9 */
[----:B------:R-:W4:Y:S01]  /*2c980*/  LDL.LU R249, [R1+0x14] ;  /* 0x0000140001f97983 */ /* 0x000f220000300800 */
[----:B------:R-:W-:-:S03]  /*2c990*/  LEA R152, P6, R165, R248, 0x2 ;  /* 0x000000f8a5987211 */ /* 0x000fc600078c10ff */
[----:B------:R1:W-:Y:S02]  /*2c9a0*/  STL.64 [R1+0x488], R160 ;  /* 0x000488a001007387 */ /* 0x0003e40000100a00 */
[----:B-1----:R-:W-:Y:S01]  /*2c9b0*/  LEA R160, P2, R140, R248, 0x2 ;  /* 0x000000f88ca07211 */ /* 0x002fe200078410ff */
[----:B------:R-:W-:Y:S02]  /*2c9c0*/  IMAD.MOV.U32 R161, RZ, RZ, R140 ;  /* 0x000000ffffa17224 */ /* 0x000fe400078e008c */
[----:B------:R-:W4:Y:S04]  /*2c9d0*/  LDL.LU R140, [R1+0x10] ;  /* 0x00001000018c7983 */ /* 0x000f280000300800 */
[----:B------:R-:W4:Y:S04]  /*2c9e0*/  LDL.LU R246, [R1+0x8] ;  /* 0x0000080001f67983 */ /* 0x000f280000300800 */
[----:B------:R1:W-:Y:S01]  /*2c9f0*/  STL.64 [R1+0x480], R156 ;  /* 0x0004809c01007387 */ /* 0x0003e20000100a00 */
[----:B------:R-:W-:-:S02]  /*2ca00*/  LEA.HI.X.SX32 R161, R161, R0, 0x2, P2 ;  /* 0x00000000a1a17211 */ /* 0x000fc400010f16ff */
[----:B-1----:R-:W-:Y:S01]  /*2ca10*/  LEA R156, P1, R153, R248, 0x2 ;  /* 0x000000f8999c7211 */ /* 0x002fe200078210ff */
[----:B------:R-:W-:Y:S01]  /*2ca20*/  IMAD.MOV.U32 R157, RZ, RZ, R153 ;  /* 0x000000ffff9d7224 */ /* 0x000fe200078e0099 */
[-C--:B------:R-:W-:Y:S02]  /*2ca30*/  LEA.HI.X.SX32 R153, R165, R0.reuse, 0x2, P6 ;  /* 0x00000000a5997211 */ /* 0x080fe400030f16ff */
[----:B------:R-:W4:Y:S02]  /*2ca40*/  LDL.LU R165, [R1] ;  /* 0x0000000001a57983 */ /* 0x000f240000300800 */
[----:B------:R-:W-:Y:S02]  /*2ca50*/  LEA.HI.X.SX32 R157, R157, R0, 0x2, P1 ;  /* 0x000000009d9d7211 */ /* 0x000fe400008f16ff */
[----:B------:R1:W-:Y:S04]  /*2ca60*/  STL.64 [R1+0x478], R152 ;  /* 0x0004789801007387 */ /* 0x0003e80000100a00 */
[----:B------:R2:W-:Y:S01]  /*2ca70*/  STL.64 [R1+0x470], R160 ;  /* 0x000470a001007387 */ /* 0x0005e20000100a00 */
[----:B-1----:R-:W-:-:S03]  /*2ca80*/  LEA R152, P6, R244, R248, 0x2 ;  /* 0x000000f8f4987211 */ /* 0x002fc600078c10ff */
[----:B------:R1:W-:Y:S01]  /*2ca90*/  STL.64 [R1+0x468], R156 ;  /* 0x0004689c01007387 */ /* 0x0003e20000100a00 */
[C---:B--2---:R-:W-:Y:S02]  /*2caa0*/  LEA R160, P2, R251.reuse, R248, 0x2 ;  /* 0x000000f8fba07211 */ /* 0x044fe400078410ff */
[-C--:B------:R-:W-:Y:S02]  /*2cab0*/  LEA.HI.X.SX32 R153, R244, R0.reuse, 0x2, P6 ;  /* 0x00000000f4997211 */ /* 0x080fe400030f16ff */
[----:B------:R-:W-:Y:S01]  /*2cac0*/  LEA.HI.X.SX32 R161, R251, R0, 0x2, P2 ;  /* 0x00000000fba17211 */ /* 0x000fe200010f16ff */
[----:B------:R-:W-:Y:S02]  /*2cad0*/  IMAD.MOV.U32 R251, RZ, RZ, R141 ;  /* 0x000000fffffb7224 */ /* 0x000fe400078e008d */
[----:B------:R2:W-:Y:S01]  /*2cae0*/  STL.64 [R1+0x460], R152 ;  /* 0x0004609801007387 */ /* 0x0005e20000100a00 */
[----:B-1----:R-:W-:Y:S01]  /*2caf0*/  LEA R156, P1, R154, R248, 0x2 ;  /* 0x000000f89a9c7211 */ /* 0x002fe200078210ff */
[----:B------:R-:W-:-:S02]  /*2cb00*/  IMAD.MOV.U32 R141, RZ, RZ, R144 ;  /* 0x000000ffff8d7224 */ /* 0x000fc400078e0090 */
[----:B------:R-:W-:Y:S01]  /*2cb10*/  IMAD.MOV.U32 R144, RZ, RZ, R70 ;  /* 0x000000ffff907224 */ /* 0x000fe200078e0046 */
[----:B------:R-:W-:Y:S01]  /*2cb20*/  LEA.HI.X.SX32 R157, R154, R0, 0x2, P1 ;  /* 0x000000009a9d7211 */ /* 0x000fe200008f16ff */
[----:B------:R1:W-:Y:S01]  /*2cb30*/  STL.64 [R1+0x458], R160 ;  /* 0x000458a001007387 */ /* 0x0003e20000100a00 */
[----:B------:R-:W-:Y:S01]  /*2cb40*/  IMAD.MOV.U32 R244, RZ, RZ, R148 ;  /* 0x000000fffff47224 */ /* 0x000fe200078e0094 */
[C---:B--2---:R-:W-:Y:S01]  /*2cb50*/  LEA R152, P6, R155.reuse, R248, 0x2 ;  /* 0x000000f89b987211 */ /* 0x044fe200078c10ff */
[----:B------:R-:W-:Y:S02]  /*2cb60*/  IMAD.MOV.U32 R148, RZ, RZ, R145 ;  /* 0x000000ffff947224 */ /* 0x000fe400078e0091 */
[----:B------:R-:W-:Y:S01]  /*2cb70*/  IMAD.MOV.U32 R145, RZ, RZ, R71 ;  /* 0x000000ffff917224 */ /* 0x000fe200078e0047 */
[----:B------:R-:W-:Y:S01]  /*2cb80*/  LEA.HI.X.SX32 R153, R155, R0, 0x2, P6 ;  /* 0x000000009b997211 */ /* 0x000fe200030f16ff */
[----:B-1----:R-:W2:Y:S04]  /*2cb90*/  LDL.LU.64 R160, [R1+0x2ab0] ;  /* 0x002ab00001a07983 */ /* 0x002ea80000300a00 */
[----:B------:R-:W2:Y:S04]  /*2cba0*/  LDL.LU R154, [R1+0x2aa8] ;  /* 0x002aa800019a7983 */ /* 0x000ea80000300800 */
[----:B------:R4:W-:Y:S04]  /*2cbb0*/  STL.64 [R1+0x450], R156 ;  /* 0x0004509c01007387 */ /* 0x0009e80000100a00 */
[----:B------:R-:W2:Y:S04]  /*2cbc0*/  LDL.LU R155, [R1+0x2aa4] ;  /* 0x002aa400019b7983 */ /* 0x000ea80000300800 */
[----:B------:R1:W-:Y:S01]  /*2cbd0*/  STL.64 [R1+0x448], R152 ;  /* 0x0004489801007387 */ /* 0x0003e20000100a00 */
[----:B---3--:R-:W-:-:S04]  /*2cbe0*/  LEA R70, P2, R158, R248, 0x2 ;  /* 0x000000f89e467211 */ /* 0x008fc800078410ff */
[----:B------:R-:W-:Y:S02]  /*2cbf0*/  LEA.HI.X.SX32 R71, R158, R0, 0x2, P2 ;  /* 0x000000009e477211 */ /* 0x000fe400010f16ff */
[C---:B----4-:R-:W-:Y:S01]  /*2cc00*/  LEA R156, P1, R252.reuse, R248, 0x2 ;  /* 0x000000f8fc9c7211 */ /* 0x050fe200078210ff */
[----:B------:R-:W3:Y:S03]  /*2cc10*/  LDL.LU R158, [R1+0x2aa0] ;  /* 0x002aa000019e7983 */ /* 0x000ee60000300800 */
[----:B------:R-:W-:Y:S01]  /*2cc20*/  LEA.HI.X.SX32 R157, R252, R0, 0x2, P1 ;  /* 0x00000000fc9d7211 */ /* 0x000fe200008f16ff */
[----:B------:R4:W-:Y:S04]  /*2cc30*/  STL.64 [R1+0x440], R70 ;  /* 0x0004404601007387 */ /* 0x0009e80000100a00 */
[----:B------:R-:W2:Y:S01]  /*2cc40*/  LDL.LU R252, [R1+0x2a9c] ;  /* 0x002a9c0001fc7983 */ /* 0x000ea20000300800 */
[----:B-1----:R-:W-:-:S03]  /*2cc50*/  LEA R152, P6, R250, R248, 0x2 ;  /* 0x000000f8fa987211 */ /* 0x002fc600078c10ff */
[----:B------:R1:W-:Y:S01]  /*2cc60*/  STL.64 [R1+0x438], R156 ;  /* 0x0004389c01007387 */ /* 0x0003e20000100a00 */
[----:B------:R-:W-:Y:S02]  /*2cc70*/  LEA.HI.X.SX32 R153, R250, R0, 0x2, P6 ;  /* 0x00000000fa997211 */ /* 0x000fe400030f16ff */
[C---:B----4-:R-:W-:Y:S01]  /*2cc80*/  LEA R70, P2, R249.reuse, R248, 0x2 ;  /* 0x000000f8f9467211 */ /* 0x050fe200078410ff */
[----:B------:R-:W4:Y:S03]  /*2cc90*/  LDL.LU R250, [R1+0x2a98] ;  /* 0x002a980001fa7983 */ /* 0x000f260000300800 */
[----:B------:R-:W-:Y:S01]  /*2cca0*/  LEA.HI.X.SX32 R71, R249, R0, 0x2, P2 ;  /* 0x00000000f9477211 */ /* 0x000fe200010f16ff */
[----:B------:R1:W-:Y:S04]  /*2ccb0*/  STL.64 [R1+0x430], R152 ;  /* 0x0004309801007387 */ /* 0x0003e80000100a00 */
[----:B------:R1:W-:Y:S02]  /*2ccc0*/  STL.64 [R1+0x428], R70 ;  /* 0x0004284601007387 */ /* 0x0003e40000100a00 */
[----:B-1----:R-:W-:-:S04]  /*2ccd0*/  LEA R156, P1, R140, R248, 0x2 ;  /* 0x000000f88c9c7211 */ /* 0x002fc800078210ff */
[----:B------:R-:W-:Y:S02]  /*2cce0*/  LEA.HI.X.SX32 R157, R140, R0, 0x2, P1 ;  /* 0x000000008c9d7211 */ /* 0x000fe400008f16ff */
[----:B------:R-:W-:-:S03]  /*2ccf0*/  LEA R152, P6, R246, R248, 0x2 ;  /* 0x000000f8f6987211 */ /* 0x000fc600078c10ff */
[----:B------:R2:W-:Y:S01]  /*2cd00*/  STL.64 [R1+0x420], R156 ;  /* 0x0004209c01007387 */ /* 0x0005e20000100a00 */
[----:B------:R-:W-:-:S05]  /*2cd10*/  LEA.HI.X.SX32 R153, R246, R0, 0x2, P6 ;  /* 0x00000000f6997211 */ /* 0x000fca00030f16ff */
[----:B------:R-:W-:Y:S01]  /*2cd20*/  STL.64 [R1+0x418], R152 ;  /* 0x0004189801007387 */ /* 0x000fe20000100a00 */
[----:B------:R-:W-:-:S04]  /*2cd30*/  LEA R70, P2, R165, R248, 0x2 ;  /* 0x000000f8a5467211 */ /* 0x000fc800078410ff */
[----:B------:R-:W-:Y:S02]  /*2cd40*/  LEA.HI.X.SX32 R71, R165, R0, 0x2, P2 ;  /* 0x00000000a5477211 */ /* 0x000fe400010f16ff */
[----:B------:R-:W3:Y:S04]  /*2cd50*/  LDL.LU R165, [R1+0xc90] ;  /* 0x000c900001a57983 */ /* 0x000ee80000300800 */
[----:B------:R-:W-:Y:S01]  /*2cd60*/  STL.64 [R1+0x410], R70 ;  /* 0x0004104601007387 */ /* 0x000fe20000100a00 */
[----:B--2---:R-:W-:-:S04]  /*2cd70*/  LEA R156, P1, R252, R248, 0x2 ;  /* 0x000000f8fc9c7211 */ /* 0x004fc800078210ff */
[----:B------:R-:W-:-:S05]  /*2cd80*/  LEA.HI.X.SX32 R157, R252, R0, 0x2, P1 ;  /* 0x00000000fc9d7211 */ /* 0x000fca00008f16ff */
[----:B------:R1:W-:Y:S04]  /*2cd90*/  STL.64 [R1+0x408], R156 ;  /* 0x0004089c01007387 */ /* 0x0003e80000100a00 */
[----:B-1----:R-:W2:Y:S01]  /*2cda0*/  LDL.LU.64 R156, [R1+0x2a90] ;  /* 0x002a9000019c7983 */ /* 0x002ea20000300a00 */
[----:B----4-:R-:W-:Y:S01]  /*2cdb0*/  LEA R152, P6, R250, R248, 0x2 ;  /* 0x000000f8fa987211 */ /* 0x010fe200078c10ff */
[----:B------:R-:W-:-:S03]  /*2cdc0*/  IMAD.MOV.U32 R246, RZ, RZ, R148 ;  /* 0x000000fffff67224 */ /* 0x000fc600078e0094 */
[----:B------:R-:W-:Y:S01]  /*2cdd0*/  LEA.HI.X.SX32 R153, R250, R0, 0x2, P6 ;  /* 0x00000000fa997211 */ /* 0x000fe200030f16ff */
[----:B------:R-:W-:Y:S01]  /*2cde0*/  IMAD.MOV.U32 R140, RZ, RZ, R144 ;  /* 0x000000ffff8c7224 */ /* 0x000fe200078e0090 */
[C---:B---3--:R-:W-:Y:S01]  /*2cdf0*/  LEA R70, P2, R158.reuse, R248, 0x2 ;  /* 0x000000f89e467211 */ /* 0x048fe200078410ff */
[----:B------:R-:W-:Y:S02]  /*2ce00*/  IMAD.MOV.U32 R144, RZ, RZ, R95 ;  /* 0x000000ffff907224 */ /* 0x000fe400078e005f */
[----:B------:R-:W-:Y:S01]  /*2ce10*/  IMAD.MOV.U32 R148, RZ, RZ, R150 ;  /* 0x000000ffff947224 */ /* 0x000fe200078e0096 */
[----:B------:R-:W2:Y:S01]  /*2ce20*/  LDL.LU R95, [R1+0xc94] ;  /* 0x000c9400015f7983 */ /* 0x000ea20000300800 */
[----:B------:R-:W-:Y:S01]  /*2ce30*/  IMAD.MOV.U32 R252, RZ, RZ, R244 ;  /* 0x000000fffffc7224 */ /* 0x000fe200078e00f4 */
[----:B------:R-:W-:Y:S01]  /*2ce40*/  LEA.HI.X.SX32 R71, R158, R0, 0x2, P2 ;  /* 0x000000009e477211 */ /* 0x000fe200010f16ff */
[----:B------:R-:W-:Y:S01]  /*2ce50*/  IMAD.MOV.U32 R244, RZ, RZ, R145 ;  /* 0x000000fffff47224 */ /* 0x000fe200078e0091 */
[----:B------:R1:W-:Y:S01]  /*2ce60*/  STL.64 [R1+0x400], R152 ;  /* 0x0004009801007387 */ /* 0x0003e20000100a00 */
[----:B------:R-:W-:-:S03]  /*2ce70*/  IMAD.MOV.U32 R145, RZ, RZ, R151 ;  /* 0x000000ffff917224 */ /* 0x000fc600078e0097 */
[----:B------:R-:W-:Y:S01]  /*2ce80*/  STL.64 [R1+0x3f8], R70 ;  /* 0x0003f84601007387 */ /* 0x000fe20000100a00 */
[CC--:B--2---:R-:W-:Y:S02]  /*2ce90*/  LEA R150, P1, R157.reuse, R248.reuse, 0x2 ;  /* 0x000000f89d967211 */ /* 0x0c4fe400078210ff */
[C---:B-1----:R-:W-:Y:S02]  /*2cea0*/  LEA R152, P6, R156.reuse, R248, 0x2 ;  /* 0x000000f89c987211 */ /* 0x042fe400078c10ff */
[-C--:B------:R-:W-:Y:S02]  /*2ceb0*/  LEA.HI.X.SX32 R151, R157, R0.reuse, 0x2, P1 ;  /* 0x000000009d977211 */ /* 0x080fe400008f16ff */
[----:B------:R-:W-:-:S03]  /*2cec0*/  LEA.HI.X.SX32 R153, R156, R0, 0x2, P6 ;  /* 0x000000009c997211 */ /* 0x000fc600030f16ff */
[----:B------:R1:W-:Y:S04]  /*2ced0*/  STL.64 [R1+0x3f0], R150 ;  /* 0x0003f09601007387 */ /* 0x0003e80000100a00 */
[----:B-1----:R-:W2:Y:S04]  /*2cee0*/  LDL.LU.64 R150, [R1+0x2a88] ;  /* 0x002a880001967983 */ /* 0x002ea80000300a00 */
[----:B------:R1:W-:Y:S04]  /*2cef0*/  STL.64 [R1+0x3e8], R152 ;  /* 0x0003e89801007387 */ /* 0x0003e80000100a00 */
[----:B-1----:R-:W4:Y:S01]  /*2cf00*/  LDL.LU.64 R152, [R1+0x2a80] ;  /* 0x002a800001987983 */ /* 0x002f220000300a00 */
[----:B------:R-:W-:Y:S01]  /*2cf10*/  IMAD.MOV.U32 R249, RZ, RZ, R251 ;  /* 0x000000fffff97224 */ /* 0x000fe200078e00fb */
[-C--:B------:R-:W-:Y:S01]  /*2cf20*/  LEA R70, P2, R155, R248.reuse, 0x2 ;  /* 0x000000f89b467211 */ /* 0x080fe200078410ff */
[----:B------:R-:W-:Y:S01]  /*2cf30*/  IMAD.MOV.U32 R251, RZ, RZ, R66 ;  /* 0x000000fffffb7224 */ /* 0x000fe200078e0042 */
[----:B------:R-:W-:-:S02]  /*2cf40*/  LEA R66, P1, R154, R248, 0x2 ;  /* 0x000000f89a427211 */ /* 0x000fc400078210ff */
[----:B------:R-:W-:-:S03]  /*2cf50*/  LEA.HI.X.SX32 R71, R155, R0, 0x2, P2 ;  /* 0x000000009b477211 */ /* 0x000fc600010f16ff */
[----:B------:R-:W-:Y:S01]  /*2cf60*/  STL [R1+0x3d8], R66 ;  /* 0x0003d84201007387 */ /* 0x000fe20000100800 */
[----:B------:R-:W-:Y:S02]  /*2cf70*/  IMAD.MOV.U32 R156, RZ, RZ, R66 ;  /* 0x000000ffff9c7224 */ /* 0x000fe400078e0042 */
[----:B------:R-:W-:Y:S01]  /*2cf80*/  IMAD.MOV.U32 R157, RZ, RZ, R67 ;  /* 0x000000ffff9d7224 */ /* 0x000fe200078e0043 */
[----:B------:R-:W-:Y:S01]  /*2cf90*/  STL.64 [R1+0x3e0], R70 ;  /* 0x0003e04601007387 */ /* 0x000fe20000100a00 */
[----:B------:R-:W-:Y:S01]  /*2cfa0*/  LEA.HI.X.SX32 R157, R154, R0, 0x2, P1 ;  /* 0x000000009a9d7211 */ /* 0x000fe200008f16ff */
[----:B------:R-:W-:-:S04]  /*2cfb0*/  IMAD R149, R149, c[0x0][0x190], RZ ;  /* 0x0000640095957a24 */ /* 0x000fc800078e02ff */
[----:B------:R1:W-:Y:S01]  /*2cfc0*/  STL [R1+0x3dc], R157 ;  /* 0x0003dc9d01007387 */ /* 0x0003e20000100800 */
[----:B------:R-:W-:Y:S02]  /*2cfd0*/  IMAD.MOV.U32 R250, RZ, RZ, R251 ;  /* 0x000000fffffa7224 */ /* 0x000fe400078e00fb */
[----:B------:R-:W-:Y:S02]  /*2cfe0*/  IMAD.MOV.U32 R158, RZ, RZ, R244 ;  /* 0x000000ffff9e7224 */ /* 0x000fe400078e00f4 */
[----:B------:R-:W-:Y:S02]  /*2cff0*/  IMAD.MOV.U32 R251, RZ, RZ, R162 ;  /* 0x000000fffffb7224 */ /* 0x000fe400078e00a2 */
[----:B------:R-:W-:Y:S01]  /*2d000*/  IMAD.MOV.U32 R244, RZ, RZ, R94 ;  /* 0x000000fffff47224 */ /* 0x000fe200078e005e */
[----:B--2---:R-:W-:-:S04]  /*2d010*/  LEA R156, P1, R151, R248, 0x2 ;  /* 0x000000f8979c7211 */ /* 0x004fc800078210ff */
[----:B-1----:R-:W-:Y:S02]  /*2d020*/  LEA.HI.X.SX32 R157, R151, R0, 0x2, P1 ;  /* 0x00000000979d7211 */ /* 0x002fe400008f16ff */
[CC--:B----4-:R-:W-:Y:S02]  /*2d030*/  LEA R66, P6, R153.reuse, R248.reuse, 0x2 ;  /* 0x000000f899427211 */ /* 0x0d0fe400078c10ff */
[C---:B------:R-:W-:Y:S02]  /*2d040*/  LEA R70, P2, R152.reuse, R248, 0x2 ;  /* 0x000000f898467211 */ /* 0x040fe400078410ff */
[-C--:B------:R-:W-:Y:S02]  /*2d050*/  LEA.HI.X.SX32 R67, R153, R0.reuse, 0x2, P6 ;  /* 0x0000000099437211 */ /* 0x080fe400030f16ff */
[----:B------:R-:W-:-:S03]  /*2d060*/  LEA.HI.X.SX32 R71, R152, R0, 0x2, P2 ;  /* 0x0000000098477211 */ /* 0x000fc600010f16ff */
[----:B------:R1:W-:Y:S01]  /*2d070*/  STL.64 [R1+0x3d0], R66 ;  /* 0x0003d04201007387 */ /* 0x0003e20000100a00 */
[----:B------:R-:W-:-:S03]  /*2d080*/  LEA R162, P1, R159, R248, 0x2 ;  /* 0x000000f89fa27211 */ /* 0x000fc600078210ff */
[----:B------:R2:W-:Y:S04]  /*2d090*/  STL.64 [R1+0x3c8], R70 ;  /* 0x0003c84601007387 */ /* 0x0005e80000100a00 */
[----:B------:R4:W-:Y:S01]  /*2d0a0*/  STL.64 [R1+0x3c0], R156 ;  /* 0x0003c09c01007387 */ /* 0x0009e20000100a00 */
[----:B-1----:R-:W-:-:S03]  /*2d0b0*/  LEA R66, P6, R150, R248, 0x2 ;  /* 0x000000f896427211 */ /* 0x002fc600078c10ff */
[----:B------:R-:W3:Y:S01]  /*2d0c0*/  LDL.LU R151, [R1+0x1010] ;  /* 0x0010100001977983 */ /* 0x000ee20000300800 */
[----:B--2---:R-:W-:-:S03]  /*2d0d0*/  LEA R70, P2, R149, R248, 0x2 ;  /* 0x000000f895467211 */ /* 0x004fc600078410ff */
[----:B------:R-:W2:Y:S01]  /*2d0e0*/  LDL.LU R94, [R1+0x1040] ;  /* 0x00104000015e7983 */ /* 0x000ea20000300800 */
[-C--:B------:R-:W-:Y:S01]  /*2d0f0*/  LEA.HI.X.SX32 R67, R150, R0.reuse, 0x2, P6 ;  /* 0x0000000096437211 */ /* 0x080fe200030f16ff */
[----:B----4-:R-:W-:Y:S02]  /*2d100*/  IMAD.MOV.U32 R157, RZ, RZ, R249 ;  /* 0x000000ffff9d7224 */ /* 0x010fe400078e00f9 */
[----:B------:R-:W4:Y:S01]  /*2d110*/  LDL.LU R153, [R1+0xc98] ;  /* 0x000c980001997983 */ /* 0x000f220000300800 */
[----:B------:R-:W-:Y:S01]  /*2d120*/  IMAD.MOV.U32 R249, RZ, RZ, R148 ;  /* 0x000000fffff97224 */ /* 0x000fe200078e0094 */
[-C--:B------:R-:W-:Y:S01]  /*2d130*/  LEA.HI.X.SX32 R71, R149, R0.reuse, 0x2, P2 ;  /* 0x0000000095477211 */ /* 0x080fe200010f16ff */
[----:B------:R-:W-:Y:S01]  /*2d140*/  IMAD.MOV.U32 R148, RZ, RZ, R163 ;  /* 0x000000ffff947224 */ /* 0x000fe200078e00a3 */
[----:B------:R-:W2:Y:S01]  /*2d150*/  LDL.LU R150, [R1+0xd38] ;  /* 0x000d380001967983 */ /* 0x000ea20000300800 */
[----:B------:R-:W-:-:S03]  /*2d160*/  LEA.HI.X.SX32 R163, R159, R0, 0x2, P1 ;  /* 0x000000009fa37211 */ /* 0x000fc600008f16ff */
[----:B------:R1:W-:Y:S04]  /*2d170*/  STL.64 [R1+0x3b8], R66 ;  /* 0x0003b84201007387 */ /* 0x0003e80000100a00 */
[----:B------:R-:W2:Y:S04]  /*2d180*/  LDL.LU R154, [R1+0xc9c] ;  /* 0x000c9c00019a7983 */ /* 0x000ea80000300800 */
[----:B------:R-:W2:Y:S01]  /*2d190*/  LDL.LU R149, [R1+0xf44] ;  /* 0x000f440001957983 */ /* 0x000ea20000300800 */
[----:B-1----:R-:W-:-:S03]  /*2d1a0*/  LEA R66, P6, R160, R248, 0x2 ;  /* 0x000000f8a0427211 */ /* 0x002fc600078c10ff */
[----:B------:R1:W-:Y:S04]  /*2d1b0*/  STL.64 [R1+0x3b0], R70 ;  /* 0x0003b04601007387 */ /* 0x0003e80000100a00 */
[----:B------:R-:W2:Y:S01]  /*2d1c0*/  LDL.LU R159, [R1+0xd3c] ;  /* 0x000d3c00019f7983 */ /* 0x000ea20000300800 */
[----:B------:R-:W-:-:S03]  /*2d1d0*/  LEA.HI.X.SX32 R67, R160, R0, 0x2, P6 ;  /* 0x00000000a0437211 */ /* 0x000fc600030f16ff */
[----:B------:R1:W-:Y:S02]  /*2d1e0*/  STL.64 [R1+0x3a8], R162 ;  /* 0x0003a8a201007387 */ /* 0x0003e40000100a00 */
[C---:B-1----:R-:W-:Y:S02]  /*2d1f0*/  LEA R70, P2, R165.reuse, R248, 0x2 ;  /* 0x000000f8a5467211 */ /* 0x042fe400078410ff */
[----:B------:R1:W-:Y:S02]  /*2d200*/  STL.64 [R1+0x3a0], R66 ;  /* 0x0003a04201007387 */ /* 0x0003e40000100a00 */
[----:B------:R-:W-:Y:S02]  /*2d210*/  LEA.HI.X.SX32 R71, R165, R0, 0x2, P2 ;  /* 0x00000000a5477211 */ /* 0x000fe400010f16ff */
[----:B------:R-:W-:-:S04]  /*2d220*/  LEA R162, P1, R95, R248, 0x2 ;  /* 0x000000f85fa27211 */ /* 0x000fc800078210ff */
[----:B------:R-:W-:Y:S01]  /*2d230*/  LEA.HI.X.SX32 R163, R95, R0, 0x2, P1 ;  /* 0x000000005fa37211 */ /* 0x000fe200008f16ff */
[----:B-1----:R-:W2:Y:S04]  /*2d240*/  LDL.LU.64 R66, [R1+0x2a78] ;  /* 0x002a780001427983 */ /* 0x002ea80000300a00 */
[----:B------:R-:W-:Y:S04]  /*2d250*/  STL.64 [R1+0x398], R70 ;  /* 0x0003984601007387 */ /* 0x000fe80000100a00 */
[----:B------:R1:W-:Y:S04]  /*2d260*/  STL.64 [R1+0x390], R162 ;  /* 0x000390a201007387 */ /* 0x0003e80000100a00 */
[----:B-1----:R-:W2:Y:S01]  /*2d270*/  LDL.LU.64 R162, [R1+0x2a70] ;  /* 0x002a700001a27983 */ /* 0x002ea20000300a00 */
[----:B------:R-:W-:-:S02]  /*2d280*/  IMAD.MOV.U32 R156, RZ, RZ, R158 ;  /* 0x000000ffff9c7224 */ /* 0x000fc400078e009e */
[----:B------:R-:W-:Y:S01]  /*2d290*/  IMAD.MOV.U32 R158, RZ, RZ, R249 ;  /* 0x000000ffff9e7224 */ /* 0x000fe200078e00f9 */
[----:B------:R-:W3:Y:S01]  /*2d2a0*/  LDL.LU R152, [R1+0xf40] ;  /* 0x000f400001987983 */ /* 0x000ee20000300800 */
[----:B------:R-:W-:Y:S02]  /*2d2b0*/  IMAD.MOV.U32 R249, RZ, RZ, R244 ;  /* 0x000000fffff97224 */ /* 0x000fe400078e00f4 */
[----:B------:R-:W-:Y:S02]  /*2d2c0*/  IMAD.MOV.U32 R244, RZ, RZ, R251 ;  /* 0x000000fffff47224 */ /* 0x000fe400078e00fb */
[----:B------:R-:W-:Y:S01]  /*2d2d0*/  IMAD.MOV.U32 R251, RZ, RZ, R76 ;  /* 0x000000fffffb7224 */ /* 0x000fe200078e004c */
[----:B------:R-:W-:Y:S01]  /*2d2e0*/  LEA R76, P6, R161, R248, 0x2 ;  /* 0x000000f8a14c7211 */ /* 0x000fe200078c10ff */
[----:B------:R-:W-:Y:S02]  /*2d2f0*/  IMAD.MOV.U32 R155, RZ, RZ, R157 ;  /* 0x000000ffff9b7224 */ /* 0x000fe400078e009d */
[----:B------:R-:W-:-:S02]  /*2d300*/  IMAD.MOV.U32 R157, RZ, RZ, R250 ;  /* 0x000000ffff9d7224 */ /* 0x000fc400078e00fa */
[----:B------:R-:W-:Y:S02]  /*2d310*/  IMAD.MOV.U32 R250, RZ, RZ, R148 ;  /* 0x000000fffffa7224 */ /* 0x000fe400078e0094 */
[----:B------:R-:W-:Y:S01]  /*2d320*/  IMAD.MOV.U32 R148, RZ, RZ, R77 ;  /* 0x000000ffff947224 */ /* 0x000fe200078e004d */
[----:B------:R-:W-:-:S05]  /*2d330*/  LEA.HI.X.SX32 R77, R161, R0, 0x2, P6 ;  /* 0x00000000a14d7211 */ /* 0x000fca00030f16ff */
[----:B------:R-:W-:Y:S01]  /*2d340*/  STL.64 [R1+0x388], R76 ;  /* 0x0003884c01007387 */ /* 0x000fe20000100a00 */
[----:B----4-:R-:W-:-:S04]  /*2d350*/  LEA R70, P2, R153, R248, 0x2 ;  /* 0x000000f899467211 */ /* 0x010fc800078410ff */
[----:B------:R-:W-:-:S05]  /*2d360*/  LEA.HI.X.SX32 R71, R153, R0, 0x2, P2 ;  /* 0x0000000099477211 */ /* 0x000fca00010f16ff */
[----:B------:R-:W-:Y:S01]  /*2d370*/  STL.64 [R1+0x380], R70 ;  /* 0x0003804601007387 */ /* 0x000fe20000100a00 */
[----:B--2---:R-:W-:Y:S01]  /*2d380*/  IMAD.MOV.U32 R95, RZ, RZ, R162 ;  /* 0x000000ffff5f7224 */ /* 0x004fe200078e00a2 */
[----:B------:R-:W-:Y:S01]  /*2d390*/  LEA R162, P1, R154, R248, 0x2 ;  /* 0x000000f89aa27211 */ /* 0x000fe200078210ff */
[----:B------:R-:W-:-:S03]  /*2d3a0*/  IMAD.MOV.U32 R165, RZ, RZ, R163 ;  /* 0x000000ffffa57224 */ /* 0x000fc600078e00a3 */
[----:B------:R-:W-:-:S05]  /*2d3b0*/  LEA.HI.X.SX32 R163, R154, R0, 0x2, P1 ;  /* 0x000000009aa37211 */ /* 0x000fca00008f16ff */
[----:B------:R1:W-:Y:S04]  /*2d3c0*/  STL.64 [R1+0x378], R162 ;  /* 0x000378a201007387 */ /* 0x0003e80000100a00 */
[----:B-1----:R-:W2:Y:S01]  /*2d3d0*/  LDL.LU.64 R162, [R1+0x2a68] ;  /* 0x002a680001a27983 */ /* 0x002ea20000300a00 */
[-C--:B------:R-:W-:Y:S01]  /*2d3e0*/  LEA R76, P6, R150, R248.reuse, 0x2 ;  /* 0x000000f8964c7211 */ /* 0x080fe200078c10ff */
[----:B------:R-:W-:Y:S01]  /*2d3f0*/  IMAD.MOV.U32 R154, RZ, RZ, R156 ;  /* 0x000000ffff9a7224 */ /* 0x000fe200078e009c */
[----:B------:R-:W-:Y:S01]  /*2d400*/  LEA R70, P2, R159, R248, 0x2 ;  /* 0x000000f89f467211 */ /* 0x000fe200078410ff */
[----:B------:R-:W-:Y:S02]  /*2d410*/  IMAD.MOV.U32 R156, RZ, RZ, R148 ;  /* 0x000000ffff9c7224 */ /* 0x000fe400078e0094 */
[----:B------:R-:W-:-:S02]  /*2d420*/  IMAD.MOV.U32 R153, RZ, RZ, R155 ;  /* 0x000000ffff997224 */ /* 0x000fc400078e009b */
[----:B------:R-:W-:Y:S01]  /*2d430*/  IMAD.MOV.U32 R148, RZ, RZ, R68 ;  /* 0x000000ffff947224 */ /* 0x000fe200078e0044 */
[-C--:B------:R-:W-:Y:S01]  /*2d440*/  LEA.HI.X.SX32 R77, R150, R0.reuse, 0x2, P6 ;  /* 0x00000000964d7211 */ /* 0x080fe200030f16ff */
[----:B------:R-:W-:Y:S01]  /*2d450*/  IMAD.MOV.U32 R155, RZ, RZ, R158 ;  /* 0x000000ffff9b7224 */ /* 0x000fe200078e009e */
[----:B------:R-:W-:Y:S01]  /*2d460*/  LEA.HI.X.SX32 R71, R159, R0, 0x2, P2 ;  /* 0x000000009f477211 */ /* 0x000fe200010f16ff */
[----:B------:R-:W-:Y:S01]  /*2d470*/  IMAD.MOV.U32 R158, RZ, RZ, R250 ;  /* 0x000000ffff9e7224 */ /* 0x000fe200078e00fa */
[----:B------:R-:W4:Y:S01]  /*2d480*/  LDL.LU R150, [R1+0x1014] ;  /* 0x0010140001967983 */ /* 0x000f220000300800 */
[----:B------:R-:W-:Y:S02]  /*2d490*/  IMAD.MOV.U32 R250, RZ, RZ, R147 ;  /* 0x000000fffffa7224 */ /* 0x000fe400078e0093 */
[----:B------:R-:W-:Y:S01]  /*2d4a0*/  IMAD.MOV.U32 R147, RZ, RZ, R69 ;  /* 0x000000ffff937224 */ /* 0x000fe200078e0045 */
[----:B------:R3:W-:Y:S04]  /*2d4b0*/  STL.64 [R1+0x370], R76 ;  /* 0x0003704c01007387 */ /* 0x0007e80000100a00 */
[----:B------:R1:W-:Y:S01]  /*2d4c0*/  STL.64 [R1+0x368], R70 ;  /* 0x0003684601007387 */ /* 0x0003e20000100a00 */
[----:B---3--:R-:W-:-:S02]  /*2d4d0*/  LEA R76, P6, R152, R248, 0x2 ;  /* 0x000000f8984c7211 */ /* 0x008fc400078c10ff */
[C---:B-1----:R-:W-:Y:S02]  /*2d4e0*/  LEA R70, P2, R149.reuse, R248, 0x2 ;  /* 0x000000f895467211 */ /* 0x042fe400078410ff */
[-C--:B------:R-:W-:Y:S02]  /*2d4f0*/  LEA.HI.X.SX32 R77, R152, R0.reuse, 0x2, P6 ;  /* 0x00000000984d7211 */ /* 0x080fe400030f16ff */
[----:B------:R-:W-:Y:S02]  /*2d500*/  LEA.HI.X.SX32 R71, R149, R0, 0x2, P2 ;  /* 0x0000000095477211 */ /* 0x000fe400010f16ff */
[----:B--2---:R-:W-:-:S04]  /*2d510*/  LEA R68, P1, R162, R248, 0x2 ;  /* 0x000000f8a2447211 */ /* 0x004fc800078210ff */
[----:B------:R-:W-:-:S05]  /*2d520*/  LEA.HI.X.SX32 R69, R162, R0, 0x2, P1 ;  /* 0x00000000a2457211 */ /* 0x000fca00008f16ff */
[----:B------:R1:W-:Y:S04]  /*2d530*/  STL.64 [R1+0x360], R68 ;  /* 0x0003604401007387 */ /* 0x0003e80000100a00 */
[----:B------:R2:W-:Y:S01]  /*2d540*/  STL.64 [R1+0x358], R76 ;  /* 0x0003584c01007387 */ /* 0x0005e20000100a00 */
[----:B-1----:R-:W-:-:S04]  /*2d550*/  LEA R68, P1, R151, R248, 0x2 ;  /* 0x000000f897447211 */ /* 0x002fc800078210ff */
[----:B------:R-:W-:Y:S01]  /*2d560*/  LEA.HI.X.SX32 R69, R151, R0, 0x2, P1 ;  /* 0x0000000097457211 */ /* 0x000fe200008f16ff */
[----:B--2---:R-:W2:Y:S04]  /*2d570*/  LDL.LU.64 R76, [R1+0x2a60] ;  /* 0x002a6000014c7983 */ /* 0x004ea80000300a00 */
[----:B------:R-:W-:Y:S04]  /*2d580*/  STL.64 [R1+0x350], R70 ;  /* 0x0003504601007387 */ /* 0x000fe80000100a00 */
[----:B------:R1:W-:Y:S04]  /*2d590*/  STL.64 [R1+0x348], R68 ;  /* 0x0003484401007387 */ /* 0x0003e80000100a00 */
[----:B-1----:R-:W3:Y:S01]  /*2d5a0*/  LDL.LU.64 R68, [R1+0x2a58] ;  /* 0x002a580001447983 */ /* 0x002ee20000300a00 */
[----:B------:R-:W-:-:S02]  /*2d5b0*/  IMAD.MOV.U32 R159, RZ, RZ, R153 ;  /* 0x000000ffff9f7224 */ /* 0x000fc400078e0099 */
[----:B------:R-:W-:Y:S02]  /*2d5c0*/  IMAD.MOV.U32 R153, RZ, RZ, R154 ;  /* 0x000000ffff997224 */ /* 0x000fe400078e009a */
[----:B------:R-:W-:Y:S02]  /*2d5d0*/  IMAD.MOV.U32 R154, RZ, RZ, R155 ;  /* 0x000000ffff9a7224 */ /* 0x000fe400078e009b */
[----:B------:R-:W-:Y:S02]  /*2d5e0*/  IMAD.MOV.U32 R155, RZ, RZ, R156 ;  /* 0x000000ffff9b7224 */ /* 0x000fe400078e009c */
[----:B------:R-:W-:Y:S02]  /*2d5f0*/  IMAD.MOV.U32 R156, RZ, RZ, R250 ;  /* 0x000000ffff9c7224 */ /* 0x000fe400078e00fa */
[----:B------:R-:W-:Y:S02]  /*2d600*/  IMAD.MOV.U32 R250, RZ, RZ, R252 ;  /* 0x000000fffffa7224 */ /* 0x000fe400078e00fc */
[----:B------:R-:W-:Y:S01]  /*2d610*/  IMAD.MOV.U32 R252, RZ, RZ, R164 ;  /* 0x000000fffffc7224 */ /* 0x000fe200078e00a4 */
[-C--:B----4-:R-:W-:Y:S01]  /*2d620*/  LEA R164, P6, R150, R248.reuse, 0x2 ;  /* 0x000000f896a47211 */ /* 0x090fe200078c10ff */
[----:B------:R-:W-:Y:S01]  /*2d630*/  IMAD.MOV.U32 R152, RZ, RZ, R165 ;  /* 0x000000ffff987224 */ /* 0x000fe200078e00a5 */
[----:B------:R-:W-:-:S02]  /*2d640*/  LEA R70, P2, R94, R248, 0x2 ;  /* 0x000000f85e467211 */ /* 0x000fc400078410ff */
[-C--:B------:R-:W-:Y:S02]  /*2d650*/  LEA.HI.X.SX32 R165, R150, R0.reuse, 0x2, P6 ;  /* 0x0000000096a57211 */ /* 0x080fe400030f16ff */
[----:B------:R-:W-:Y:S02]  /*2d660*/  LEA.HI.X.SX32 R71, R94, R0, 0x2, P2 ;  /* 0x000000005e477211 */ /* 0x000fe400010f16ff */
[-C--:B------:R-:W-:Y:S01]  /*2d670*/  LEA R160, P6, R159, R248.reuse, 0x2 ;  /* 0x000000f89fa07211 */ /* 0x080fe200078c10ff */
[----:B------:R1:W-:Y:S01]  /*2d680*/  STL.64 [R1+0x340], R164 ;  /* 0x000340a401007387 */ /* 0x0003e20000100a00 */
[----:B------:R-:W-:Y:S01]  /*2d690*/  LEA R94, P2, R152, R248, 0x2 ;  /* 0x000000f8985e7211 */ /* 0x000fe200078410ff */
[----:B------:R-:W-:-:S03]  /*2d6a0*/  IMAD.MOV.U32 R150, RZ, RZ, R95 ;  /* 0x000000ffff967224 */ /* 0x000fc600078e005f */
[----:B------:R-:W-:Y:S01]  /*2d6b0*/  LEA.HI.X.SX32 R95, R152, R0, 0x2, P2 ;  /* 0x00000000985f7211 */ /* 0x000fe200010f16ff */
[----:B-1----:R-:W4:Y:S04]  /*2d6c0*/  LDL.LU.64 R164, [R1+0x2a50] ;  /* 0x002a500001a47983 */ /* 0x002f280000300a00 */
[----:B------:R1:W-:Y:S04]  /*2d6d0*/  STL.64 [R1+0x338], R70 ;  /* 0x0003384601007387 */ /* 0x0003e80000100a00 */
[----:B-1----:R-:W2:Y:S04]  /*2d6e0*/  LDL.LU.64 R70, [R1+0x2a48] ;  /* 0x002a480001467983 */ /* 0x002ea80000300a00 */
[----:B------:R-:W-:Y:S01]  /*2d6f0*/  STL [R1+0x328], R160 ;  /* 0x000328a001007387 */ /* 0x000fe20000100800 */
[----:B---3--:R-:W-:Y:S01]  /*2d700*/  IMAD.MOV.U32 R151, RZ, RZ, R68 ;  /* 0x000000ffff977224 */ /* 0x008fe200078e0044 */
[----:B------:R-:W-:Y:S01]  /*2d710*/  LEA R68, P1, R163, R248, 0x2 ;  /* 0x000000f8a3447211 */ /* 0x000fe200078210ff */
[----:B------:R-:W-:-:S03]  /*2d720*/  IMAD.MOV.U32 R149, RZ, RZ, R69 ;  /* 0x000000ffff957224 */ /* 0x000fc600078e0045 */
[-C--:B------:R-:W-:Y:S01]  /*2d730*/  LEA.HI.X.SX32 R69, R163, R0.reuse, 0x2, P1 ;  /* 0x00000000a3457211 */ /* 0x080fe200008f16ff */
[----:B------:R-:W-:Y:S01]  /*2d740*/  IMAD.MOV.U32 R163, RZ, RZ, R161 ;  /* 0x000000ffffa37224 */ /* 0x000fe200078e00a1 */
[----:B------:R-:W-:-:S03]  /*2d750*/  LEA.HI.X.SX32 R163, R159, R0, 0x2, P6 ;  /* 0x000000009fa37211 */ /* 0x000fc600030f16ff */
[----:B------:R1:W-:Y:S04]  /*2d760*/  STL.64 [R1+0x330], R68 ;  /* 0x0003304401007387 */ /* 0x0003e80000100a00 */
[----:B-1----:R-:W3:Y:S04]  /*2d770*/  LDL.LU.64 R68, [R1+0x2a40] ;  /* 0x002a400001447983 */ /* 0x002ee80000300a00 */
[----:B------:R-:W-:Y:S04]  /*2d780*/  STL [R1+0x32c], R163 ;  /* 0x00032ca301007387 */ /* 0x000fe80000100800 */
[----:B------:R1:W-:Y:S04]  /*2d790*/  STL.64 [R1+0x320], R94 ;  /* 0x0003205e01007387 */ /* 0x0003e80000100a00 */
[----:B-1----:R-:W2:Y:S01]  /*2d7a0*/  LDL.LU.64 R94, [R1+0x2a38] ;  /* 0x002a3800015e7983 */ /* 0x002ea20000300a00 */
[----:B------:R-:W-:Y:S01]  /*2d7b0*/  IMAD.MOV.U32 R162, RZ, RZ, R160 ;  /* 0x000000ffffa27224 */ /* 0x000fe200078e00a0 */
[----:B------:R-:W-:-:S02]  /*2d7c0*/  LEA R160, P1, R67, R248, 0x2 ;  /* 0x000000f843a07211 */ /* 0x000fc400078210ff */
[----:B------:R-:W-:Y:S01]  /*2d7d0*/  LEA R162, P6, R93, R248, 0x2 ;  /* 0x000000f85da27211 */ /* 0x000fe200078c10ff */
[----:B------:R-:W-:Y:S01]  /*2d7e0*/  IMAD.MOV.U32 R152, RZ, RZ, R154 ;  /* 0x000000ffff987224 */ /* 0x000fe200078e009a */
[-C--:B------:R-:W-:Y:S01]  /*2d7f0*/  LEA.HI.X.SX32 R161, R67, R0.reuse, 0x2, P1 ;  /* 0x0000000043a17211 */ /* 0x080fe200008f16ff */
[----:B------:R-:W-:Y:S01]  /*2d800*/  IMAD.MOV.U32 R154, RZ, RZ, R156 ;  /* 0x000000ffff9a7224 */ /* 0x000fe200078e009c */
[----:B------:R-:W-:Y:S01]  /*2d810*/  LEA.HI.X.SX32 R163, R93, R0, 0x2, P6 ;  /* 0x000000005da37211 */ /* 0x000fe200030f16ff */
[----:B------:R-:W-:Y:S02]  /*2d820*/  IMAD.MOV.U32 R159, RZ, RZ, R151 ;  /* 0x000000ffff9f7224 */ /* 0x000fe400078e0097 */
[----:B------:R-:W-:Y:S01]  /*2d830*/  IMAD.MOV.U32 R156, RZ, RZ, R252 ;  /* 0x000000ffff9c7224 */ /* 0x000fe200078e00fc */
[----:B------:R1:W-:Y:S01]  /*2d840*/  STL.64 [R1+0x318], R160 ;  /* 0x000318a001007387 */ /* 0x0003e20000100a00 */
[----:B------:R-:W-:Y:S02]  /*2d850*/  IMAD.MOV.U32 R151, RZ, RZ, R153 ;  /* 0x000000ffff977224 */ /* 0x000fe400078e0099 */
[----:B------:R-:W-:Y:S01]  /*2d860*/  IMAD.MOV.U32 R252, RZ, RZ, R74 ;  /* 0x000000fffffc7224 */ /* 0x000fe200078e004a */
[----:B------:R-:W-:Y:S01]  /*2d870*/  LEA R74, P2, R150, R248, 0x2 ;  /* 0x000000f8964a7211 */ /* 0x000fe200078410ff */
[----:B------:R-:W-:Y:S01]  /*2d880*/  IMAD.MOV.U32 R153, RZ, RZ, R155 ;  /* 0x000000ffff997224 */ /* 0x000fe200078e009b */
[----:B------:R-:W4:Y:S01]  /*2d890*/  LDL.LU R93, [R1+0x2a30] ;  /* 0x002a3000015d7983 */ /* 0x000f220000300800 */
[----:B------:R-:W-:-:S02]  /*2d8a0*/  IMAD.MOV.U32 R155, RZ, RZ, R250 ;  /* 0x000000ffff9b7224 */ /* 0x000fc400078e00fa */
[----:B------:R-:W-:Y:S01]  /*2d8b0*/  IMAD.MOV.U32 R250, RZ, RZ, R141 ;  /* 0x000000fffffa7224 */ /* 0x000fe200078e008d */
[----:B------:R1:W-:Y:S02]  /*2d8c0*/  STL.64 [R1+0x310], R162 ;  /* 0x000310a201007387 */ /* 0x0003e40000100a00 */
[----:B-1----:R-:W-:Y:S01]  /*2d8d0*/  IMAD.MOV.U32 R160, RZ, RZ, R66 ;  /* 0x000000ffffa07224 */ /* 0x002fe200078e0042 */
[C---:B------:R-:W-:Y:S01]  /*2d8e0*/  LEA R66, P1, R73.reuse, R248, 0x2 ;  /* 0x000000f849427211 */ /* 0x040fe200078210ff */
[----:B------:R-:W-:Y:S01]  /*2d8f0*/  IMAD.MOV.U32 R141, RZ, RZ, R75 ;  /* 0x000000ffff8d7224 */ /* 0x000fe200078e004b */
[-C--:B------:R-:W-:Y:S01]  /*2d900*/  LEA.HI.X.SX32 R75, R150, R0.reuse, 0x2, P2 ;  /* 0x00000000964b7211 */ /* 0x080fe200010f16ff */
[----:B------:R-:W-:Y:S01]  /*2d910*/  IMAD.MOV.U32 R150, RZ, RZ, R80 ;  /* 0x000000ffff967224 */ /* 0x000fe200078e0050 */
[----:B------:R-:W-:Y:S01]  /*2d920*/  LEA.HI.X.SX32 R67, R73, R0, 0x2, P1 ;  /* 0x0000000049437211 */ /* 0x000fe200008f16ff */
[----:B------:R-:W-:Y:S02]  /*2d930*/  IMAD.MOV.U32 R163, RZ, RZ, R159 ;  /* 0x000000ffffa37224 */ /* 0x000fe400078e009f */
[----:B------:R-:W-:-:S02]  /*2d940*/  IMAD.MOV.U32 R159, RZ, RZ, R151 ;  /* 0x000000ffff9f7224 */ /* 0x000fc400078e0097 */
[----:B------:R-:W-:Y:S01]  /*2d950*/  IMAD.MOV.U32 R151, RZ, RZ, R152 ;  /* 0x000000ffff977224 */ /* 0x000fe200078e0098 */
[----:B------:R1:W-:Y:S01]  /*2d960*/  STL.64 [R1+0x308], R74 ;  /* 0x0003084a01007387 */ /* 0x0003e20000100a00 */
[----:B------:R-:W-:Y:S02]  /*2d970*/  IMAD.MOV.U32 R152, RZ, RZ, R250 ;  /* 0x000000ffff987224 */ /* 0x000fe400078e00fa */
[----:B------:R-:W-:Y:S02]  /*2d980*/  IMAD.MOV.U32 R73, RZ, RZ, R163 ;  /* 0x000000ffff497224 */ /* 0x000fe400078e00a3 */
[----:B------:R-:W-:Y:S02]  /*2d990*/  IMAD.MOV.U32 R250, RZ, RZ, R252 ;  /* 0x000000fffffa7224 */ /* 0x000fe400078e00fc */
[----:B------:R-:W-:Y:S02]  /*2d9a0*/  IMAD.MOV.U32 R252, RZ, RZ, R81 ;  /* 0x000000fffffc7224 */ /* 0x000fe400078e0051 */
[----:B------:R-:W-:Y:S01]  /*2d9b0*/  IMAD.MOV.U32 R161, RZ, RZ, R72 ;  /* 0x000000ffffa17224 */ /* 0x000fe200078e0048 */
[----:B-1----:R1:W5:Y:S04]  /*2d9c0*/  LDL.LU.64 R74, [R1+0x2a28] ;  /* 0x002a2800014a7983 */ /* 0x0023680000300a00 */
[----:B------:R1:W-:Y:S04]  /*2d9d0*/  STL.64 [R1+0x300], R66 ;  /* 0x0003004201007387 */ /* 0x0003e80000100a00 */
[----:B-1----:R1:W5:Y:S01]  /*2d9e0*/  LDL.LU.64 R66, [R1+0x2a20] ;  /* 0x002a200001427983 */ /* 0x0023620000300a00 */
[----:B---3--:R-:W-:-:S02]  /*2d9f0*/  LEA R72, P1, R68, R248, 0x2 ;  /* 0x000000f844487211 */ /* 0x008fc400078210ff */
[CC--:B--2---:R-:W-:Y:S02]  /*2da00*/  LEA R162, P6, R94.reuse, R248.reuse, 0x2 ;  /* 0x000000f85ea27211 */ /* 0x0c4fe400078c10ff */
[C---:B------:R-:W-:Y:S02]  /*2da10*/  LEA R80, P2, R95.reuse, R248, 0x2 ;  /* 0x000000f85f507211 */ /* 0x040fe400078410ff */
[-C--:B------:R-:W-:Y:S02]  /*2da20*/  LEA.HI.X.SX32 R163, R94, R0.reuse, 0x2, P6 ;  /* 0x000000005ea37211 */ /* 0x080fe400030f16ff */
[----:B------:R-:W-:Y:S01]  /*2da30*/  LEA.HI.X.SX32 R81, R95, R0, 0x2, P2 ;  /* 0x000000005f517211 */ /* 0x000fe200010f16ff */
[----:B------:R1:W5:Y:S04]  /*2da40*/  LDL.LU R94, [R1+0x2a1c] ;  /* 0x002a1c00015e7983 */ /* 0x0003680000300800 */
[----:B------:R2:W-:Y:S04]  /*2da50*/  STL.64 [R1+0x2f8], R162 ;  /* 0x0002f8a201007387 */ /* 0x0005e80000100a00 */
[----:B------:R1:W5:Y:S04]  /*2da60*/  LDL.LU R95, [R1+0x2a18] ;  /* 0x002a1800015f7983 */ /* 0x0003680000300800 */
[----:B------:R3:W-:Y:S01]  /*2da70*/  STL.64 [R1+0x2f0], R80 ;  /* 0x0002f05001007387 */ /* 0x0007e20000100a00 */
[----:B--2---:R-:W-:-:S04]  /*2da80*/  LEA R162, P6, R69, R248, 0x2 ;  /* 0x000000f845a27211 */ /* 0x004fc800078c10ff */
[-C--:B------:R-:W-:Y:S01]  /*2da90*/  LEA.HI.X.SX32 R163, R69, R0.reuse, 0x2, P6 ;  /* 0x0000000045a37211 */ /* 0x080fe200030f16ff */
[----:B---3--:R-:W-:Y:S01]  /*2daa0*/  IMAD.MOV.U32 R81, RZ, RZ, R73 ;  /* 0x000000ffff517224 */ /* 0x008fe200078e0049 */
[----:B------:R-:W-:Y:S02]  /*2dab0*/  LEA.HI.X.SX32 R73, R68, R0, 0x2, P1 ;  /* 0x0000000044497211 */ /* 0x000fe400008f16ff */
[----:B------:R1:W5:Y:S01]  /*2dac0*/  LDL.LU R68, [R1+0x2a14] ;  /* 0x002a140001447983 */ /* 0x0003620000300800 */
[----:B------:R-:W-:-:S03]  /*2dad0*/  LEA R80, P2, R70, R248, 0x2 ;  /* 0x000000f846507211 */ /* 0x000fc600078410ff */
[----:B------:R2:W-:Y:S04]  /*2dae0*/  STL.64 [R1+0x2e8], R72 ;  /* 0x0002e84801007387 */ /* 0x0005e80000100a00 */
[----:B------:R1:W5:Y:S04]  /*2daf0*/  LDL.LU R69, [R1+0x2a10] ;  /* 0x002a100001457983 */ /* 0x0003680000300800 */
[----:B------:R3:W-:Y:S01]  /*2db00*/  STL.64 [R1+0x2e0], R162 ;  /* 0x0002e0a201007387 */ /* 0x0007e20000100a00 */
[-C--:B--2---:R-:W-:Y:S02]  /*2db10*/  LEA R72, P1, R71, R248.reuse, 0x2 ;  /* 0x000000f847487211 */ /* 0x084fe400078210ff */
[----:B---3--:R-:W-:Y:S01]  /*2db20*/  LEA R162, P6, R81, R248, 0x2 ;  /* 0x000000f851a27211 */ /* 0x008fe200078c10ff */
[----:B------:R-:W-:Y:S01]  /*2db30*/  IMAD.MOV.U32 R163, RZ, RZ, R81 ;  /* 0x000000ffffa37224 */ /* 0x000fe200078e0051 */
[----:B------:R-:W-:-:S02]  /*2db40*/  LEA.HI.X.SX32 R81, R70, R0, 0x2, P2 ;  /* 0x0000000046517211 */ /* 0x000fc400010f16ff */
[----:B------:R1:W5:Y:S01]  /*2db50*/  LDL.LU R70, [R1+0x2a0c] ;  /* 0x002a0c0001467983 */ /* 0x0003620000300800 */
[----:B------:R-:W-:-:S03]  /*2db60*/  LEA.HI.X.SX32 R73, R71, R0, 0x2, P1 ;  /* 0x0000000047497211 */ /* 0x000fc600008f16ff */
[----:B------:R2:W-:Y:S01]  /*2db70*/  STL.64 [R1+0x2d8], R80 ;  /* 0x0002d85001007387 */ /* 0x0005e20000100a00 */
[----:B------:R-:W-:-:S03]  /*2db80*/  LEA.HI.X.SX32 R163, R163, R0, 0x2, P6 ;  /* 0x00000000a3a37211 */ /* 0x000fc600030f16ff */
[----:B------:R1:W5:Y:S01]  /*2db90*/  LDL.LU R71, [R1+0x2a08] ;  /* 0x002a080001477983 */ /* 0x0003620000300800 */
[----:B--2---:R-:W-:-:S03]  /*2dba0*/  LEA R80, P2, R77, R248, 0x2 ;  /* 0x000000f84d507211 */ /* 0x004fc600078410ff */
[----:B------:R4:W-:Y:S01]  /*2dbb0*/  STL.64 [R1+0x2d0], R72 ;  /* 0x0002d04801007387 */ /* 0x0009e20000100a00 */
[----:B------:R-:W-:-:S03]  /*2dbc0*/  LEA.HI.X.SX32 R81, R77, R0, 0x2, P2 ;  /* 0x000000004d517211 */ /* 0x000fc600010f16ff */
[----:B------:R2:W-:Y:S04]  /*2dbd0*/  STL.64 [R1+0x2c8], R162 ;  /* 0x0002c8a201007387 */ /* 0x0005e80000100a00 */
[----:B------:R3:W-:Y:S01]  /*2dbe0*/  STL.64 [R1+0x2c0], R80 ;  /* 0x0002c05001007387 */ /* 0x0007e20000100a00 */
[CC--:B----4-:R-:W-:Y:S02]  /*2dbf0*/  LEA R72, P1, R164.reuse, R248.reuse, 0x2 ;  /* 0x000000f8a4487211 */ /* 0x0d0fe400078210ff */
[C---:B--2---:R-:W-:Y:S02]  /*2dc00*/  LEA R162, P6, R165.reuse, R248, 0x2 ;  /* 0x000000f8a5a27211 */ /* 0x044fe400078c10ff */
[----:B------:R-:W-:Y:S02]  /*2dc10*/  LEA.HI.X.SX32 R73, R164, R0, 0x2, P1 ;  /* 0x00000000a4497211 */ /* 0x000fe400008f16ff */
[----:B---3--:R-:W-:Y:S01]  /*2dc20*/  LEA R80, P2, R166, R248, 0x2 ;  /* 0x000000f8a6507211 */ /* 0x008fe200078410ff */
[----:B------:R-:W-:Y:S01]  /*2dc30*/  IMAD.MOV.U32 R164, RZ, RZ, R76 ;  /* 0x000000ffffa47224 */ /* 0x000fe200078e004c */
[----:B------:R-:W-:-:S02]  /*2dc40*/  LEA.HI.X.SX32 R163, R165, R0, 0x2, P6 ;  /* 0x00000000a5a37211 */ /* 0x000fc400030f16ff */
[----:B------:R-:W-:Y:S01]  /*2dc50*/  LEA.HI.X.SX32 R81, R166, R0, 0x2, P2 ;  /* 0x00000000a6517211 */ /* 0x000fe200010f16ff */
[----:B------:R2:W-:Y:S01]  /*2dc60*/  STL.64 [R1+0x2b8], R72 ;  /* 0x0002b84801007387 */ /* 0x0005e20000100a00 */
[----:B------:R-:W-:-:S04]  /*2dc70*/  LEA R76, P1, R149, R248, 0x2 ;  /* 0x000000f8954c7211 */ /* 0x000fc800078210ff */
[----:B------:R-:W-:Y:S01]  /*2dc80*/  LEA.HI.X.SX32 R77, R149, R0, 0x2, P1 ;  /* 0x00000000954d7211 */ /* 0x000fe200008f16ff */
[----:B--2---:R1:W5:Y:S04]  /*2dc90*/  LDL.LU.64 R72, [R1+0x2a00] ;  /* 0x002a000001487983 */ /* 0x0043680000300a00 */
[----:B------:R2:W-:Y:S04]  /*2dca0*/  STL.64 [R1+0x2b0], R162 ;  /* 0x0002b0a201007387 */ /* 0x0005e80000100a00 */
[----:B------:R3:W-:Y:S01]  /*2dcb0*/  STL.64 [R1+0x2a8], R80 ;  /* 0x0002a85001007387 */ /* 0x0007e20000100a00 */
[----:B--2---:R-:W-:-:S02]  /*2dcc0*/  LEA R162, P6, R164, R248, 0x2 ;  /* 0x000000f8a4a27211 */ /* 0x004fc400078c10ff */
[----:B---3--:R-:W-:Y:S02]  /*2dcd0*/  LEA R80, P2, R160, R248, 0x2 ;  /* 0x000000f8a0507211 */ /* 0x008fe400078410ff */
[-C--:B------:R-:W-:Y:S02]  /*2dce0*/  LEA.HI.X.SX32 R163, R164, R0.reuse, 0x2, P6 ;  /* 0x00000000a4a37211 */ /* 0x080fe400030f16ff */
[----:B------:R-:W-:Y:S01]  /*2dcf0*/  LEA.HI.X.SX32 R81, R160, R0, 0x2, P2 ;  /* 0x00000000a0517211 */ /* 0x000fe200010f16ff */
[----:B------:R2:W-:Y:S04]  /*2dd00*/  STL.64 [R1+0x2a0], R76 ;  /* 0x0002a04c01007387 */ /* 0x0005e80000100a00 */
[----:B--2---:R1:W5:Y:S04]  /*2dd10*/  LDL.LU.64 R76, [R1+0x29f8] ;  /* 0x0029f800014c7983 */ /* 0x0043680000300a00 */
[----:B------:R-:W-:Y:S04]  /*2dd20*/  STL.64 [R1+0x298], R162 ;  /* 0x000298a201007387 */ /* 0x000fe80000100a00 */
[----:B------:R2:W-:Y:S04]  /*2dd30*/  STL.64 [R1+0x290], R80 ;  /* 0x0002905001007387 */ /* 0x0005e80000100a00 */
[----:B--2---:R-:W2:Y:S01]  /*2dd40*/  LDL.LU R81, [R1+0x29f0] ;  /* 0x0029f00001517983 */ /* 0x004ea20000300800 */
[----:B------:R-:W-:-:S02]  /*2dd50*/  IMAD.MOV.U32 R165, RZ, RZ, R159 ;  /* 0x000000ffffa57224 */ /* 0x000fc400078e009f */
[----:B------:R-:W-:Y:S02]  /*2dd60*/  IMAD R168, R168, c[0x0][0x190], RZ ;  /* 0x00006400a8a87a24 */ /* 0x000fe400078e02ff */
[----:B------:R-:W-:Y:S01]  /*2dd70*/  IMAD.MOV.U32 R159, RZ, RZ, R78 ;  /* 0x000000ffff9f7224 */ /* 0x000fe200078e004e */
[CC--:B------:R-:W-:Y:S01]  /*2dd80*/  LEA R78, P1, R167.reuse, R248.reuse, 0x2 ;  /* 0x000000f8a74e7211 */ /* 0x0c0fe200078210ff */
[----:B------:R-:W-:Y:S01]  /*2dd90*/  IMAD.MOV.U32 R149, RZ, RZ, R79 ;  /* 0x000000ffff957224 */ /* 0x000fe200078e004f */
[C---:B------:R-:W-:Y:S02]  /*2dda0*/  LEA R162, P6, R168.reuse, R248, 0x2 ;  /* 0x000000f8a8a27211 */ /* 0x040fe400078c10ff */
[----:B------:R-:W-:Y:S02]  /*2ddb0*/  LEA.HI.X.SX32 R79, R167, R0, 0x2, P1 ;  /* 0x00000000a74f7211 */ /* 0x000fe400008f16ff */
[----:B------:R-:W-:Y:S01]  /*2ddc0*/  LEA R80, P2, R165, R248, 0x2 ;  /* 0x000000f8a5507211 */ /* 0x000fe200078410ff */
[----:B------:R-:W-:Y:S01]  /*2ddd0*/  IMAD.MOV.U32 R160, RZ, RZ, R149 ;  /* 0x000000ffffa07224 */ /* 0x000fe200078e0095 */
[----:B------:R-:W-:Y:S01]  /*2dde0*/  LEA.HI.X.SX32 R163, R168, R0, 0x2, P6 ;  /* 0x00000000a8a37211 */ /* 0x000fe200030f16ff */
[----:B------:R3:W-:Y:S01]  /*2ddf0*/  STL.64 [R1+0x288], R78 ;  /* 0x0002884e01007387 */ /* 0x0007e20000100a00 */
[----:B------:R-:W-:-:S02]  /*2de00*/  IMAD.MOV.U32 R149, RZ, RZ, R150 ;  /* 0x000000ffff957224 */ /* 0x000fc400078e0096 */
[----:B------:R-:W-:Y:S01]  /*2de10*/  IMAD.MOV.U32 R150, RZ, RZ, R82 ;  /* 0x000000ffff967224 */ /* 0x000fe200078e0052 */
[----:B------:R-:W-:Y:S01]  /*2de20*/  LEA R82, P1, R161, R248, 0x2 ;  /* 0x000000f8a1527211 */ /* 0x000fe200078210ff */
[----:B------:R-:W-:Y:S02]  /*2de30*/  IMAD.MOV.U32 R166, RZ, RZ, R80 ;  /* 0x000000ffffa67224 */ /* 0x000fe400078e0050 */
[----:B------:R-:W-:Y:S01]  /*2de40*/  IMAD.MOV.U32 R164, RZ, RZ, R157 ;  /* 0x000000ffffa47224 */ /* 0x000fe200078e009d */
[----:B---3--:R1:W5:Y:S01]  /*2de50*/  LDL.LU.64 R78, [R1+0x29e8] ;  /* 0x0029e800014e7983 */ /* 0x0083620000300a00 */
[----:B------:R-:W-:-:S03]  /*2de60*/  IMAD.MOV.U32 R157, RZ, RZ, R83 ;  /* 0x000000ffff9d7224 */ /* 0x000fc600078e0053 */
[----:B------:R3:W-:Y:S01]  /*2de70*/  STL [R1+0x278], R80 ;  /* 0x0002785001007387 */ /* 0x0007e20000100800 */
[----:B------:R-:W-:Y:S01]  /*2de80*/  LEA.HI.X.SX32 R83, R161, R0, 0x2, P1 ;  /* 0x00000000a1537211 */ /* 0x000fe200008f16ff */
        /* <DEDUP_REMOVED lines=31> */
[----:B--2---:R-:W-:Y:S02]  /*2e080*/  IMAD.MOV.U32 R167, RZ, RZ, R81 ;  /* 0x000000ffffa77224 */ /* 0x004fe400078e0051 */
[----:B---3--:R1:W5:Y:S01]  /*2e090*/  LDL.LU.64 R80, [R1+0x29e0] ;  /* 0x0029e00001507983 */ /* 0x0083620000300a00 */
[----:B------:R-:W-:-:S03]  /*2e0a0*/  LEA.HI.X.SX32 R167, R165, R0, 0x2, P2 ;  /* 0x00000000a5a77211 */ /* 0x000fc600010f16ff */
[----:B------:R2:W-:Y:S01]  /*2e0b0*/  STL.64 [R1+0x280], R162 ;  /* 0x000280a201007387 */ /* 0x0005e20000100a00 */
[-C--:B------:R-:W-:Y:S01]  /*2e0c0*/  LEA R166, P2, R85, R248.reuse, 0x2 ;  /* 0x000000f855a67211 */ /* 0x080fe200078410ff */
[----:B------:R-:W-:Y:S01]  /*2e0d0*/  IMAD.MOV.U32 R165, RZ, RZ, R160 ;  /* 0x000000ffffa57224 */ /* 0x000fe200078e00a0 */
[-C--:B------:R-:W-:Y:S01]  /*2e0e0*/  LEA R160, P1, R86, R248.reuse, 0x2 ;  /* 0x000000f856a07211 */ /* 0x080fe200078210ff */
[----:B------:R3:W-:Y:S01]  /*2e0f0*/  STL [R1+0x27c], R167 ;  /* 0x00027ca701007387 */ /* 0x0007e20000100800 */
[----:B--2---:R-:W-:-:S03]  /*2e100*/  LEA R162, P6, R84, R248, 0x2 ;  /* 0x000000f854a27211 */ /* 0x004fc600078c10ff */
[----:B------:R2:W-:Y:S01]  /*2e110*/  STL.64 [R1+0x270], R82 ;  /* 0x0002705201007387 */ /* 0x0005e20000100a00 */
[-C--:B---3--:R-:W-:Y:S02]  /*2e120*/  LEA.HI.X.SX32 R167, R85, R0.reuse, 0x2, P2 ;  /* 0x0000000055a77211 */ /* 0x088fe400010f16ff */
[-C--:B------:R-:W-:Y:S02]  /*2e130*/  LEA.HI.X.SX32 R163, R84, R0.reuse, 0x2, P6 ;  /* 0x0000000054a37211 */ /* 0x080fe400030f16ff */
[----:B------:R-:W-:Y:S01]  /*2e140*/  LEA.HI.X.SX32 R161, R86, R0, 0x2, P1 ;  /* 0x0000000056a17211 */ /* 0x000fe200008f16ff */
[----:B--2---:R1:W5:Y:S04]  /*2e150*/  LDL.LU.64 R82, [R1+0x29d8] ;  /* 0x0029d80001527983 */ /* 0x0043680000300a00 */
[----:B------:R1:W5:Y:S04]  /*2e160*/  LDL.LU R84, [R1+0x29d4] ;  /* 0x0029d40001547983 */ /* 0x0003680000300800 */
[----:B------:R2:W-:Y:S04]  /*2e170*/  STL.64 [R1+0x268], R162 ;  /* 0x000268a201007387 */ /* 0x0005e80000100a00 */
[----:B------:R1:W5:Y:S04]  /*2e180*/  LDL.LU R85, [R1+0x29d0] ;  /* 0x0029d00001557983 */ /* 0x0003680000300800 */
[----:B------:R3:W-:Y:S01]  /*2e190*/  STL.64 [R1+0x260], R166 ;  /* 0x000260a601007387 */ /* 0x0007e20000100a00 */
[----:B--2---:R-:W-:-:S03]  /*2e1a0*/  LEA R162, P6, R87, R248, 0x2 ;  /* 0x000000f857a27211 */ /* 0x004fc600078c10ff */
[----:B------:R1:W5:Y:S01]  /*2e1b0*/  LDL.LU R86, [R1+0x29cc] ;  /* 0x0029cc0001567983 */ /* 0x0003620000300800 */
[----:B------:R-:W-:-:S03]  /*2e1c0*/  LEA.HI.X.SX32 R163, R87, R0, 0x2, P6 ;  /* 0x0000000057a37211 */ /* 0x000fc600030f16ff */
[----:B------:R2:W-:Y:S01]  /*2e1d0*/  STL.64 [R1+0x258], R160 ;  /* 0x000258a001007387 */ /* 0x0005e20000100a00 */
[----:B---3--:R-:W-:-:S03]  /*2e1e0*/  LEA R166, P2, R88, R248, 0x2 ;  /* 0x000000f858a67211 */ /* 0x008fc600078410ff */
[----:B------:R1:W5:Y:S01]  /*2e1f0*/  LDL.LU R87, [R1+0x29c8] ;  /* 0x0029c80001577983 */ /* 0x0003620000300800 */
[----:B------:R-:W-:Y:S02]  /*2e200*/  LEA.HI.X.SX32 R167, R88, R0, 0x2, P2 ;  /* 0x0000000058a77211 */ /* 0x000fe400010f16ff */
[C---:B--2---:R-:W-:Y:S01]  /*2e210*/  LEA R160, P1, R89.reuse, R248, 0x2 ;  /* 0x000000f859a07211 */ /* 0x044fe200078210ff */
[----:B------:R2:W-:Y:S03]  /*2e220*/  STL.64 [R1+0x250], R162 ;  /* 0x000250a201007387 */ /* 0x0005e60000100a00 */
[----:B------:R-:W-:Y:S01]  /*2e230*/  LEA.HI.X.SX32 R161, R89, R0, 0x2, P1 ;  /* 0x0000000059a17211 */ /* 0x000fe200008f16ff */
[----:B------:R1:W5:Y:S04]  /*2e240*/  LDL.LU R88, [R1+0x29c4] ;  /* 0x0029c40001587983 */ /* 0x0003680000300800 */
[----:B------:R3:W-:Y:S01]  /*2e250*/  STL.64 [R1+0x248], R166 ;  /* 0x000248a601007387 */ /* 0x0007e20000100a00 */
[----:B--2---:R-:W-:-:S03]  /*2e260*/  LEA R162, P6, R159, R248, 0x2 ;  /* 0x000000f89fa27211 */ /* 0x004fc600078c10ff */
[----:B------:R1:W5:Y:S04]  /*2e270*/  LDL.LU R89, [R1+0x29c0] ;  /* 0x0029c00001597983 */ /* 0x0003680000300800 */
[----:B------:R2:W-:Y:S01]  /*2e280*/  STL.64 [R1+0x240], R160 ;  /* 0x000240a001007387 */ /* 0x0005e20000100a00 */
[C---:B---3--:R-:W-:Y:S02]  /*2e290*/  LEA R166, P2, R152.reuse, R248, 0x2 ;  /* 0x000000f898a67211 */ /* 0x048fe400078410ff */
[-C--:B------:R-:W-:Y:S02]  /*2e2a0*/  LEA.HI.X.SX32 R163, R159, R0.reuse, 0x2, P6 ;  /* 0x000000009fa37211 */ /* 0x080fe400030f16ff */
[----:B------:R-:W-:Y:S02]  /*2e2b0*/  LEA.HI.X.SX32 R167, R152, R0, 0x2, P2 ;  /* 0x0000000098a77211 */ /* 0x000fe400010f16ff */
[C---:B--2---:R-:W-:Y:S01]  /*2e2c0*/  LEA R160, P1, R165.reuse, R248, 0x2 ;  /* 0x000000f8a5a07211 */ /* 0x044fe200078210ff */
[----:B------:R2:W-:Y:S03]  /*2e2d0*/  STL.64 [R1+0x238], R162 ;  /* 0x000238a201007387 */ /* 0x0005e60000100a00 */
[----:B------:R-:W-:Y:S01]  /*2e2e0*/  LEA.HI.X.SX32 R161, R165, R0, 0x2, P1 ;  /* 0x00000000a5a17211 */ /* 0x000fe200008f16ff */
[----:B------:R-:W-:Y:S01]  /*2e2f0*/  IMAD.MOV.U32 R152, RZ, RZ, R158 ;  /* 0x000000ffff987224 */ /* 0x000fe200078e009e */
[----:B------:R-:W-:Y:S01]  /*2e300*/  STL.64 [R1+0x230], R166 ;  /* 0x000230a601007387 */ /* 0x000fe20000100a00 */
[----:B------:R-:W-:-:S03]  /*2e310*/  LEA R158, P2, R157, R248, 0x2 ;  /* 0x000000f89d9e7211 */ /* 0x000fc600078410ff */
[----:B------:R3:W-:Y:S01]  /*2e320*/  STL.64 [R1+0x228], R160 ;  /* 0x000228a001007387 */ /* 0x0007e20000100a00 */
[C---:B--2---:R-:W-:Y:S02]  /*2e330*/  LEA R162, P6, R164.reuse, R248, 0x2 ;  /* 0x000000f8a4a27211 */ /* 0x044fe400078c10ff */
[-C--:B------:R-:W-:Y:S02]  /*2e340*/  LEA.HI.X.SX32 R159, R157, R0.reuse, 0x2, P2 ;  /* 0x000000009d9f7211 */ /* 0x080fe400010f16ff */
[----:B------:R-:W-:Y:S02]  /*2e350*/  LEA.HI.X.SX32 R163, R164, R0, 0x2, P6 ;  /* 0x00000000a4a37211 */ /* 0x000fe400030f16ff */
[----:B---3--:R-:W-:-:S03]  /*2e360*/  LEA R160, P1, R249, R248, 0x2 ;  /* 0x000000f8f9a07211 */ /* 0x008fc600078210ff */
[----:B------:R2:W-:Y:S01]  /*2e370*/  STL.64 [R1+0x220], R162 ;  /* 0x000220a201007387 */ /* 0x0005e20000100a00 */
[C---:B------:R-:W-:Y:S02]  /*2e380*/  LEA R164, P6, R244.reuse, R248, 0x2 ;  /* 0x000000f8f4a47211 */ /* 0x040fe400078c10ff */
[-C--:B------:R-:W-:Y:S01]  /*2e390*/  LEA.HI.X.SX32 R161, R249, R0.reuse, 0x2, P1 ;  /* 0x00000000f9a17211 */ /* 0x080fe200008f16ff */
[----:B------:R3:W-:Y:S01]  /*2e3a0*/  STL.64 [R1+0x218], R158 ;  /* 0x0002189e01007387 */ /* 0x0007e20000100a00 */
[----:B------:R-:W-:Y:S01]  /*2e3b0*/  IMAD.MOV.U32 R157, RZ, RZ, R250 ;  /* 0x000000ffff9d7224 */ /* 0x000fe200078e00fa */
[----:B------:R-:W-:Y:S01]  /*2e3c0*/  LEA.HI.X.SX32 R165, R244, R0, 0x2, P6 ;  /* 0x00000000f4a57211 */ /* 0x000fe200030f16ff */
[----:B------:R-:W-:Y:S01]  /*2e3d0*/  IMAD.MOV.U32 R250, RZ, RZ, R140 ;  /* 0x000000fffffa7224 */ /* 0x000fe200078e008c */
[----:B------:R4:W-:Y:S01]  /*2e3e0*/  STL.64 [R1+0x210], R160 ;  /* 0x000210a001007387 */ /* 0x0009e20000100a00 */
[-C--:B------:R-:W-:Y:S02]  /*2e3f0*/  LEA R140, P6, R149, R248.reuse, 0x2 ;  /* 0x000000f8958c7211 */ /* 0x080fe400078c10ff */
[----:B--2---:R-:W-:Y:S01]  /*2e400*/  LEA R162, P2, R148, R248, 0x2 ;  /* 0x000000f894a27211 */ /* 0x004fe200078410ff */
[----:B---3--:R-:W-:-:S03]  /*2e410*/  IMAD.MOV.U32 R158, RZ, RZ, R252 ;  /* 0x000000ffff9e7224 */ /* 0x008fc600078e00fc */
[----:B------:R-:W-:Y:S02]  /*2e420*/  LEA.HI.X.SX32 R163, R148, R0, 0x2, P2 ;  /* 0x0000000094a37211 */ /* 0x000fe400010f16ff */
[C---:B----4-:R-:W-:Y:S01]  /*2e430*/  LEA R160, P1, R147.reuse, R248, 0x2 ;  /* 0x000000f893a07211 */ /* 0x050fe200078210ff */
[----:B------:R-:W-:Y:S02]  /*2e440*/  IMAD.MOV.U32 R252, RZ, RZ, R246 ;  /* 0x000000fffffc7224 */ /* 0x000fe400078e00f6 */
[----:B------:R-:W-:Y:S01]  /*2e450*/  IMAD.MOV.U32 R246, RZ, RZ, R141 ;  /* 0x000000fffff67224 */ /* 0x000fe200078e008d */
[-C--:B------:R-:W-:Y:S02]  /*2e460*/  LEA.HI.X.SX32 R161, R147, R0.reuse, 0x2, P1 ;  /* 0x0000000093a17211 */ /* 0x080fe400008f16ff */
[----:B------:R-:W-:Y:S01]  /*2e470*/  LEA.HI.X.SX32 R141, R149, R0, 0x2, P6 ;  /* 0x00000000958d7211 */ /* 0x000fe200030f16ff */
[----:B------:R-:W-:Y:S01]  /*2e480*/  STL.64 [R1+0x208], R164 ;  /* 0x000208a401007387 */ /* 0x000fe20000100a00 */
[----:B------:R-:W-:Y:S01]  /*2e490*/  IMAD.MOV.U32 R244, RZ, RZ, R144 ;  /* 0x000000fffff47224 */ /* 0x000fe200078e0090 */
[-C--:B------:R-:W-:Y:S01]  /*2e4a0*/  LEA R144, P2, R150, R248.reuse, 0x2 ;  /* 0x000000f896907211 */ /* 0x080fe200078410ff */
[----:B------:R-:W-:Y:S01]  /*2e4b0*/  IMAD.MOV.U32 R148, RZ, RZ, R142 ;  /* 0x000000ffff947224 */ /* 0x000fe200078e008e */
[----:B------:R-:W-:Y:S01]  /*2e4c0*/  STL.64 [R1+0x200], R162 ;  /* 0x000200a201007387 */ /* 0x000fe20000100a00 */
[----:B------:R-:W-:Y:S01]  /*2e4d0*/  IMAD.MOV.U32 R249, RZ, RZ, R251 ;  /* 0x000000fffff97224 */ /* 0x000fe200078e00fb */
[----:B------:R-:W-:-:S02]  /*2e4e0*/  LEA R142, P1, R151, R248, 0x2 ;  /* 0x000000f8978e7211 */ /* 0x000fc400078210ff */
[----:B------:R-:W-:Y:S01]  /*2e4f0*/  STL.64 [R1+0x1f8], R160 ;  /* 0x0001f8a001007387 */ /* 0x000fe20000100a00 */
[----:B------:R-:W-:Y:S01]  /*2e500*/  IMAD.MOV.U32 R251, RZ, RZ, R145 ;  /* 0x000000fffffb7224 */ /* 0x000fe200078e0091 */
[-C--:B------:R-:W-:Y:S02]  /*2e510*/  LEA.HI.X.SX32 R145, R150, R0.reuse, 0x2, P2 ;  /* 0x0000000096917211 */ /* 0x080fe400010f16ff */
[----:B------:R2:W-:Y:S01]  /*2e520*/  STL.64 [R1+0x1f0], R140 ;  /* 0x0001f08c01007387 */ /* 0x0005e20000100a00 */
[----:B------:R-:W-:Y:S01]  /*2e530*/  IMAD.MOV.U32 R147, RZ, RZ, R143 ;  /* 0x000000ffff937224 */ /* 0x000fe200078e008f */
[----:B------:R-:W-:Y:S02]  /*2e540*/  LEA.HI.X.SX32 R143, R151, R0, 0x2, P1 ;  /* 0x00000000978f7211 */ /* 0x000fe400008f16ff */
[----:B------:R3:W-:Y:S01]  /*2e550*/  STL.64 [R1+0x1e8], R144 ;  /* 0x0001e89001007387 */ /* 0x0007e20000100a00 */
[----:B--2---:R-:W-:-:S04]  /*2e560*/  LEA R140, P6, R152, R248, 0x2 ;  /* 0x000000f8988c7211 */ /* 0x004fc800078c10ff */
[----:B------:R-:W-:Y:S01]  /*2e570*/  LEA.HI.X.SX32 R141, R152, R0, 0x2, P6 ;  /* 0x00000000988d7211 */ /* 0x000fe200030f16ff */
[----:B------:R2:W-:Y:S01]  /*2e580*/  STL.64 [R1+0x1e0], R142 ;  /* 0x0001e08e01007387 */ /* 0x0005e20000100a00 */
[----:B---3--:R-:W-:-:S03]  /*2e590*/  LEA R144, P2, R153, R248, 0x2 ;  /* 0x000000f899907211 */ /* 0x008fc600078410ff */
[----:B------:R3:W-:Y:S01]  /*2e5a0*/  STL.64 [R1+0x1d8], R140 ;  /* 0x0001d88c01007387 */ /* 0x0007e20000100a00 */
[----:B------:R-:W-:Y:S02]  /*2e5b0*/  LEA.HI.X.SX32 R145, R153, R0, 0x2, P2 ;  /* 0x0000000099917211 */ /* 0x000fe400010f16ff */
[CC--:B--2---:R-:W-:Y:S02]  /*2e5c0*/  LEA R142, P1, R154.reuse, R248.reuse, 0x2 ;  /* 0x000000f89a8e7211 */ /* 0x0c4fe400078210ff */
[C---:B---3--:R-:W-:Y:S02]  /*2e5d0*/  LEA R140, P6, R155.reuse, R248, 0x2 ;  /* 0x000000f89b8c7211 */ /* 0x048fe400078c10ff */
[-C--:B------:R-:W-:Y:S02]  /*2e5e0*/  LEA.HI.X.SX32 R143, R154, R0.reuse, 0x2, P1 ;  /* 0x000000009a8f7211 */ /* 0x080fe400008f16ff */
[----:B------:R-:W-:Y:S01]  /*2e5f0*/  LEA.HI.X.SX32 R141, R155, R0, 0x2, P6 ;  /* 0x000000009b8d7211 */ /* 0x000fe200030f16ff */
[----:B------:R2:W-:Y:S04]  /*2e600*/  STL.64 [R1+0x1d0], R144 ;  /* 0x0001d09001007387 */ /* 0x0005e80000100a00 */
[----:B------:R3:W-:Y:S04]  /*2e610*/  STL.64 [R1+0x1c8], R142 ;  /* 0x0001c88e01007387 */ /* 0x0007e80000100a00 */
[----:B------:R4:W-:Y:S01]  /*2e620*/  STL.64 [R1+0x1c0], R140 ;  /* 0x0001c08c01007387 */ /* 0x0009e20000100a00 */
[----:B--2---:R-:W-:-:S02]  /*2e630*/  LEA R144, P2, R156, R248, 0x2 ;  /* 0x000000f89c907211 */ /* 0x004fc400078410ff */
[C---:B---3--:R-:W-:Y:S02]  /*2e640*/  LEA R142, P1, R157.reuse, R248, 0x2 ;  /* 0x000000f89d8e7211 */ /* 0x048fe400078210ff */
[----:B------:R-:W-:Y:S02]  /*2e650*/  LEA.HI.X.SX32 R145, R156, R0, 0x2, P2 ;  /* 0x000000009c917211 */ /* 0x000fe400010f16ff */
[C---:B----4-:R-:W-:Y:S02]  /*2e660*/  LEA R140, P6, R158.reuse, R248, 0x2 ;  /* 0x000000f89e8c7211 */ /* 0x050fe400078c10ff */
[-C--:B------:R-:W-:Y:S02]  /*2e670*/  LEA.HI.X.SX32 R143, R157, R0.reuse, 0x2, P1 ;  /* 0x000000009d8f7211 */ /* 0x080fe400008f16ff */
[----:B------:R-:W-:Y:S01]  /*2e680*/  LEA.HI.X.SX32 R141, R158, R0, 0x2, P6 ;  /* 0x000000009e8d7211 */ /* 0x000fe200030f16ff */
[----:B------:R2:W-:Y:S04]  /*2e690*/  STL.64 [R1+0x1b8], R144 ;  /* 0x0001b89001007387 */ /* 0x0005e80000100a00 */
[----:B------:R3:W-:Y:S04]  /*2e6a0*/  STL.64 [R1+0x1b0], R142 ;  /* 0x0001b08e01007387 */ /* 0x0007e80000100a00 */
[----:B------:R4:W-:Y:S01]  /*2e6b0*/  STL.64 [R1+0x1a8], R140 ;  /* 0x0001a88c01007387 */ /* 0x0009e20000100a00 */
[----:B--2---:R-:W-:-:S02]  /*2e6c0*/  LEA R144, P2, R250, R248, 0x2 ;  /* 0x000000f8fa907211 */ /* 0x004fc400078410ff */
[----:B---3--:R-:W-:Y:S02]  /*2e6d0*/  LEA R142, P1, R252, R248, 0x2 ;  /* 0x000000f8fc8e7211 */ /* 0x008fe400078210ff */
        /* <DEDUP_REMOVED lines=37> */
[CC--:B----4-:R-:W-:Y:S02]  /*2e930*/  LEA R140, P6, R101.reuse, R248.reuse, 0x2 ;  /* 0x000000f8658c7211 */ /* 0x0d0fe400078c10ff */
[----:B------:R-:W-:Y:S02]  /*2e940*/  LEA R96, P2, R102, R248, 0x2 ;  /* 0x000000f866607211 */ /* 0x000fe400078410ff */
[-C--:B------:R-:W-:Y:S02]  /*2e950*/  LEA.HI.X.SX32 R143, R100, R0.reuse, 0x2, P1 ;  /* 0x00000000648f7211 */ /* 0x080fe400008f16ff */
[----:B------:R-:W-:-:S02]  /*2e960*/  LEA.HI.X.SX32 R141, R101, R0, 0x2, P6 ;  /* 0x00000000658d7211 */ /* 0x000fc400030f16ff */
[C---:B------:R-:W-:Y:S02]  /*2e970*/  LEA R98, P1, R103.reuse, R248, 0x2 ;  /* 0x000000f867627211 */ /* 0x040fe400078210ff */
[-C--:B------:R-:W-:Y:S01]  /*2e980*/  LEA.HI.X.SX32 R97, R102, R0.reuse, 0x2, P2 ;  /* 0x0000000066617211 */ /* 0x080fe200010f16ff */
[----:B------:R-:W-:Y:S01]  /*2e990*/  STL.64 [R1+0x140], R144 ;  /* 0x0001409001007387 */ /* 0x000fe20000100a00 */
[----:B------:R-:W-:-:S03]  /*2e9a0*/  LEA.HI.X.SX32 R99, R103, R0, 0x2, P1 ;  /* 0x0000000067637211 */ /* 0x000fc600008f16ff */
[----:B------:R2:W-:Y:S04]  /*2e9b0*/  STL.64 [R1+0x130], R140 ;  /* 0x0001308c01007387 */ /* 0x0005e80000100a00 */
[----:B------:R-:W-:Y:S04]  /*2e9c0*/  STL.64 [R1+0x138], R142 ;  /* 0x0001388e01007387 */ /* 0x000fe80000100a00 */
[----:B------:R3:W-:Y:S01]  /*2e9d0*/  STL.64 [R1+0x128], R96 ;  /* 0x0001286001007387 */ /* 0x0007e20000100a00 */
[----:B--2---:R-:W-:-:S03]  /*2e9e0*/  LEA R140, P6, R104, R248, 0x2 ;  /* 0x000000f8688c7211 */ /* 0x004fc600078c10ff */
[----:B------:R2:W-:Y:S01]  /*2e9f0*/  STL.64 [R1+0x120], R98 ;  /* 0x0001206201007387 */ /* 0x0005e20000100a00 */
[C---:B---3--:R-:W-:Y:S02]  /*2ea00*/  LEA R96, P2, R105.reuse, R248, 0x2 ;  /* 0x000000f869607211 */ /* 0x048fe400078410ff */
[-C--:B------:R-:W-:Y:S02]  /*2ea10*/  LEA.HI.X.SX32 R141, R104, R0.reuse, 0x2, P6 ;  /* 0x00000000688d7211 */ /* 0x080fe400030f16ff */
[----:B------:R-:W-:Y:S02]  /*2ea20*/  LEA.HI.X.SX32 R97, R105, R0, 0x2, P2 ;  /* 0x0000000069617211 */ /* 0x000fe400010f16ff */
[CC--:B--2---:R-:W-:Y:S02]  /*2ea30*/  LEA R98, P1, R106.reuse, R248.reuse, 0x2 ;  /* 0x000000f86a627211 */ /* 0x0c4fe400078210ff */
[C---:B------:R-:W-:Y:S02]  /*2ea40*/  LEA R100, P6, R107.reuse, R248, 0x2 ;  /* 0x000000f86b647211 */ /* 0x040fe400078c10ff */
[-C--:B------:R-:W-:Y:S01]  /*2ea50*/  LEA.HI.X.SX32 R99, R106, R0.reuse, 0x2, P1 ;  /* 0x000000006a637211 */ /* 0x080fe200008f16ff */
[----:B------:R2:W-:Y:S01]  /*2ea60*/  STL.64 [R1+0x110], R96 ;  /* 0x0001106001007387 */ /* 0x0005e20000100a00 */
[----:B------:R-:W-:-:S03]  /*2ea70*/  LEA.HI.X.SX32 R101, R107, R0, 0x2, P6 ;  /* 0x000000006b657211 */ /* 0x000fc600030f16ff */
[----:B------:R-:W-:Y:S04]  /*2ea80*/  STL.64 [R1+0x118], R140 ;  /* 0x0001188c01007387 */ /* 0x000fe80000100a00 */
[----:B------:R3:W-:Y:S01]  /*2ea90*/  STL.64 [R1+0x108], R98 ;  /* 0x0001086201007387 */ /* 0x0007e20000100a00 */
[----:B--2---:R-:W-:-:S04]  /*2eaa0*/  LEA R96, P2, R108, R248, 0x2 ;  /* 0x000000f86c607211 */ /* 0x004fc800078410ff */
[----:B------:R-:W-:Y:S02]  /*2eab0*/  LEA.HI.X.SX32 R97, R108, R0, 0x2, P2 ;  /* 0x000000006c617211 */ /* 0x000fe400010f16ff */
[C---:B---3--:R-:W-:Y:S01]  /*2eac0*/  LEA R98, P1, R109.reuse, R248, 0x2 ;  /* 0x000000f86d627211 */ /* 0x048fe200078210ff */
[----:B------:R2:W-:Y:S03]  /*2ead0*/  STL.64 [R1+0x100], R100 ;  /* 0x0001006401007387 */ /* 0x0005e60000100a00 */
[----:B------:R-:W-:Y:S01]  /*2eae0*/  LEA.HI.X.SX32 R99, R109, R0, 0x2, P1 ;  /* 0x000000006d637211 */ /* 0x000fe200008f16ff */
[----:B------:R3:W-:Y:S04]  /*2eaf0*/  STL.64 [R1+0xf8], R96 ;  /* 0x0000f86001007387 */ /* 0x0007e80000100a00 */
[----:B------:R4:W-:Y:S01]  /*2eb00*/  STL.64 [R1+0xf0], R98 ;  /* 0x0000f06201007387 */ /* 0x0009e20000100a00 */
[----:B--2---:R-:W-:-:S02]  /*2eb10*/  LEA R100, P6, R110, R248, 0x2 ;  /* 0x000000f86e647211 */ /* 0x004fc400078c10ff */
[C---:B---3--:R-:W-:Y:S02]  /*2eb20*/  LEA R96, P2, R111.reuse, R248, 0x2 ;  /* 0x000000f86f607211 */ /* 0x048fe400078410ff */
[----:B------:R-:W-:Y:S02]  /*2eb30*/  LEA.HI.X.SX32 R101, R110, R0, 0x2, P6 ;  /* 0x000000006e657211 */ /* 0x000fe400030f16ff */
[C---:B----4-:R-:W-:Y:S02]  /*2eb40*/  LEA R98, P1, R112.reuse, R248, 0x2 ;  /* 0x000000f870627211 */ /* 0x050fe400078210ff */
[-C--:B------:R-:W-:Y:S01]  /*2eb50*/  LEA.HI.X.SX32 R97, R111, R0.reuse, 0x2, P2 ;  /* 0x000000006f617211 */ /* 0x080fe200010f16ff */
[----:B------:R2:W-:Y:S01]  /*2eb60*/  STL.64 [R1+0xe8], R100 ;  /* 0x0000e86401007387 */ /* 0x0005e20000100a00 */
[----:B------:R-:W-:-:S03]  /*2eb70*/  LEA.HI.X.SX32 R99, R112, R0, 0x2, P1 ;  /* 0x0000000070637211 */ /* 0x000fc600008f16ff */
[----:B------:R3:W-:Y:S04]  /*2eb80*/  STL.64 [R1+0xe0], R96 ;  /* 0x0000e06001007387 */ /* 0x0007e80000100a00 */
[----:B------:R4:W-:Y:S01]  /*2eb90*/  STL.64 [R1+0xd8], R98 ;  /* 0x0000d86201007387 */ /* 0x0009e20000100a00 */
[CC--:B--2---:R-:W-:Y:S02]  /*2eba0*/  LEA R100, P6, R113.reuse, R248.reuse, 0x2 ;  /* 0x000000f871647211 */ /* 0x0c4fe400078c10ff */
[----:B---3--:R-:W-:Y:S02]  /*2ebb0*/  LEA R96, P2, R114, R248, 0x2 ;  /* 0x000000f872607211 */ /* 0x008fe400078410ff */
[----:B------:R-:W-:Y:S02]  /*2ebc0*/  LEA.HI.X.SX32 R101, R113, R0, 0x2, P6 ;  /* 0x0000000071657211 */ /* 0x000fe400030f16ff */
[----:B----4-:R-:W-:-:S02]  /*2ebd0*/  LEA R98, P1, R115, R248, 0x2 ;  /* 0x000000f873627211 */ /* 0x010fc400078210ff */
        /* <DEDUP_REMOVED lines=28> */
[----:B------:R-:W-:Y:S01]  /*2eda0*/  IMAD R171, R171, c[0x0][0x190], RZ ;  /* 0x00006400abab7a24 */ /* 0x000fe200078e02ff */
[----:B------:R-:W-:Y:S01]  /*2edb0*/  LEA.HI.X.SX32 R99, R124, R0, 0x2, P1 ;  /* 0x000000007c637211 */ /* 0x000fe200008f16ff */
[----:B------:R2:W-:Y:S04]  /*2edc0*/  STL.64 [R1+0x88], R100 ;  /* 0x0000886401007387 */ /* 0x0005e80000100a00 */
[----:B------:R3:W-:Y:S01]  /*2edd0*/  STL.64 [R1+0x80], R96 ;  /* 0x0000806001007387 */ /* 0x0007e20000100a00 */
[----:B------:R-:W-:-:S03]  /*2ede0*/  IMAD R172, R172, c[0x0][0x190], RZ ;  /* 0x00006400acac7a24 */ /* 0x000fc600078e02ff */
[----:B------:R4:W-:Y:S01]  /*2edf0*/  STL.64 [R1+0x78], R98 ;  /* 0x0000786201007387 */ /* 0x0009e20000100a00 */
[CC--:B--2---:R-:W-:Y:S02]  /*2ee00*/  LEA R100, P6, R169.reuse, R248.reuse, 0x2 ;  /* 0x000000f8a9647211 */ /* 0x0c4fe400078c10ff */
[C---:B---3--:R-:W-:Y:S02]  /*2ee10*/  LEA R96, P2, R170.reuse, R248, 0x2 ;  /* 0x000000f8aa607211 */ /* 0x048fe400078410ff */
[----:B------:R-:W-:Y:S02]  /*2ee20*/  LEA.HI.X.SX32 R101, R169, R0, 0x2, P6 ;  /* 0x00000000a9657211 */ /* 0x000fe400030f16ff */
[----:B----4-:R-:W-:Y:S01]  /*2ee30*/  LEA R98, P1, R171, R248, 0x2 ;  /* 0x000000f8ab627211 */ /* 0x010fe200078210ff */
[----:B------:R-:W-:Y:S01]  /*2ee40*/  IMAD R173, R173, c[0x0][0x190], RZ ;  /* 0x00006400adad7a24 */ /* 0x000fe200078e02ff */
        /* <DEDUP_REMOVED lines=34> */
[C---:B----4-:R-:W-:Y:S02]  /*2f070*/  LEA R98, P1, R180.reuse, R248, 0x2 ;  /* 0x000000f8b4627211 */ /* 0x050fe400078210ff */
[-C--:B------:R-:W-:Y:S01]  /*2f080*/  LEA.HI.X.SX32 R97, R179, R0.reuse, 0x2, P2 ;  /* 0x00000000b3617211 */ /* 0x080fe200010f16ff */
[----:B------:R-:W-:Y:S01]  /*2f090*/  IMAD R181, R181, c[0x0][0x190], RZ ;  /* 0x00006400b5b57a24 */ /* 0x000fe200078e02ff */
[----:B------:R-:W-:Y:S01]  /*2f0a0*/  LEA.HI.X.SX32 R99, R180, R0, 0x2, P1 ;  /* 0x00000000b4637211 */ /* 0x000fe200008f16ff */
[----:B------:R-:W-:Y:S01]  /*2f0b0*/  IMAD R126, R126, c[0x0][0x190], RZ ;  /* 0x000064007e7e7a24 */ /* 0x000fe200078e02ff */
[----:B------:R2:W-:Y:S04]  /*2f0c0*/  STL.64 [R1+0x28], R100 ;  /* 0x0000286401007387 */ /* 0x0005e80000100a00 */
[----:B------:R3:W-:Y:S01]  /*2f0d0*/  STL.64 [R1+0x20], R96 ;  /* 0x0000206001007387 */ /* 0x0007e20000100a00 */
[----:B------:R-:W-:-:S03]  /*2f0e0*/  IMAD R127, R127, c[0x0][0x190], RZ ;  /* 0x000064007f7f7a24 */ /* 0x000fc600078e02ff */
[----:B------:R4:W-:Y:S01]  /*2f0f0*/  STL.64 [R1+0x18], R98 ;  /* 0x0000186201007387 */ /* 0x0009e20000100a00 */
[----:B------:R-:W-:Y:S01]  /*2f100*/  IMAD R128, R128, c[0x0][0x190], RZ ;  /* 0x0000640080807a24 */ /* 0x000fe200078e02ff */
[-C--:B--2---:R-:W-:Y:S02]  /*2f110*/  LEA R100, P6, R181, R248.reuse, 0x2 ;  /* 0x000000f8b5647211 */ /* 0x084fe400078c10ff */
[CC--:B---3--:R-:W-:Y:S02]  /*2f120*/  LEA R96, P2, R125.reuse, R248.reuse, 0x2 ;  /* 0x000000f87d607211 */ /* 0x0c8fe400078410ff */
[C---:B----4-:R-:W-:Y:S02]  /*2f130*/  LEA R98, P1, R126.reuse, R248, 0x2 ;  /* 0x000000f87e627211 */ /* 0x050fe400078210ff */
[-C--:B------:R-:W-:Y:S02]  /*2f140*/  LEA.HI.X.SX32 R97, R125, R0.reuse, 0x2, P2 ;  /* 0x000000007d617211 */ /* 0x080fe400010f16ff */
[-C--:B------:R-:W-:Y:S01]  /*2f150*/  LEA.HI.X.SX32 R101, R181, R0.reuse, 0x2, P6 ;  /* 0x00000000b5657211 */ /* 0x080fe200030f16ff */
[----:B------:R-:W-:Y:S01]  /*2f160*/  IMAD R129, R129, c[0x0][0x190], RZ ;  /* 0x0000640081817a24 */ /* 0x000fe200078e02ff */
[----:B------:R-:W-:Y:S01]  /*2f170*/  LEA.HI.X.SX32 R99, R126, R0, 0x2, P1 ;  /* 0x000000007e637211 */ /* 0x000fe200008f16ff */
[----:B------:R-:W-:Y:S01]  /*2f180*/  IMAD R130, R130, c[0x0][0x190], RZ ;  /* 0x0000640082827a24 */ /* 0x000fe200078e02ff */
[----:B------:R-:W-:Y:S01]  /*2f190*/  LEA R250, P6, R127, R248, 0x2 ;  /* 0x000000f87ffa7211 */ /* 0x000fe200078c10ff */
[----:B------:R2:W-:Y:S01]  /*2f1a0*/  STL.64 [R1+0x8], R96 ;  /* 0x0000086001007387 */ /* 0x0005e20000100a00 */
[----:B------:R-:W-:-:S03]  /*2f1b0*/  IMAD R131, R131, c[0x0][0x190], RZ ;  /* 0x0000640083837a24 */ /* 0x000fc600078e02ff */
[----:B------:R3:W-:Y:S01]  /*2f1c0*/  STL.64 [R1+0x10], R100 ;  /* 0x0000106401007387 */ /* 0x0007e20000100a00 */
[----:B------:R-:W-:Y:S01]  /*2f1d0*/  IMAD R132, R132, c[0x0][0x190], RZ ;  /* 0x0000640084847a24 */ /* 0x000fe200078e02ff */
[----:B------:R-:W-:Y:S02]  /*2f1e0*/  LEA.HI.X.SX32 R251, R127, R0, 0x2, P6 ;  /* 0x000000007ffb7211 */ /* 0x000fe400030f16ff */
[----:B------:R4:W-:Y:S01]  /*2f1f0*/  STL.64 [R1], R98 ;  /* 0x0000006201007387 */ /* 0x0009e20000100a00 */
[-C--:B--2---:R-:W-:Y:S01]  /*2f200*/  LEA R96, P2, R128, R248.reuse, 0x2 ;  /* 0x000000f880607211 */ /* 0x084fe200078410ff */
[----:B------:R-:W-:Y:S02]  /*2f210*/  IMAD R133, R133, c[0x0][0x190], RZ ;  /* 0x0000640085857a24 */ /* 0x000fe400078e02ff */
[----:B------:R-:W-:Y:S01]  /*2f220*/  IMAD R134, R134, c[0x0][0x190], RZ ;  /* 0x0000640086867a24 */ /* 0x000fe200078e02ff */
[----:B---3--:R-:W-:Y:S02]  /*2f230*/  LEA R100, P6, R130, R248, 0x2 ;  /* 0x000000f882647211 */ /* 0x008fe400078c10ff */
[----:B------:R-:W-:-:S02]  /*2f240*/  LEA.HI.X.SX32 R97, R128, R0, 0x2, P2 ;  /* 0x0000000080617211 */ /* 0x000fc400010f16ff */
[-C--:B----4-:R-:W-:Y:S02]  /*2f250*/  LEA R98, P1, R129, R248.reuse, 0x2 ;  /* 0x000000f881627211 */ /* 0x090fe400078210ff */
[----:B------:R-:W-:Y:S01]  /*2f260*/  LEA R102, P2, R131, R248, 0x2 ;  /* 0x000000f883667211 */ /* 0x000fe200078410ff */
[----:B------:R-:W-:Y:S01]  /*2f270*/  IMAD R135, R135, c[0x0][0x190], RZ ;  /* 0x0000640087877a24 */ /* 0x000fe200078e02ff */
[----:B------:R-:W-:Y:S01]  /*2f280*/  LEA.HI.X.SX32 R99, R129, R0, 0x2, P1 ;  /* 0x0000000081637211 */ /* 0x000fe200008f16ff */
[----:B------:R-:W-:Y:S01]  /*2f290*/  IMAD R136, R136, c[0x0][0x190], RZ ;  /* 0x0000640088887a24 */ /* 0x000fe200078e02ff */
[----:B------:R-:W-:Y:S02]  /*2f2a0*/  LEA R104, P1, R132, R248, 0x2 ;  /* 0x000000f884687211 */ /* 0x000fe400078210ff */
[----:B------:R-:W-:Y:S01]  /*2f2b0*/  LEA.HI.X.SX32 R101, R130, R0, 0x2, P6 ;  /* 0x0000000082657211 */ /* 0x000fe200030f16ff */
[----:B------:R-:W-:Y:S01]  /*2f2c0*/  IMAD R137, R137, c[0x0][0x190], RZ ;  /* 0x0000640089897a24 */ /* 0x000fe200078e02ff */
[----:B------:R-:W-:-:S02]  /*2f2d0*/  LEA R106, P6, R133, R248, 0x2 ;  /* 0x000000f8856a7211 */ /* 0x000fc400078c10ff */
[----:B------:R-:W-:Y:S02]  /*2f2e0*/  LEA.HI.X.SX32 R103, R131, R0, 0x2, P2 ;  /* 0x0000000083677211 */ /* 0x000fe400010f16ff */
        /* <DEDUP_REMOVED lines=154> */
[----:B------:R-:W-:Y:S01]  /*2fc90*/  IMAD.MOV.U32 R246, RZ, RZ, R90 ;  /* 0x000000fffff67224 */ /* 0x000fe200078e005a */
[----:B------:R-:W-:Y:S01]  /*2fca0*/  LEA.HI.X.SX32 R207, R225, R0, 0x2, P1 ;  /* 0x00000000e1cf7211 */ /* 0x000fe200008f16ff */
[----:B------:R-:W-:Y:S01]  /*2fcb0*/  IMAD R232, R232, c[0x0][0x190], RZ ;  /* 0x00006400e8e87a24 */ /* 0x000fe200078e02ff */
[----:B------:R-:W-:Y:S02]  /*2fcc0*/  LEA R212, P1, R228, R248, 0x2 ;  /* 0x000000f8e4d47211 */ /* 0x000fe400078210ff */
[----:B------:R-:W-:Y:S01]  /*2fcd0*/  LEA.HI.X.SX32 R209, R226, R0, 0x2, P6 ;  /* 0x00000000e2d17211 */ /* 0x000fe200030f16ff */
[----:B------:R-:W-:Y:S01]  /*2fce0*/  IMAD.MOV.U32 R244, RZ, RZ, R91 ;  /* 0x000000fffff47224 */ /* 0x000fe200078e005b */
        /* <DEDUP_REMOVED lines=11> */
[----:B------:R-:W-:Y:S02]  /*2fda0*/  LEA R90, P2, R244, R248, 0x2 ;  /* 0x000000f8f45a7211 */ /* 0x000fe400078410ff */
[----:B------:R-:W-:Y:S01]  /*2fdb0*/  LEA.HI.X.SX32 R219, R246, R0, 0x2, P1 ;  /* 0x00000000f6db7211 */ /* 0x000fe200008f16ff */
[----:B------:R-:W-:Y:S01]  /*2fdc0*/  IMAD R238, R238, c[0x0][0x190], RZ ;  /* 0x00006400eeee7a24 */ /* 0x000fe200078e02ff */
[----:B------:R-:W-:Y:S02]  /*2fdd0*/  LEA R222, P1, R234, R248, 0x2 ;  /* 0x000000f8eade7211 */ /* 0x000fe400078210ff */
[----:B------:R-:W-:Y:S02]  /*2fde0*/  LEA.HI.X.SX32 R221, R232, R0, 0x2, P6 ;  /* 0x00000000e8dd7211 */ /* 0x000fe400030f16ff */
[----:B------:R-:W-:-:S02]  /*2fdf0*/  LEA R224, P6, R235, R248, 0x2 ;  /* 0x000000f8ebe07211 */ /* 0x000fc400078c10ff */
[----:B------:R-:W-:Y:S02]  /*2fe00*/  LEA.HI.X.SX32 R91, R244, R0, 0x2, P2 ;  /* 0x00000000f45b7211 */ /* 0x000fe400010f16ff */
[----:B------:R-:W-:Y:S01]  /*2fe10*/  LEA R226, P2, R236, R248, 0x2 ;  /* 0x000000f8ece27211 */ /* 0x000fe200078410ff */
[----:B------:R-:W-:Y:S01]  /*2fe20*/  IMAD R240, R240, c[0x0][0x190], RZ ;  /* 0x00006400f0f07a24 */ /* 0x000fe200078e02ff */
[----:B------:R-:W-:Y:S02]  /*2fe30*/  LEA.HI.X.SX32 R223, R234, R0, 0x2, P1 ;  /* 0x00000000eadf7211 */ /* 0x000fe400008f16ff */
[----:B------:R-:W-:Y:S02]  /*2fe40*/  LEA R228, P1, R231, R248, 0x2 ;  /* 0x000000f8e7e47211 */ /* 0x000fe400078210ff */
[----:B------:R-:W-:Y:S01]  /*2fe50*/  LEA.HI.X.SX32 R225, R235, R0, 0x2, P6 ;  /* 0x00000000ebe17211 */ /* 0x000fe200030f16ff */
[----:B------:R-:W-:Y:S01]  /*2fe60*/  IMAD R242, R242, c[0x0][0x190], RZ ;  /* 0x00006400f2f27a24 */ /* 0x000fe200078e02ff */
[----:B------:R-:W-:-:S02]  /*2fe70*/  LEA R230, P6, R238, R248, 0x2 ;  /* 0x000000f8eee67211 */ /* 0x000fc400078c10ff */
[----:B------:R-:W-:Y:S02]  /*2fe80*/  LEA.HI.X.SX32 R227, R236, R0, 0x2, P2 ;  /* 0x00000000ece37211 */ /* 0x000fe400010f16ff */
[----:B------:R-:W-:Y:S01]  /*2fe90*/  LEA R232, P2, R233, R248, 0x2 ;  /* 0x000000f8e9e87211 */ /* 0x000fe200078410ff */
[----:B------:R2:W-:Y:S01]  /*2fea0*/  STL.64 [R1+0xc98], R90 ;  /* 0x000c985a01007387 */ /* 0x0005e20000100a00 */
[----:B------:R-:W-:Y:S02]  /*2feb0*/  LEA.HI.X.SX32 R229, R231, R0, 0x2, P1 ;  /* 0x00000000e7e57211 */ /* 0x000fe400008f16ff */
[----:B------:R-:W-:Y:S02]  /*2fec0*/  LEA R234, P1, R240, R248, 0x2 ;  /* 0x000000f8f0ea7211 */ /* 0x000fe400078210ff */
[-C--:B------:R-:W-:Y:S02]  /*2fed0*/  LEA.HI.X.SX32 R231, R238, R0.reuse, 0x2, P6 ;  /* 0x00000000eee77211 */ /* 0x080fe400030f16ff */
[----:B------:R-:W-:-:S02]  /*2fee0*/  LEA.HI.X.SX32 R233, R233, R0, 0x2, P2 ;  /* 0x00000000e9e97211 */ /* 0x000fc400010f16ff */
[-C--:B------:R-:W-:Y:S02]  /*2fef0*/  LEA R236, P2, R242, R248.reuse, 0x2 ;  /* 0x000000f8f2ec7211 */ /* 0x080fe400078410ff */
[----:B--2---:R-:W-:Y:S02]  /*2ff00*/  LEA R90, P6, R237, R248, 0x2 ;  /* 0x000000f8ed5a7211 */ /* 0x004fe400078c10ff */
[----:B------:R-:W-:Y:S01]  /*2ff10*/  LEA.HI.X.SX32 R235, R240, R0, 0x2, P1 ;  /* 0x00000000f0eb7211 */ /* 0x000fe200008f16ff */
[----:B------:R-:W-:Y:S01]  /*2ff20*/  IMAD R247, R247, c[0x0][0x190], RZ ;  /* 0x00006400f7f77a24 */ /* 0x000fe200078e02ff */
[----:B------:R-:W-:Y:S01]  /*2ff30*/  LEA R238, P1, R239, R248, 0x2 ;  /* 0x000000f8efee7211 */ /* 0x000fe200078210ff */
[----:B------:R-:W-:Y:S01]  /*2ff40*/  IMAD.MOV.U32 R252, RZ, RZ, c[0x0][0x180] ;  /* 0x00006000fffc7624 */ /* 0x000fe200078e00ff */
[----:B------:R-:W-:Y:S02]  /*2ff50*/  LEA.HI.X.SX32 R91, R237, R0, 0x2, P6 ;  /* 0x00000000ed5b7211 */ /* 0x000fe400030f16ff */
[----:B------:R-:W-:-:S02]  /*2ff60*/  LEA R240, P6, R241, R248, 0x2 ;  /* 0x000000f8f1f07211 */ /* 0x000fc400078c10ff */
[----:B------:R-:W-:Y:S02]  /*2ff70*/  LEA.HI.X.SX32 R237, R242, R0, 0x2, P2 ;  /* 0x00000000f2ed7211 */ /* 0x000fe400010f16ff */
[----:B------:R-:W-:Y:S02]  /*2ff80*/  LEA R242, P2, R243, R248, 0x2 ;  /* 0x000000f8f3f27211 */ /* 0x000fe400078410ff */
[----:B------:R-:W-:Y:S02]  /*2ff90*/  LEA.HI.X.SX32 R239, R239, R0, 0x2, P1 ;  /* 0x00000000efef7211 */ /* 0x000fe400008f16ff */
[----:B------:R-:W-:Y:S02]  /*2ffa0*/  LEA R244, P1, R245, R248, 0x2 ;  /* 0x000000f8f5f47211 */ /* 0x000fe400078210ff */
[----:B------:R-:W-:Y:S02]  /*2ffb0*/  LEA.HI.X.SX32 R241, R241, R0, 0x2, P6 ;  /* 0x00000000f1f17211 */ /* 0x000fe400030f16ff */
[----:B------:R-:W-:-:S02]  /*2ffc0*/  LEA R246, P6, R247, R248, 0x2 ;  /* 0x000000f8f7f67211 */ /* 0x000fc400078c10ff */
[----:B------:R-:W-:Y:S02]  /*2ffd0*/  LEA.HI.X.SX32 R243, R243, R0, 0x2, P2 ;  /* 0x00000000f3f37211 */ /* 0x000fe400010f16ff */
[----:B------:R-:W-:Y:S02]  /*2ffe0*/  IADD3 R249, R252, -0x91, RZ ;  /* 0xffffff6ffcf97810 */ /* 0x000fe40007ffe0ff */
[C---:B------:R-:W-:Y:S01]  /*2fff0*/  LEA R248, P2, R92.reuse, R248, 0x2 ;  /* 0x000000f85cf87211 */ /* 0x040fe200078410ff */
[----:B------:R2:W-:Y:S01]  /*30000*/  STL.64 [R1+0xc90], R90 ;  /* 0x000c905a01007387 */ /* 0x0005e20000100a00 */
[-C--:B------:R-:W-:Y:S02]  /*30010*/  LEA.HI.X.SX32 R245, R245, R0.reuse, 0x2, P1 ;  /* 0x00000000f5f57211 */ /* 0x080fe400008f16ff */
[----:B------:R-:W-:Y:S02]  /*30020*/  ISETP.GE.U32.AND P1, PT, R249, 0x7ffffef0, PT ;  /* 0x7ffffef0f900780c */ /* 0x000fe40003f26070 */
[----:B------:R-:W-:-:S02]  /*30030*/  LEA.HI.X.SX32 R249, R92, R0, 0x2, P2 ;  /* 0x000000005cf97211 */ /* 0x000fc400010f16ff */
[----:B------:R-:W-:Y:S01]  /*30040*/  ISETP.NE.U32.AND P2, PT, R93, RZ, PT ;  /* 0x000000ff5d00720c */ /* 0x000fe20003f45070 */
[----:B--2---:R1:W5:Y:S04]  /*30050*/  LDL.LU.64 R90, [R1+0x29b8] ;  /* 0x0029b800015a7983 */ /* 0x0043680000300a00 */
[----:B------:R1:W5:Y:S04]  /*30060*/  LDL.LU R92, [R1+0x29b4] ;  /* 0x0029b400015c7983 */ /* 0x0003680000300800 */
[----:B------:R1:W5:Y:S01]  /*30070*/  LDL.LU R93, [R1+0x29b0] ;  /* 0x0029b000015d7983 */ /* 0x0003620000300800 */
[----:B------:R-:W-:-:S02]  /*30080*/  IADD3 R252, R252, -0x95, RZ ;  /* 0xffffff6bfcfc7810 */ /* 0x000fc40007ffe0ff */
[----:B------:R-:W-:Y:S02]  /*30090*/  LEA.HI.X.SX32 R247, R247, R0, 0x2, P6 ;  /* 0x00000000f7f77211 */ /* 0x000fe400030f16ff */
[----:B------:R-:W-:Y:S01]  /*300a0*/  ISETP.GE.U32.AND P6, PT, R252, 0x7ffffeec, PT ;  /* 0x7ffffeecfc00780c */ /* 0x000fe20003fc6070 */
[----:B------:R-:W-:Y:S02]  /*300b0*/  IMAD.MOV.U32 R252, RZ, RZ, c[0x0][0x180] ;  /* 0x00006000fffc7624 */ /* 0x000fe400078e00ff */
[----:B------:R-:W-:-:S03]  /*300c0*/  IMAD.MOV.U32 R0, RZ, RZ, c[0x0][0x188] ;  /* 0x00006200ff007624 */ /* 0x000fc600078e00ff */
[----:B------:R-:W-:Y:S01]  /*300d0*/  IADD3 R252, R252, -0x99, RZ ;  /* 0xffffff67fcfc7810 */ /* 0x000fe20007ffe0ff */
[----:B------:R-:W-:-:S05]  /*300e0*/  IMAD.SHL.U32 R0, R0, 0x80, RZ ;  /* 0x0000008000007824 */ /* 0x000fca00078e00ff */
[----:B-1----:R-:W1:Y:S02]  /*300f0*/  S2R R252, SR_TID.X ;  /* 0x0000000000fc7919 */ /* 0x002e640000002100 */
[----:B-1----:R-:W-:-:S05]  /*30100*/  LOP3.LUT R252, R252, 0x7f, RZ, 0xc0, !PT ;  /* 0x0000007ffcfc7812 */ /* 0x002fca00078ec0ff */
[----:B------:R-:W-:-:S05]  /*30110*/  IMAD.SHL.U32 R0, R252, 0x4, RZ ;  /* 0x00000004fc007824 */ /* 0x000fca00078e00ff */
[C---:B------:R-:W-:Y:S02]  /*30120*/  LOP3.LUT R252, R0.reuse, 0x10, RZ, 0x3c, !PT ;  /* 0x0000001000fc7812 */ /* 0x040fe400078e3cff */
[C---:B------:R-:W-:Y:S02]  /*30130*/  LOP3.LUT R252, R0.reuse, 0x30, RZ, 0x3c, !PT ;  /* 0x0000003000fc7812 */ /* 0x040fe400078e3cff */
[C---:B------:R-:W-:Y:S01]  /*30140*/  LOP3.LUT R252, R0.reuse, 0x50, RZ, 0x3c, !PT ;  /* 0x0000005000fc7812 */ /* 0x040fe200078e3cff */
[----:B------:R-:W-:Y:S01]  /*30150*/  IMAD.MOV.U32 R252, RZ, RZ, c[0x0][0x180] ;  /* 0x00006000fffc7624 */ /* 0x000fe200078e00ff */
[----:B------:R-:W-:Y:S01]  /*30160*/  LOP3.LUT R0, R0, 0x70, RZ, 0x3c, !PT ;  /* 0x0000007000007812 */ /* 0x000fe200078e3cff */
[----:B------:R-:W-:-:S03]  /*30170*/  IMAD.MOV.U32 R0, RZ, RZ, c[0x0][0x188] ;  /* 0x00006200ff007624 */ /* 0x000fc600078e00ff */
[----:B------:R-:W-:Y:S01]  /*30180*/  IADD3 R252, R252, -0x99, RZ ;  /* 0xffffff67fcfc7810 */ /* 0x000fe20007ffe0ff */
[----:B------:R-:W-:Y:S02]  /*30190*/  IMAD.SHL.U32 R0, R0, 0x80, RZ ;  /* 0x0000008000007824 */ /* 0x000fe400078e00ff */
[----:B-----5:R1:W-:Y:S04]  /*301a0*/  STL.64 [R1+0x2f40], R76 ;  /* 0x002f404c01007387 */ /* 0x0203e80000100a00 */
[----:B------:R2:W-:Y:S04]  /*301b0*/  STL.64 [R1+0x2f38], R72 ;  /* 0x002f384801007387 */ /* 0x0005e80000100a00 */
[----:B------:R-:W0:Y:S04]  /*301c0*/  LDGDEPBAR ;  /* 0x00000000000079af */ /* 0x000e280000000000 */
[----:B-1----:R-:W1:Y:S04]  /*301d0*/  S2R R76, SR_TID.X ;  /* 0x00000000004c7919 */ /* 0x002e680000002100 */
[----:B--2---:R-:W2:Y:S04]  /*301e0*/  LDL.64 R72, [R1+0x30] ;  /* 0x0000300001487983 */ /* 0x004ea80000100a00 */
[----:B------:R3:W-:Y:S04]  /*301f0*/  STL.64 [R1+0x2f30], R70 ;  /* 0x002f304601007387 */ /* 0x0007e80000100a00 */
[----:B---3--:R-:W3:Y:S01]  /*30200*/  LDL.64 R70, [R1+0x70] ;  /* 0x0000700001467983 */ /* 0x008ee20000100a00 */
[----:B-1----:R-:W-:-:S03]  /*30210*/  LOP3.LUT R77, R76, 0x7f, RZ, 0xc0, !PT ;  /* 0x0000007f4c4d7812 */ /* 0x002fc600078ec0ff */
[----:B------:R1:W-:Y:S04]  /*30220*/  STL.64 [R1+0x2f28], R68 ;  /* 0x002f284401007387 */ /* 0x0003e80000100a00 */
[----:B-1----:R-:W4:Y:S04]  /*30230*/  LDL.64 R68, [R1+0xb0] ;  /* 0x0000b00001447983 */ /* 0x002f280000100a00 */
[----:B------:R1:W-:Y:S04]  /*30240*/  STL.64 [R1+0x2f20], R66 ;  /* 0x002f204201007387 */ /* 0x0003e80000100a00 */
[----:B------:R1:W-:Y:S02]  /*30250*/  STL.64 [R1+0x2f18], R74 ;  /* 0x002f184a01007387 */ /* 0x0003e40000100a00 */
[----:B-1----:R-:W-:-:S02]  /*30260*/  IMAD.SHL.U32 R67, R77, 0x4, RZ ;  /* 0x000000044d437824 */ /* 0x002fc400078e00ff */
[----:B------:R-:W2:Y:S04]  /*30270*/  LDL.64 R74, [R1+0xf0] ;  /* 0x0000f000014a7983 */ /* 0x000ea80000100a00 */
[----:B------:R1:W-:Y:S04]  /*30280*/  LDGSTS.E [R67], [R64.64], P2 ;  /* 0x0000000040437fae */ /* 0x0003e80009121848 */
[----:B------:R1:W-:Y:S04]  /*30290*/  LDGSTS.E [R67+0x1000], [R2.64], P2 ;  /* 0x0100000002437fae */ /* 0x0003e80009121848 */
[----:B------:R1:W-:Y:S04]  /*302a0*/  STL.64 [R1+0x2f10], R2 ;  /* 0x002f100201007387 */ /* 0x0003e80000100a00 */
[----:B------:R1:W-:Y:S04]  /*302b0*/  LDGSTS.E [R67+0x2000], [R4.64], P2 ;  /* 0x0200000004437fae */ /* 0x0003e80009121848 */
[----:B------:R1:W-:Y:S04]  /*302c0*/  LDGSTS.E [R67+0x3000], [R6.64], P2 ;  /* 0x0300000006437fae */ /* 0x0003e80009121848 */
[----:B-1----:R-:W2:Y:S04]  /*302d0*/  LDL.64 R2, [R1+0x130] ;  /* 0x0001300001027983 */ /* 0x002ea80000100a00 */
        /* <DEDUP_REMOVED lines=53> */
[----:B-1----:R-:W2:Y:S04]  /*30630*/  LDL.64 R30, [R1+0x4b0] ;  /* 0x0004b000011e7983 */ /* 0x002ea80000100a00 */
[----:B------:R3:W-:Y:S04]  /*30640*/  STL.64 [R1+0x2da8], R32 ;  /* 0x002da82001007387 */ /* 0x0007e80000100a00 */
[----:B---3--:R-:W3:Y:S04]  /*30650*/  LDL.64 R32, [R1+0x4f0] ;  /* 0x0004f00001207983 */ /* 0x008ee80000100a00 */
[----:B------:R1:W-:Y:S04]  /*30660*/  STL.64 [R1+0x2d90], R34 ;  /* 0x002d902201007387 */ /* 0x0003e80000100a00 */
[----:B-1----:R-:W2:Y:S04]  /*30670*/  LDL.64 R34, [R1+0x530] ;  /* 0x0005300001227983 */ /* 0x002ea80000100a00 */
[----:B------:R1:W-:Y:S04]  /*30680*/  STL.64 [R1+0x2d78], R36 ;  /* 0x002d782401007387 */ /* 0x0003e80000100a00 */
[----:B-1----:R-:W2:Y:S04]  /*30690*/  LDL.64 R36, [R1+0x5e8] ;  /* 0x0005e80001247983 */ /* 0x002ea80000100a00 */
[----:B------:R-:W-:Y:S04]  /*306a0*/  STL.64 [R1+0x2d60], R38 ;  /* 0x002d602601007387 */ /* 0x000fe80000100a00 */
        /* <DEDUP_REMOVED lines=12> */
[----:B--2---:R1:W-:Y:S04]  /*30770*/  LDGSTS.E [R67+0x1e000], [R36.64], P2 ;  /* 0x1e00000024437fae */ /* 0x0043e80009121848 */
[----:B------:R3:W-:Y:S04]  /*30780*/  LDGSTS.E [R67+0x1f000], [R60.64], P2 ;  /* 0x1f0000003c437fae */ /* 0x0007e80009121848 */
[----:B------:R1:W-:Y:S04]  /*30790*/  LDGSTS.E [R67+0x20000], [R62.64], P2 ;  /* 0x200000003e437fae */ /* 0x0003e80009121848 */
[----:B------:R1:W-:Y:S04]  /*307a0*/  LDGSTS.E [R67+0x21000], [R34.64], P2 ;  /* 0x2100000022437fae */ /* 0x0003e80009121848 */
[----:B---3--:R3:W-:Y:S04]  /*307b0*/  LDGSTS.E [R67+0x22000], [R32.64], P2 ;  /* 0x2200000020437fae */ /* 0x0087e80009121848 */
[----:B------:R1:W-:Y:S04]  /*307c0*/  LDGSTS.E [R67+0x23000], [R30.64], P2 ;  /* 0x230000001e437fae */ /* 0x0003e80009121848 */
        /* <DEDUP_REMOVED lines=9> */
[----:B-1----:R-:W2:Y:S04]  /*30860*/  LDL.64 R36, [R1+0xc80] ;  /* 0x000c800001247983 */ /* 0x002ea80000100a00 */
[----:B------:R1:W-:Y:S04]  /*30870*/  LDGSTS.E [R67+0x2d000], [R10.64], P2 ;  /* 0x2d0000000a437fae */ /* 0x0003e80009121848 */
[----:B------:R-:W2:Y:S04]  /*30880*/  LDL.64 R34, [R1+0xc48] ;  /* 0x000c480001227983 */ /* 0x000ea80000100a00 */
[----:B------:R1:W-:Y:S04]  /*30890*/  LDGSTS.E [R67+0x2e000], [R8.64], P2 ;  /* 0x2e00000008437fae */ /* 0x0003e80009121848 */
[----:B---3--:R-:W3:Y:S04]  /*308a0*/  LDL.64 R32, [R1+0xc10] ;  /* 0x000c100001207983 */ /* 0x008ee80000100a00 */
[----:B------:R1:W-:Y:S04]  /*308b0*/  LDGSTS.E [R67+0x2f000], [R6.64], P2 ;  /* 0x2f00000006437fae */ /* 0x0003e80009121848 */
[----:B------:R-:W3:Y:S04]  /*308c0*/  LDL.64 R30, [R1+0xbd8] ;  /* 0x000bd800011e7983 */ /* 0x000ee80000100a00 */
[----:B------:R1:W-:Y:S04]  /*308d0*/  LDGSTS.E [R67+0x30000], [R4.64], P2 ;  /* 0x3000000004437fae */ /* 0x0003e80009121848 */
[----:B------:R-:W3:Y:S04]  /*308e0*/  LDL.64 R28, [R1+0xba0] ;  /* 0x000ba000011c7983 */ /* 0x000ee80000100a00 */
[----:B------:R1:W-:Y:S04]  /*308f0*/  LDGSTS.E [R67+0x31000], [R2.64], P2 ;  /* 0x3100000002437fae */ /* 0x0003e80009121848 */
[----:B------:R-:W3:Y:S04]  /*30900*/  LDL.64 R26, [R1+0xb68] ;  /* 0x000b6800011a7983 */ /* 0x000ee80000100a00 */
[----:B------:R4:W-:Y:S04]  /*30910*/  LDGSTS.E [R67+0x32000], [R74.64], P2 ;  /* 0x320000004a437fae */ /* 0x0009e80009121848 */
[----:B-1----:R-:W3:Y:S04]  /*30920*/  LDL.64 R2, [R1+0xb30] ;  /* 0x000b300001027983 */ /* 0x002ee80000100a00 */
[----:B----4-:R1:W-:Y:S04]  /*30930*/  LDGSTS.E [R67+0x33000], [R68.64], P2 ;  /* 0x3300000044437fae */ /* 0x0103e80009121848 */
[----:B------:R-:W4:Y:S04]  /*30940*/  LDL.64 R74, [R1+0xaf8] ;  /* 0x000af800014a7983 */ /* 0x000f280000100a00 */
[----:B------:R1:W-:Y:S04]  /*30950*/  LDGSTS.E [R67+0x34000], [R70.64], P2 ;  /* 0x3400000046437fae */ /* 0x0003e80009121848 */
[----:B-1----:R-:W4:Y:S04]  /*30960*/  LDL.64 R68, [R1+0xac0] ;  /* 0x000ac00001447983 */ /* 0x002f280000100a00 */
[----:B------:R1:W-:Y:S04]  /*30970*/  LDGSTS.E [R67+0x35000], [R72.64], P2 ;  /* 0x3500000048437fae */ /* 0x0003e80009121848 */
[----:B------:R-:W4:Y:S04]  /*30980*/  LDL.64 R70, [R1+0xa88] ;  /* 0x000a880001467983 */ /* 0x000f280000100a00 */
[----:B------:R2:W-:Y:S04]  /*30990*/  LDGSTS.E [R67+0x36000], [R96.64], P2 ;  /* 0x3600000060437fae */ /* 0x0005e80009121848 */
[----:B-1----:R-:W1:Y:S04]  /*309a0*/  S2R R73, SR_TID.X ;  /* 0x0000000000497919 */ /* 0x002e680000002100 */
[----:B------:R1:W-:Y:S04]  /*309b0*/  LDGSTS.E [R67+0x37000], [R112.64], P2 ;  /* 0x3700000070437fae */ /* 0x0003e80009121848 */
[----:B------:R1:W-:Y:S04]  /*309c0*/  LDGSTS.E [R67+0x38000], [R128.64], P2 ;  /* 0x3800000080437fae */ /* 0x0003e80009121848 */
[----:B------:R1:W-:Y:S04]  /*309d0*/  LDGSTS.E [R67+0x39000], [R144.64], P2 ;  /* 0x3900000090437fae */ /* 0x0003e80009121848 */
[----:B------:R-:W4:Y:S04]  /*309e0*/  LDL.64 R24, [R1+0xa50] ;  /* 0x000a500001187983 */ /* 0x000f280000100a00 */
[----:B------:R-:W4:Y:S01]  /*309f0*/  LDL.64 R22, [R1+0xa10] ;  /* 0x000a100001167983 */ /* 0x000f220000100a00 */
[----:B-1----:R-:W-:-:S03]  /*30a00*/  LOP3.LUT R73, R73, 0x7f, RZ, 0xc0, !PT ;  /* 0x0000007f49497812 */ /* 0x002fc600078ec0ff */
[----:B------:R-:W4:Y:S02]  /*30a10*/  LDL.64 R20, [R1+0x9d8] ;  /* 0x0009d80001147983 */ /* 0x000f240000100a00 */
[----:B------:R-:W-:Y:S02]  /*30a20*/  IMAD.SHL.U32 R73, R73, 0x4, RZ ;  /* 0x0000000449497824 */ /* 0x000fe400078e00ff */
[----:B------:R-:W4:Y:S04]  /*30a30*/  LDL.64 R18, [R1+0x9a0] ;  /* 0x0009a00001127983 */ /* 0x000f280000100a00 */
[----:B------:R-:W4:Y:S01]  /*30a40*/  LDL.64 R16, [R1+0x968] ;  /* 0x0009680001107983 */ /* 0x000f220000100a00 */
[----:B------:R-:W-:-:S03]  /*30a50*/  LOP3.LUT R72, R73, 0x10, RZ, 0x3c, !PT ;  /* 0x0000001049487812 */ /* 0x000fc600078e3cff */
[----:B------:R-:W4:Y:S04]  /*30a60*/  LDL.64 R14, [R1+0x930] ;  /* 0x00093000010e7983 */ /* 0x000f280000100a00 */
[----:B------:R-:W4:Y:S04]  /*30a70*/  LDL.64 R12, [R1+0x8f8] ;  /* 0x0008f800010c7983 */ /* 0x000f280000100a00 */
[----:B------:R-:W4:Y:S04]  /*30a80*/  LDL.64 R10, [R1+0x8c0] ;  /* 0x0008c000010a7983 */ /* 0x000f280000100a00 */
[----:B------:R-:W4:Y:S04]  /*30a90*/  LDL.64 R8, [R1+0x888] ;  /* 0x0008880001087983 */ /* 0x000f280000100a00 */
[----:B------:R-:W4:Y:S04]  /*30aa0*/  LDL.64 R6, [R1+0x850] ;  /* 0x0008500001067983 */ /* 0x000f280000100a00 */
[----:B------:R-:W4:Y:S04]  /*30ab0*/  LDL.64 R4, [R1+0x818] ;  /* 0x0008180001047983 */ /* 0x000f280000100a00 */
[----:B------:R1:W-:Y:S04]  /*30ac0*/  LDGSTS.E [R67+0x3a000], [R160.64], P2 ;  /* 0x3a000000a0437fae */ /* 0x0003e80009121848 */
[----:B------:R-:W-:Y:S04]  /*30ad0*/  STL.64 [R1+0x2a40], R96 ;  /* 0x002a406001007387 */ /* 0x000fe80000100a00 */
[----:B------:R1:W-:Y:S04]  /*30ae0*/  LDGSTS.E [R67+0x3b000], [R176.64], P2 ;  /* 0x3b000000b0437fae */ /* 0x0003e80009121848 */
[----:B------:R1:W-:Y:S04]  /*30af0*/  STL.64 [R1+0x2a48], R112 ;  /* 0x002a487001007387 */ /* 0x0003e80000100a00 */
[----:B------:R2:W-:Y:S04]  /*30b00*/  LDGSTS.E [R67+0x3c000], [R192.64], P2 ;  /* 0x3c000000c0437fae */ /* 0x0005e80009121848 */
[----:B------:R2:W-:Y:S04]  /*30b10*/  LDGSTS.E [R67+0x3d000], [R208.64], P2 ;  /* 0x3d000000d0437fae */ /* 0x0005e80009121848 */
[----:B-1----:R-:W4:Y:S04]  /*30b20*/  LDL.LU.64 R112, [R1+0x2e8] ;  /* 0x0002e80001707983 */ /* 0x002f280000300a00 */
[----:B------:R-:W-:Y:S04]  /*30b30*/  STL.64 [R1+0x2a50], R128 ;  /* 0x002a508001007387 */ /* 0x000fe80000100a00 */
[----:B------:R1:W-:Y:S04]  /*30b40*/  LDGSTS.E [R67+0x3e000], [R222.64], P2 ;  /* 0x3e000000de437fae */ /* 0x0003e80009121848 */
[----:B------:R-:W-:Y:S04]  /*30b50*/  STL.64 [R1+0x2a58], R144 ;  /* 0x002a589001007387 */ /* 0x000fe80000100a00 */
[----:B------:R1:W-:Y:S04]  /*30b60*/  LDGSTS.E [R67+0x3f000], [R236.64], P2 ;  /* 0x3f000000ec437fae */ /* 0x0003e80009121848 */
[----:B------:R-:W-:Y:S04]  /*30b70*/  STL.64 [R1+0x2a60], R160 ;  /* 0x002a60a001007387 */ /* 0x000fe80000100a00 */
[----:B------:R-:W-:Y:S04]  /*30b80*/  STL.64 [R1+0x2a68], R176 ;  /* 0x002a68b001007387 */ /* 0x000fe80000100a00 */
[----:B------:R-:W-:Y:S04]  /*30b90*/  STL.64 [R1+0x2a70], R192 ;  /* 0x002a70c001007387 */ /* 0x000fe80000100a00 */
[----:B------:R-:W-:Y:S04]  /*30ba0*/  STL.64 [R1+0x2a78], R208 ;  /* 0x002a78d001007387 */ /* 0x000fe80000100a00 */
[----:B------:R1:W-:Y:S04]  /*30bb0*/  STL.64 [R1+0x2a80], R222 ;  /* 0x002a80de01007387 */ /* 0x0003e80000100a00 */
[----:B-1----:R-:W4:Y:S04]  /*30bc0*/  LDL.LU.64 R222, [R1+0x328] ;  /* 0x0003280001de7983 */ /* 0x002f280000300a00 */
[----:B------:R-:W-:Y:S04]  /*30bd0*/  STL.64 [R1+0x2a88], R236 ;  /* 0x002a88ec01007387 */ /* 0x000fe80000100a00 */
[----:B------:R-:W4:Y:S04]  /*30be0*/  LDL.64 R48, [R1+0x700] ;  /* 0x0007000001307983 */ /* 0x000f280000100a00 */
[----:B------:R-:W4:Y:S04]  /*30bf0*/  LDL.64 R46, [R1+0x6c8] ;  /* 0x0006c800012e7983 */ /* 0x000f280000100a00 */
[----:B------:R-:W4:Y:S04]  /*30c00*/  LDL.64 R44, [R1+0x690] ;  /* 0x00069000012c7983 */ /* 0x000f280000100a00 */
[----:B------:R-:W4:Y:S04]  /*30c10*/  LDL.64 R42, [R1+0x658] ;  /* 0x00065800012a7983 */ /* 0x000f280000100a00 */
[----:B------:R-:W4:Y:S04]  /*30c20*/  LDL.64 R40, [R1+0x620] ;  /* 0x0006200001287983 */ /* 0x000f280000100a00 */
[----:B------:R-:W4:Y:S04]  /*30c30*/  LDL.64 R38, [R1+0x5e0] ;  /* 0x0005e00001267983 */ /* 0x000f280000100a00 */
[----:B--2---:R1:W-:Y:S04]  /*30c40*/  LDGSTS.E [R72+0x200], [R36.64], P2 ;  /* 0x0020000024487fae */ /* 0x0043e80009121848 */
[----:B------:R2:W-:Y:S04]  /*30c50*/  LDGSTS.E [R72+0x1200], [R34.64], P2 ;  /* 0x0120000022487fae */ /* 0x0005e80009121848 */
[----:B-1----:R-:W4:Y:S04]  /*30c60*/  LDL.64 R36, [R1+0x5a8] ;  /* 0x0005a80001247983 */ /* 0x002f280000100a00 */
[----:B---3--:R1:W-:Y:S04]  /*30c70*/  LDGSTS.E [R72+0x2200], [R32.64], P2 ;  /* 0x0220000020487fae */ /* 0x0083e80009121848 */
[----:B--2---:R-:W2:Y:S04]  /*30c80*/  LDL.64 R34, [R1+0x570] ;  /* 0x0005700001227983 */ /* 0x004ea80000100a00 */
[----:B------:R3:W-:Y:S04]  /*30c90*/  LDGSTS.E [R72+0x3200], [R30.64], P2 ;  /* 0x032000001e487fae */ /* 0x0007e80009121848 */
[----:B-1----:R-:W2:Y:S04]  /*30ca0*/  LDL.64 R32, [R1+0x528] ;  /* 0x0005280001207983 */ /* 0x002ea80000100a00 */
[----:B------:R1:W-:Y:S04]  /*30cb0*/  LDGSTS.E [R72+0x4200], [R28.64], P2 ;  /* 0x042000001c487fae */ /* 0x0003e80009121848 */
[----:B---3--:R-:W3:Y:S04]  /*30cc0*/  LDL.64 R30, [R1+0x4e8] ;  /* 0x0004e800011e7983 */ /* 0x008ee80000100a00 */
[----:B------:R4:W-:Y:S04]  /*30cd0*/  LDGSTS.E [R72+0x5200], [R26.64], P2 ;  /* 0x052000001a487fae */ /* 0x0009e80009121848 */
[----:B-1----:R-:W2:Y:S04]  /*30ce0*/  LDL.64 R28, [R1+0x4a8] ;  /* 0x0004a800011c7983 */ /* 0x002ea80000100a00 */
[----:B------:R1:W-:Y:S04]  /*30cf0*/  LDGSTS.E [R72+0x6200], [R2.64], P2 ;  /* 0x0620000002487fae */ /* 0x0003e80009121848 */
[----:B----4-:R-:W4:Y:S04]  /*30d00*/  LDL.64 R26, [R1+0x468] ;  /* 0x00046800011a7983 */ /* 0x010f280000100a00 */
[----:B------:R1:W-:Y:S04]  /*30d10*/  LDGSTS.E [R72+0x7200], [R74.64], P2 ;  /* 0x072000004a487fae */ /* 0x0003e80009121848 */
[----:B-1----:R-:W2:Y:S04]  /*30d20*/  LDL.64 R2, [R1+0x7e0] ;  /* 0x0007e00001027983 */ /* 0x002ea80000100a00 */
[----:B------:R1:W-:Y:S04]  /*30d30*/  LDGSTS.E [R72+0x8200], [R68.64], P2 ;  /* 0x0820000044487fae */ /* 0x0003e80009121848 */
[----:B------:R-:W3:Y:S04]  /*30d40*/  LDL.64 R74, [R1+0x7a8] ;  /* 0x0007a800014a7983 */ /* 0x000ee80000100a00 */
[----:B------:R1:W-:Y:S04]  /*30d50*/  LDGSTS.E [R72+0x9200], [R70.64], P2 ;  /* 0x0920000046487fae */ /* 0x0003e80009121848 */
[----:B-1----:R-:W4:Y:S04]  /*30d60*/  LDL.64 R68, [R1+0x770] ;  /* 0x0007700001447983 */ /* 0x002f280000100a00 */
[----:B------:R-:W4:Y:S04]  /*30d70*/  LDL.64 R70, [R1+0x738] ;  /* 0x0007380001467983 */ /* 0x000f280000100a00 */
[----:B------:R1:W-:Y:S04]  /*30d80*/  LDGSTS.E [R72+0xa200], [R24.64], P2 ;  /* 0x0a20000018487fae */ /* 0x0003e80009121848 */
[----:B------:R1:W-:Y:S04]  /*30d90*/  LDGSTS.E [R72+0xb200], [R22.64], P2 ;  /* 0x0b20000016487fae */ /* 0x0003e80009121848 */
[----:B------:R1:W-:Y:S04]  /*30da0*/  LDGSTS.E [R72+0xc200], [R20.64], P2 ;  /* 0x0c20000014487fae */ /* 0x0003e80009121848 */
[----:B-1----:R-:W4:Y:S04]  /*30db0*/  LDL.64 R24, [R1+0x428] ;  /* 0x0004280001187983 */ /* 0x002f280000100a00 */
[----:B------:R-:W4:Y:S04]  /*30dc0*/  LDL.64 R22, [R1+0x3e8] ;  /* 0x0003e80001167983 */ /* 0x000f280000100a00 */
[----:B------:R1:W-:Y:S04]  /*30dd0*/  LDGSTS.E [R72+0xd200], [R18.64], P2 ;  /* 0x0d20000012487fae */ /* 0x0003e80009121848 */
[----:B------:R-:W4:Y:S04]  /*30de0*/  LDL.64 R20, [R1+0x3a8] ;  /* 0x0003a80001147983 */ /* 0x000f280000100a00 */
[----:B------:R1:W-:Y:S04]  /*30df0*/  LDGSTS.E [R72+0xe200], [R16.64], P2 ;  /* 0x0e20000010487fae */ /* 0x0003e80009121848 */
[----:B-1----:R-:W4:Y:S04]  /*30e00*/  LDL.64 R18, [R1+0x368] ;  /* 0x0003680001127983 */ /* 0x002f280000100a00 */
        /* <DEDUP_REMOVED lines=12> */
[----:B------:R-:W4:Y:S04]  /*30ed0*/  LDL.64 R4, [R1+0x128] ;  /* 0x0001280001047983 */ /* 0x000f280000100a00 */
[----:B--2---:R1:W-:Y:S04]  /*30ee0*/  LDGSTS.E [R72+0x15200], [R2.64], P2 ;  /* 0x1520000002487fae */ /* 0x0043e80009121848 */
[----:B---3--:R2:W-:Y:S04]  /*30ef0*/  LDGSTS.E [R72+0x16200], [R74.64], P2 ;  /* 0x162000004a487fae */ /* 0x0085e80009121848 */
[----:B-1----:R-:W3:Y:S04]  /*30f00*/  LDL.64 R2, [R1+0xe8] ;  /* 0x0000e80001027983 */ /* 0x002ee80000100a00 */
[----:B----4-:R1:W-:Y:S04]  /*30f10*/  LDGSTS.E [R72+0x17200], [R68.64], P2 ;  /* 0x1720000044487fae */ /* 0x0103e80009121848 */
[----:B--2---:R-:W2:Y:S04]  /*30f20*/  LDL.64 R74, [R1+0xa8] ;  /* 0x0000a800014a7983 */ /* 0x004ea80000100a00 */
[----:B------:R4:W-:Y:S04]  /*30f30*/  LDGSTS.E [R72+0x18200], [R70.64], P2 ;  /* 0x1820000046487fae */ /* 0x0009e80009121848 */
[----:B-1----:R-:W2:Y:S04]  /*30f40*/  LDL.64 R68, [R1+0x68] ;  /* 0x0000680001447983 */ /* 0x002ea80000100a00 */
[----:B------:R1:W-:Y:S04]  /*30f50*/  LDGSTS.E [R72+0x19200], [R48.64], P2 ;  /* 0x1920000030487fae */ /* 0x0003e80009121848 */
[----:B----4-:R-:W2:Y:S04]  /*30f60*/  LDL.64 R70, [R1+0x28] ;  /* 0x0000280001467983 */ /* 0x010ea80000100a00 */
        /* <DEDUP_REMOVED lines=19> */
[----:B------:R-:W-:Y:S04]  /*310a0*/  STL.64 [R1+0x2a90], R222 ;  /* 0x002a90de01007387 */ /* 0x000fe80000100a00 */
[----:B------:R1:W-:Y:S04]  /*310b0*/  LDGSTS.E [R72+0x2d200], [R12.64], P2 ;  /* 0x2d2000000c487fae */ /* 0x0003e80009121848 */
[----:B------:R-:W-:Y:S04]  /*310c0*/  STL.64 [R1+0x2a98], R112 ;  /* 0x002a987001007387 */ /* 0x000fe80000100a00 */
[----:B------:R1:W-:Y:S04]  /*310d0*/  LDGSTS.E [R72+0x2e200], [R10.64], P2 ;  /* 0x2e2000000a487fae */ /* 0x0003e80009121848 */
[----:B------:R1:W-:Y:S04]  /*310e0*/  LDGSTS.E [R72+0x2f200], [R8.64], P2 ;  /* 0x2f20000008487fae */ /* 0x0003e80009121848 */
[----:B------:R1:W-:Y:S04]  /*310f0*/  LDGSTS.E [R72+0x30200], [R6.64], P2 ;  /* 0x3020000006487fae */ /* 0x0003e80009121848 */
[----:B-1----:R-:W4:Y:S04]  /*31100*/  LDL.64 R10, [R1+0xc78] ;  /* 0x000c7800010a7983 */ /* 0x002f280000100a00 */
[----:B------:R-:W4:Y:S04]  /*31110*/  LDL.64 R8, [R1+0xc40] ;  /* 0x000c400001087983 */ /* 0x000f280000100a00 */
[----:B------:R1:W-:Y:S04]  /*31120*/  LDGSTS.E [R72+0x31200], [R4.64], P2 ;  /* 0x3120000004487fae */ /* 0x0003e80009121848 */
[----:B------:R-:W4:Y:S04]  /*31130*/  LDL.64 R6, [R1+0xc08] ;  /* 0x000c080001067983 */ /* 0x000f280000100a00 */
[----:B-1----:R-:W4:Y:S04]  /*31140*/  LDL.64 R4, [R1+0xbd0] ;  /* 0x000bd00001047983 */ /* 0x002f280000100a00 */
[----:B---3--:R1:W-:Y:S04]  /*31150*/  LDGSTS.E [R72+0x32200], [R2.64], P2 ;  /* 0x3220000002487fae */ /* 0x0083e80009121848 */
[----:B--2---:R2:W-:Y:S04]  /*31160*/  LDGSTS.E [R72+0x33200], [R74.64], P2 ;  /* 0x332000004a487fae */ /* 0x0045e80009121848 */
[----:B-1----:R-:W3:Y:S04]  /*31170*/  LDL.64 R2, [R1+0xb98] ;  /* 0x000b980001027983 */ /* 0x002ee80000100a00 */
[----:B------:R1:W-:Y:S04]  /*31180*/  LDGSTS.E [R72+0x34200], [R68.64], P2 ;  /* 0x3420000044487fae */ /* 0x0003e80009121848 */
[----:B--2---:R-:W2:Y:S04]  /*31190*/  LDL.64 R74, [R1+0xb60] ;  /* 0x000b6000014a7983 */ /* 0x004ea80000100a00 */
[----:B------:R1:W-:Y:S04]  /*311a0*/  LDGSTS.E [R72+0x35200], [R70.64], P2 ;  /* 0x3520000046487fae */ /* 0x0003e80009121848 */
[----:B-1----:R-:W2:Y:S04]  /*311b0*/  LDL.64 R68, [R1+0xb28] ;  /* 0x000b280001447983 */ /* 0x002ea80000100a00 */
[----:B------:R-:W1:Y:S04]  /*311c0*/  S2R R73, SR_TID.X ;  /* 0x0000000000497919 */ /* 0x000e680000002100 */
[----:B------:R-:W2:Y:S04]  /*311d0*/  LDL.64 R70, [R1+0xaf0] ;  /* 0x000af00001467983 */ /* 0x000ea80000100a00 */
[----:B------:R-:W-:Y:S04]  /*311e0*/  STL.64 [R1+0x2aa0], R98 ;  /* 0x002aa06201007387 */ /* 0x000fe80000100a00 */
[----:B------:R-:W-:Y:S04]  /*311f0*/  STL.64 [R1+0x2aa8], R114 ;  /* 0x002aa87201007387 */ /* 0x000fe80000100a00 */
[----:B------:R-:W-:Y:S04]  /*31200*/  STL.64 [R1+0x2ab0], R130 ;  /* 0x002ab08201007387 */ /* 0x000fe80000100a00 */
[----:B------:R-:W-:Y:S04]  /*31210*/  STL.64 [R1+0x2ab8], R146 ;  /* 0x002ab89201007387 */ /* 0x000fe80000100a00 */
[----:B------:R-:W-:Y:S01]  /*31220*/  STL.64 [R1+0x2ac0], R162 ;  /* 0x002ac0a201007387 */ /* 0x000fe20000100a00 */
[----:B-1----:R-:W-:-:S03]  /*31230*/  LOP3.LUT R73, R73, 0x7f, RZ, 0xc0, !PT ;  /* 0x0000007f49497812 */ /* 0x002fc600078ec0ff */
[----:B------:R-:W-:Y:S04]  /*31240*/  STL.64 [R1+0x2ac8], R178 ;  /* 0x002ac8b201007387 */ /* 0x000fe80000100a00 */
[----:B------:R-:W-:Y:S04]  /*31250*/  STL.64 [R1+0x2ad0], R194 ;  /* 0x002ad0c201007387 */ /* 0x000fe80000100a00 */
[----:B------:R-:W-:Y:S04]  /*31260*/  STL.64 [R1+0x2ad8], R210 ;  /* 0x002ad8d201007387 */ /* 0x000fe80000100a00 */
[----:B------:R1:W-:Y:S04]  /*31270*/  LDGSTS.E [R72+0x36200], [R98.64], P2 ;  /* 0x3620000062487fae */ /* 0x0003e80009121848 */
[----:B------:R1:W-:Y:S04]  /*31280*/  STL.64 [R1+0x2ae0], R224 ;  /* 0x002ae0e001007387 */ /* 0x0003e80000100a00 */
[----:B------:R1:W-:Y:S04]  /*31290*/  LDGSTS.E [R72+0x37200], [R114.64], P2 ;  /* 0x3720000072487fae */ /* 0x0003e80009121848 */
[----:B------:R-:W2:Y:S01]  /*312a0*/  LDL.64 R32, [R1+0xab8] ;  /* 0x000ab80001207983 */ /* 0x000ea20000100a00 */
[----:B------:R-:W-:-:S03]  /*312b0*/  IMAD.SHL.U32 R73, R73, 0x4, RZ ;  /* 0x0000000449497824 */ /* 0x000fc600078e00ff */
[----:B------:R1:W-:Y:S04]  /*312c0*/  LDGSTS.E [R72+0x38200], [R130.64], P2 ;  /* 0x3820000082487fae */ /* 0x0003e80009121848 */
[----:B------:R-:W2:Y:S04]  /*312d0*/  LDL.64 R30, [R1+0xa80] ;  /* 0x000a8000011e7983 */ /* 0x000ea80000100a00 */
        /* <DEDUP_REMOVED lines=14> */
[----:B------:R-:W2:Y:S04]  /*313c0*/  LDL.64 R14, [R1+0x8b8] ;  /* 0x0008b800010e7983 */ /* 0x000ea80000100a00 */
[----:B------:R-:W2:Y:S01]  /*313d0*/  LDL.64 R12, [R1+0x880] ;  /* 0x00088000010c7983 */ /* 0x000ea20000100a00 */
[----:B-1----:R-:W-:-:S03]  /*313e0*/  LOP3.LUT R72, R73, 0x20, RZ, 0x3c, !PT ;  /* 0x0000002049487812 */ /* 0x002fc600078e3cff */
[----:B------:R-:W-:Y:S04]  /*313f0*/  STL.64 [R1+0x2ae8], R238 ;  /* 0x002ae8ee01007387 */ /* 0x000fe80000100a00 */
[----:B------:R-:W2:Y:S04]  /*31400*/  LDL.LU.64 R224, [R1+0x3a0] ;  /* 0x0003a00001e07983 */ /* 0x000ea80000300a00 */
[----:B------:R-:W2:Y:S04]  /*31410*/  LDL.LU.64 R130, [R1+0x360] ;  /* 0x0003600001827983 */ /* 0x000ea80000300a00 */
[----:B------:R-:W2:Y:S04]  /*31420*/  LDL.LU.64 R208, [R1+0x320] ;  /* 0x0003200001d07983 */ /* 0x000ea80000300a00 */
[----:B------:R-:W2:Y:S04]  /*31430*/  LDL.LU.64 R96, [R1+0x2e0] ;  /* 0x0002e00001607983 */ /* 0x000ea80000300a00 */
[----:B----4-:R1:W-:Y:S04]  /*31440*/  LDGSTS.E [R72+0x400], [R10.64], P2 ;  /* 0x004000000a487fae */ /* 0x0103e80009121848 */
[----:B------:R4:W-:Y:S04]  /*31450*/  LDGSTS.E [R72+0x1400], [R8.64], P2 ;  /* 0x0140000008487fae */ /* 0x0009e80009121848 */
[----:B------:R4:W-:Y:S04]  /*31460*/  LDGSTS.E [R72+0x2400], [R6.64], P2 ;  /* 0x0240000006487fae */ /* 0x0009e80009121848 */
[----:B-1----:R-:W2:Y:S04]  /*31470*/  LDL.64 R10, [R1+0x848] ;  /* 0x00084800010a7983 */ /* 0x002ea80000100a00 */
[----:B----4-:R-:W4:Y:S04]  /*31480*/  LDL.64 R8, [R1+0x810] ;  /* 0x0008100001087983 */ /* 0x010f280000100a00 */
[----:B------:R1:W-:Y:S04]  /*31490*/  LDGSTS.E [R72+0x3400], [R4.64], P2 ;  /* 0x0340000004487fae */ /* 0x0003e80009121848 */
[----:B------:R-:W4:Y:S04]  /*314a0*/  LDL.64 R6, [R1+0x7d8] ;  /* 0x0007d80001067983 */ /* 0x000f280000100a00 */
[----:B------:R-:W4:Y:S04]  /*314b0*/  LDL.64 R40, [R1+0x688] ;  /* 0x0006880001287983 */ /* 0x000f280000100a00 */
[----:B-1----:R-:W4:Y:S04]  /*314c0*/  LDL.64 R4, [R1+0x7a0] ;  /* 0x0007a00001047983 */ /* 0x002f280000100a00 */
[----:B------:R-:W4:Y:S04]  /*314d0*/  LDL.64 R38, [R1+0x650] ;  /* 0x0006500001267983 */ /* 0x000f280000100a00 */
[----:B------:R-:W4:Y:S04]  /*314e0*/  LDL.64 R36, [R1+0x618] ;  /* 0x0006180001247983 */ /* 0x000f280000100a00 */
[----:B------:R-:W4:Y:S04]  /*314f0*/  LDL.64 R34, [R1+0x5d8] ;  /* 0x0005d80001227983 */ /* 0x000f280000100a00 */
[----:B---3--:R1:W-:Y:S04]  /*31500*/  LDGSTS.E [R72+0x4400], [R2.64], P2 ;  /* 0x0440000002487fae */ /* 0x0083e80009121848 */
[----:B--2---:R2:W-:Y:S04]  /*31510*/  LDGSTS.E [R72+0x5400], [R74.64], P2 ;  /* 0x054000004a487fae */ /* 0x0045e80009121848 */
[----:B-1----:R-:W3:Y:S04]  /*31520*/  LDL.64 R2, [R1+0x768] ;  /* 0x0007680001027983 */ /* 0x002ee80000100a00 */
[----:B------:R1:W-:Y:S04]  /*31530*/  LDGSTS.E [R72+0x6400], [R68.64], P2 ;  /* 0x0640000044487fae */ /* 0x0003e80009121848 */
[----:B--2---:R-:W2:Y:S04]  /*31540*/  LDL.64 R74, [R1+0x730] ;  /* 0x00073000014a7983 */ /* 0x004ea80000100a00 */
[----:B------:R1:W-:Y:S04]  /*31550*/  LDGSTS.E [R72+0x7400], [R70.64], P2 ;  /* 0x0740000046487fae */ /* 0x0003e80009121848 */
[----:B-1----:R-:W2:Y:S04]  /*31560*/  LDL.64 R68, [R1+0x6f8] ;  /* 0x0006f80001447983 */ /* 0x002ea80000100a00 */
[----:B------:R-:W2:Y:S04]  /*31570*/  LDL.64 R70, [R1+0x6c0] ;  /* 0x0006c00001467983 */ /* 0x000ea80000100a00 */
[----:B------:R1:W-:Y:S04]  /*31580*/  LDGSTS.E [R72+0x8400], [R32.64], P2 ;  /* 0x0840000020487fae */ /* 0x0003e80009121848 */
[----:B------:R1:W-:Y:S04]  /*31590*/  LDGSTS.E [R72+0x9400], [R30.64], P2 ;  /* 0x094000001e487fae */ /* 0x0003e80009121848 */
[----:B-1----:R-:W2:Y:S04]  /*315a0*/  LDL.64 R32, [R1+0x5a0] ;  /* 0x0005a00001207983 */ /* 0x002ea80000100a00 */
[----:B------:R1:W-:Y:S04]  /*315b0*/  LDGSTS.E [R72+0xa400], [R28.64], P2 ;  /* 0x0a4000001c487fae */ /* 0x0003e80009121848 */
[----:B------:R-:W2:Y:S04]  /*315c0*/  LDL.64 R30, [R1+0x568] ;  /* 0x00056800011e7983 */ /* 0x000ea80000100a00 */
        /* <DEDUP_REMOVED lines=16> */
[----:B-1----:R-:W2:Y:S04]  /*316d0*/  LDL.64 R12, [R1+0x220] ;  /* 0x00022000010c7983 */ /* 0x002ea80000100a00 */
[----:B------:R1:W-:Y:S04]  /*316e0*/  LDGSTS.E [R72+0x13400], [R10.64], P2 ;  /* 0x134000000a487fae */ /* 0x0003e80009121848 */
[----:B----4-:R4:W-:Y:S04]  /*316f0*/  LDGSTS.E [R72+0x14400], [R8.64], P2 ;  /* 0x1440000008487fae */ /* 0x0109e80009121848 */
[----:B-1----:R-:W2:Y:S04]  /*31700*/  LDL.64 R10, [R1+0x1e0] ;  /* 0x0001e000010a7983 */ /* 0x002ea80000100a00 */
[----:B------:R1:W-:Y:S04]  /*31710*/  LDGSTS.E [R72+0x15400], [R6.64], P2 ;  /* 0x1540000006487fae */ /* 0x0003e80009121848 */
[----:B----4-:R-:W4:Y:S04]  /*31720*/  LDL.64 R8, [R1+0x1a0] ;  /* 0x0001a00001087983 */ /* 0x010f280000100a00 */
[----:B------:R1:W-:Y:S04]  /*31730*/  LDGSTS.E [R72+0x16400], [R4.64], P2 ;  /* 0x1640000004487fae */ /* 0x0003e80009121848 */
[----:B-1----:R-:W4:Y:S04]  /*31740*/  LDL.64 R6, [R1+0x160] ;  /* 0x0001600001067983 */ /* 0x002f280000100a00 */
[----:B------:R-:W4:Y:S04]  /*31750*/  LDL.64 R4, [R1+0x120] ;  /* 0x0001200001047983 */ /* 0x000f280000100a00 */
[----:B---3--:R1:W-:Y:S04]  /*31760*/  LDGSTS.E [R72+0x17400], [R2.64], P2 ;  /* 0x1740000002487fae */ /* 0x0083e80009121848 */
[----:B--2---:R2:W-:Y:S04]  /*31770*/  LDGSTS.E [R72+0x18400], [R74.64], P2 ;  /* 0x184000004a487fae */ /* 0x0045e80009121848 */
[----:B-1----:R-:W3:Y:S04]  /*31780*/  LDL.64 R2, [R1+0xe0] ;  /* 0x0000e00001027983 */ /* 0x002ee80000100a00 */
[----:B------:R1:W-:Y:S04]  /*31790*/  LDGSTS.E [R72+0x19400], [R68.64], P2 ;  /* 0x1940000044487fae */ /* 0x0003e80009121848 */
[----:B--2---:R-:W3:Y:S04]  /*317a0*/  LDL.64 R74, [R1+0xa0] ;  /* 0x0000a000014a7983 */ /* 0x004ee80000100a00 */
[----:B------:R1:W-:Y:S04]  /*317b0*/  LDGSTS.E [R72+0x1a400], [R70.64], P2 ;  /* 0x1a40000046487fae */ /* 0x0003e80009121848 */
[----:B-1----:R-:W3:Y:S04]  /*317c0*/  LDL.64 R68, [R1+0x60] ;  /* 0x0000600001447983 */ /* 0x002ee80000100a00 */
[----:B------:R1:W-:Y:S04]  /*317d0*/  LDGSTS.E [R72+0x1b400], [R40.64], P2 ;  /* 0x1b40000028487fae */ /* 0x0003e80009121848 */
[----:B------:R-:W3:Y:S04]  /*317e0*/  LDL.64 R70, [R1+0x20] ;  /* 0x0000200001467983 */ /* 0x000ee80000100a00 */
[----:B------:R1:W-:Y:S04]  /*317f0*/  LDGSTS.E [R72+0x1c400], [R38.64], P2 ;  /* 0x1c40000026487fae */ /* 0x0003e80009121848 */
[----:B------:R1:W-:Y:S04]  /*31800*/  LDGSTS.E [R72+0x1d400], [R36.64], P2 ;  /* 0x1d40000024487fae */ /* 0x0003e80009121848 */
[----:B------:R1:W-:Y:S04]  /*31810*/  LDGSTS.E [R72+0x1e400], [R34.64], P2 ;  /* 0x1e40000022487fae */ /* 0x0003e80009121848 */
[----:B------:R-:W-:Y:S04]  /*31820*/  STL.64 [R1+0x2b00], R224 ;  /* 0x002b00e001007387 */ /* 0x000fe80000100a00 */
[----:B------:R-:W-:Y:S04]  /*31830*/  STL.64 [R1+0x2af0], R130 ;  /* 0x002af08201007387 */ /* 0x000fe80000100a00 */
        /* <DEDUP_REMOVED lines=16> */
[----:B------:R3:W-:Y:S04]  /*31940*/  STL.64 [R1+0x2b08], R96 ;  /* 0x002b086001007387 */ /* 0x0007e80000100a00 */
[----:B-1----:R-:W2:Y:S04]  /*31950*/  LDL.64 R36, [R1+0xc70] ;  /* 0x000c700001247983 */ /* 0x002ea80000100a00 */
[----:B------:R-:W2:Y:S04]  /*31960*/  LDL.64 R34, [R1+0xc38] ;  /* 0x000c380001227983 */ /* 0x000ea80000100a00 */
[----:B------:R-:W2:Y:S04]  /*31970*/  LDL.64 R32, [R1+0xc00] ;  /* 0x000c000001207983 */ /* 0x000ea80000100a00 */
[----:B------:R1:W-:Y:S04]  /*31980*/  LDGSTS.E [R72+0x2e400], [R10.64], P2 ;  /* 0x2e4000000a487fae */ /* 0x0003e80009121848 */
[----:B------:R-:W2:Y:S04]  /*31990*/  LDL.64 R30, [R1+0xbc8] ;  /* 0x000bc800011e7983 */ /* 0x000ea80000100a00 */
[----:B----4-:R4:W-:Y:S04]  /*319a0*/  LDGSTS.E [R72+0x2f400], [R8.64], P2 ;  /* 0x2f40000008487fae */ /* 0x0109e80009121848 */
[----:B------:R-:W2:Y:S04]  /*319b0*/  LDL.64 R28, [R1+0xb90] ;  /* 0x000b9000011c7983 */ /* 0x000ea80000100a00 */
[----:B------:R1:W-:Y:S04]  /*319c0*/  LDGSTS.E [R72+0x30400], [R6.64], P2 ;  /* 0x3040000006487fae */ /* 0x0003e80009121848 */
[----:B------:R-:W2:Y:S04]  /*319d0*/  LDL.64 R26, [R1+0xae8] ;  /* 0x000ae800011a7983 */ /* 0x000ea80000100a00 */
[----:B------:R1:W-:Y:S04]  /*319e0*/  LDGSTS.E [R72+0x31400], [R4.64], P2 ;  /* 0x3140000004487fae */ /* 0x0003e80009121848 */
[----:B------:R-:W2:Y:S04]  /*319f0*/  LDL.64 R24, [R1+0xab0] ;  /* 0x000ab00001187983 */ /* 0x000ea80000100a00 */
[----:B------:R-:W2:Y:S04]  /*31a00*/  LDL.64 R22, [R1+0xa78] ;  /* 0x000a780001167983 */ /* 0x000ea80000100a00 */
[----:B------:R-:W2:Y:S04]  /*31a10*/  LDL.64 R20, [R1+0xa40] ;  /* 0x000a400001147983 */ /* 0x000ea80000100a00 */
[----:B------:R-:W2:Y:S04]  /*31a20*/  LDL.64 R18, [R1+0xa00] ;  /* 0x000a000001127983 */ /* 0x000ea80000100a00 */
[----:B------:R-:W2:Y:S04]  /*31a30*/  LDL.64 R16, [R1+0x9c8] ;  /* 0x0009c80001107983 */ /* 0x000ea80000100a00 */
[----:B------:R-:W2:Y:S04]  /*31a40*/  LDL.64 R14, [R1+0x990] ;  /* 0x00099000010e7983 */ /* 0x000ea80000100a00 */
[----:B------:R-:W2:Y:S04]  /*31a50*/  LDL.64 R12, [R1+0x958] ;  /* 0x00095800010c7983 */ /* 0x000ea80000100a00 */
[----:B-1----:R-:W2:Y:S04]  /*31a60*/  LDL.64 R10, [R1+0x920] ;  /* 0x00092000010a7983 */ /* 0x002ea80000100a00 */
[----:B----4-:R-:W4:Y:S04]  /*31a70*/  LDL.64 R8, [R1+0x8e8] ;  /* 0x0008e80001087983 */ /* 0x010f280000100a00 */
[----:B------:R-:W4:Y:S04]  /*31a80*/  LDL.64 R6, [R1+0x8b0] ;  /* 0x0008b00001067983 */ /* 0x000f280000100a00 */
[----:B------:R-:W4:Y:S04]  /*31a90*/  LDL.64 R4, [R1+0x878] ;  /* 0x0008780001047983 */ /* 0x000f280000100a00 */
[----:B---3--:R1:W-:Y:S04]  /*31aa0*/  LDGSTS.E [R72+0x32400], [R2.64], P2 ;  /* 0x3240000002487fae */ /* 0x0083e80009121848 */
[----:B------:R3:W-:Y:S04]  /*31ab0*/  LDGSTS.E [R72+0x33400], [R74.64], P2 ;  /* 0x334000004a487fae */ /* 0x0007e80009121848 */
[----:B-1----:R-:W4:Y:S04]  /*31ac0*/  LDL.64 R2, [R1+0x840] ;  /* 0x0008400001027983 */ /* 0x002f280000100a00 */
[----:B------:R1:W-:Y:S04]  /*31ad0*/  LDGSTS.E [R72+0x34400], [R68.64], P2 ;  /* 0x3440000044487fae */ /* 0x0003e80009121848 */
[----:B---3--:R-:W3:Y:S04]  /*31ae0*/  LDL.64 R74, [R1+0x7d0] ;  /* 0x0007d000014a7983 */ /* 0x008ee80000100a00 */
[----:B------:R1:W-:Y:S04]  /*31af0*/  LDGSTS.E [R72+0x35400], [R70.64], P2 ;  /* 0x3540000046487fae */ /* 0x0003e80009121848 */
[----:B-1----:R-:W3:Y:S04]  /*31b00*/  LDL.64 R68, [R1+0xb58] ;  /* 0x000b580001447983 */ /* 0x002ee80000100a00 */
[----:B------:R1:W-:Y:S04]  /*31b10*/  LDGSTS.E [R72+0x36400], [R100.64], P2 ;  /* 0x3640000064487fae */ /* 0x0003e80009121848 */
[----:B------:R-:W4:Y:S04]  /*31b20*/  LDL.64 R70, [R1+0xb20] ;  /* 0x000b200001467983 */ /* 0x000f280000100a00 */
[----:B------:R-:W4:Y:S04]  /*31b30*/  LDL.LU.64 R42, [R1+0x808] ;  /* 0x00080800012a7983 */ /* 0x000f280000300a00 */
[----:B------:R-:W4:Y:S04]  /*31b40*/  LDL.LU.64 R46, [R1+0x798] ;  /* 0x00079800012e7983 */ /* 0x000f280000300a00 */
[----:B------:R-:W4:Y:S04]  /*31b50*/  LDL.LU.64 R48, [R1+0x760] ;  /* 0x0007600001307983 */ /* 0x000f280000300a00 */
[----:B------:R-:W4:Y:S04]  /*31b60*/  LDL.LU.64 R50, [R1+0x728] ;  /* 0x0007280001327983 */ /* 0x000f280000300a00 */
[----:B------:R-:W4:Y:S04]  /*31b70*/  LDL.LU.64 R56, [R1+0x680] ;  /* 0x0006800001387983 */ /* 0x000f280000300a00 */
[----:B------:R-:W4:Y:S04]  /*31b80*/  LDL.LU.64 R58, [R1+0x648] ;  /* 0x00064800013a7983 */ /* 0x000f280000300a00 */
[----:B------:R-:W4:Y:S04]  /*31b90*/  LDL.LU.64 R96, [R1+0x3d8] ;  /* 0x0003d80001607983 */ /* 0x000f280000300a00 */
[----:B------:R-:W4:Y:S04]  /*31ba0*/  LDL.LU.64 R210, [R1+0x398] ;  /* 0x0003980001d27983 */ /* 0x000f280000300a00 */
[----:B------:R1:W-:Y:S01]  /*31bb0*/  LDGSTS.E [R72+0x37400], [R116.64], P2 ;  /* 0x3740000074487fae */ /* 0x0003e20009121848 */
[----:B------:R-:W-:-:S03]  /*31bc0*/  LOP3.LUT R73, R73, 0x30, RZ, 0x3c, !PT ;  /* 0x0000003049497812 */ /* 0x000fc600078e3cff */
[----:B------:R-:W4:Y:S04]  /*31bd0*/  LDL.LU.64 R114, [R1+0x358] ;  /* 0x0003580001727983 */ /* 0x000f280000300a00 */
[----:B------:R1:W-:Y:S04]  /*31be0*/  LDGSTS.E [R72+0x38400], [R132.64], P2 ;  /* 0x3840000084487fae */ /* 0x0003e80009121848 */
[----:B------:R-:W4:Y:S04]  /*31bf0*/  LDL.LU.64 R192, [R1+0x318] ;  /* 0x0003180001c07983 */ /* 0x000f280000300a00 */
[----:B------:R1:W-:Y:S04]  /*31c00*/  LDGSTS.E [R72+0x39400], [R148.64], P2 ;  /* 0x3940000094487fae */ /* 0x0003e80009121848 */
[----:B------:R-:W-:Y:S04]  /*31c10*/  STL.64 [R1+0x2b10], R100 ;  /* 0x002b106401007387 */ /* 0x000fe80000100a00 */
[----:B------:R1:W-:Y:S04]  /*31c20*/  LDGSTS.E [R72+0x3a400], [R164.64], P2 ;  /* 0x3a400000a4487fae */ /* 0x0003e80009121848 */
[----:B------:R-:W-:Y:S04]  /*31c30*/  STL.64 [R1+0x2b18], R116 ;  /* 0x002b187401007387 */ /* 0x000fe80000100a00 */
[----:B------:R1:W-:Y:S04]  /*31c40*/  LDGSTS.E [R72+0x3b400], [R180.64], P2 ;  /* 0x3b400000b4487fae */ /* 0x0003e80009121848 */
[----:B------:R-:W-:Y:S04]  /*31c50*/  STL.64 [R1+0x2b20], R132 ;  /* 0x002b208401007387 */ /* 0x000fe80000100a00 */
        /* <DEDUP_REMOVED lines=8> */
[----:B------:R-:W-:Y:S04]  /*31ce0*/  STL.64 [R1+0x2b40], R196 ;  /* 0x002b40c401007387 */ /* 0x000fe80000100a00 */
[----:B------:R-:W-:Y:S04]  /*31cf0*/  STL.64 [R1+0x2b48], R212 ;  /* 0x002b48d401007387 */ /* 0x000fe80000100a00 */
[----:B------:R-:W-:Y:S04]  /*31d00*/  STL.64 [R1+0x2b50], R226 ;  /* 0x002b50e201007387 */ /* 0x000fe80000100a00 */
[----:B--2---:R1:W-:Y:S04]  /*31d10*/  LDGSTS.E [R73+0x600], [R36.64], P2 ;  /* 0x0060000024497fae */ /* 0x0043e80009121848 */
[----:B------:R2:W-:Y:S04]  /*31d20*/  LDGSTS.E [R73+0x1600], [R34.64], P2 ;  /* 0x0160000022497fae */ /* 0x0005e80009121848 */
[----:B------:R1:W-:Y:S04]  /*31d30*/  LDGSTS.E [R73+0x2600], [R32.64], P2 ;  /* 0x0260000020497fae */ /* 0x0003e80009121848 */
[----:B------:R1:W-:Y:S04]  /*31d40*/  STL.64 [R1+0x2b58], R240 ;  /* 0x002b58f001007387 */ /* 0x0003e80000100a00 */
[----:B------:R1:W-:Y:S04]  /*31d50*/  LDGSTS.E [R73+0x3600], [R30.64], P2 ;  /* 0x036000001e497fae */ /* 0x0003e80009121848 */
[----:B------:R2:W-:Y:S04]  /*31d60*/  LDGSTS.E [R73+0x4600], [R28.64], P2 ;  /* 0x046000001c497fae */ /* 0x0005e80009121848 */
[----:B-1----:R-:W4:Y:S04]  /*31d70*/  LDL.LU.64 R240, [R1+0x458] ;  /* 0x0004580001f07983 */ /* 0x002f280000300a00 */
[----:B---3--:R1:W-:Y:S04]  /*31d80*/  LDGSTS.E [R73+0x5600], [R68.64], P2 ;  /* 0x0560000044497fae */ /* 0x0083e80009121848 */
[----:B----4-:R3:W-:Y:S04]  /*31d90*/  LDGSTS.E [R73+0x6600], [R70.64], P2 ;  /* 0x0660000046497fae */ /* 0x0107e80009121848 */
[----:B-1----:R-:W4:Y:S04]  /*31da0*/  LDL.64 R68, [R1+0x6f0] ;  /* 0x0006f00001447983 */ /* 0x002f280000100a00 */
[----:B------:R1:W-:Y:S04]  /*31db0*/  LDGSTS.E [R73+0x7600], [R26.64], P2 ;  /* 0x076000001a497fae */ /* 0x0003e80009121848 */
[----:B---3--:R-:W3:Y:S04]  /*31dc0*/  LDL.64 R70, [R1+0x6b8] ;  /* 0x0006b80001467983 */ /* 0x008ee80000100a00 */
[----:B------:R-:W-:Y:S04]  /*31dd0*/  STL.64 [R1+0x2d40], R42 ;  /* 0x002d402a01007387 */ /* 0x000fe80000100a00 */
[----:B------:R-:W3:Y:S04]  /*31de0*/  LDL.64 R32, [R1+0x610] ;  /* 0x0006100001207983 */ /* 0x000ee80000100a00 */
[----:B------:R-:W3:Y:S04]  /*31df0*/  LDL.64 R30, [R1+0x5d0] ;  /* 0x0005d000011e7983 */ /* 0x000ee80000100a00 */
[----:B--2---:R-:W2:Y:S04]  /*31e00*/  LDL.64 R28, [R1+0x598] ;  /* 0x00059800011c7983 */ /* 0x004ea80000100a00 */
        /* <DEDUP_REMOVED lines=8> */
[----:B------:R-:W-:Y:S04]  /*31e90*/  STL.64 [R1+0x2d08], R46 ;  /* 0x002d082e01007387 */ /* 0x000fe80000100a00 */
[----:B------:R-:W-:Y:S04]  /*31ea0*/  STL.64 [R1+0x2cf0], R48 ;  /* 0x002cf03001007387 */ /* 0x000fe80000100a00 */
[----:B------:R-:W-:Y:S04]  /*31eb0*/  STL.64 [R1+0x2ce0], R50 ;  /* 0x002ce03201007387 */ /* 0x000fe80000100a00 */
        /* <DEDUP_REMOVED lines=19> */
[----:B------:R1:W-:Y:S04]  /*31ff0*/  LDGSTS.E [R73+0x16600], [R46.64], P2 ;  /* 0x166000002e497fae */ /* 0x0003e80009121848 */
[----:B------:R2:W-:Y:S04]  /*32000*/  LDGSTS.E [R73+0x17600], [R48.64], P2 ;  /* 0x1760000030497fae */ /* 0x0005e80009121848 */
[----:B------:R2:W-:Y:S04]  /*32010*/  LDGSTS.E [R73+0x18600], [R50.64], P2 ;  /* 0x1860000032497fae */ /* 0x0005e80009121848 */
[----:B-1----:R-:W2:Y:S04]  /*32020*/  LDL.64 R74, [R1+0x98] ;  /* 0x00009800014a7983 */ /* 0x002ea80000100a00 */
[----:B----4-:R1:W-:Y:S04]  /*32030*/  LDGSTS.E [R73+0x19600], [R68.64], P2 ;  /* 0x1960000044497fae */ /* 0x0103e80009121848 */
[----:B---3--:R3:W-:Y:S04]  /*32040*/  LDGSTS.E [R73+0x1a600], [R70.64], P2 ;  /* 0x1a60000046497fae */ /* 0x0087e80009121848 */
[----:B-1----:R-:W4:Y:S04]  /*32050*/  LDL.64 R68, [R1+0x58] ;  /* 0x0000580001447983 */ /* 0x002f280000100a00 */
[----:B------:R1:W-:Y:S04]  /*32060*/  LDGSTS.E [R73+0x1b600], [R56.64], P2 ;  /* 0x1b60000038497fae */ /* 0x0003e80009121848 */
[----:B---3--:R-:W4:Y:S04]  /*32070*/  LDL.64 R70, [R1+0x18] ;  /* 0x0000180001467983 */ /* 0x008f280000100a00 */
[----:B------:R1:W-:Y:S04]  /*32080*/  LDGSTS.E [R73+0x1c600], [R58.64], P2 ;  /* 0x1c6000003a497fae */ /* 0x0003e80009121848 */
[----:B------:R1:W-:Y:S04]  /*32090*/  LDGSTS.E [R73+0x1d600], [R32.64], P2 ;  /* 0x1d60000020497fae */ /* 0x0003e80009121848 */
[----:B------:R1:W-:Y:S04]  /*320a0*/  LDGSTS.E [R73+0x1e600], [R30.64], P2 ;  /* 0x1e6000001e497fae */ /* 0x0003e80009121848 */
[----:B------:R-:W-:Y:S04]  /*320b0*/  STL.64 [R1+0x2c78], R56 ;  /* 0x002c783801007387 */ /* 0x000fe80000100a00 */
[----:B--2---:R2:W-:Y:S04]  /*320c0*/  LDGSTS.E [R73+0x1f600], [R28.64], P2 ;  /* 0x1f6000001c497fae */ /* 0x0045e80009121848 */
[----:B------:R-:W-:Y:S04]  /*320d0*/  STL.64 [R1+0x2c68], R58 ;  /* 0x002c683a01007387 */ /* 0x000fe80000100a00 */
[----:B------:R1:W-:Y:S04]  /*320e0*/  LDGSTS.E [R73+0x20600], [R26.64], P2 ;  /* 0x206000001a497fae */ /* 0x0003e80009121848 */
        /* <DEDUP_REMOVED lines=31> */
[----:B-1----:R-:W3:Y:S04]  /*322e0*/  LDL.64 R8, [R1+0xc68] ;  /* 0x000c680001087983 */ /* 0x002ee80000100a00 */
[----:B------:R1:W-:Y:S04]  /*322f0*/  LDGSTS.E [R73+0x31600], [R4.64], P2 ;  /* 0x3160000004497fae */ /* 0x0003e80009121848 */
[----:B--2---:R-:W2:Y:S04]  /*32300*/  LDL.64 R6, [R1+0xc30] ;  /* 0x000c300001067983 */ /* 0x004ea80000100a00 */
[----:B------:R1:W-:Y:S04]  /*32310*/  LDGSTS.E [R73+0x32600], [R2.64], P2 ;  /* 0x3260000002497fae */ /* 0x0003e80009121848 */
[----:B-1----:R-:W2:Y:S04]  /*32320*/  LDL.64 R4, [R1+0xbf8] ;  /* 0x000bf80001047983 */ /* 0x002ea80000100a00 */
[----:B------:R1:W-:Y:S04]  /*32330*/  LDGSTS.E [R73+0x33600], [R74.64], P2 ;  /* 0x336000004a497fae */ /* 0x0003e80009121848 */
[----:B------:R-:W2:Y:S04]  /*32340*/  LDL.64 R2, [R1+0xbc0] ;  /* 0x000bc00001027983 */ /* 0x000ea80000100a00 */
[----:B------:R-:W2:Y:S04]  /*32350*/  LDL.64 R22, [R1+0xb88] ;  /* 0x000b880001167983 */ /* 0x000ea80000100a00 */
[----:B-1----:R-:W2:Y:S04]  /*32360*/  LDL.64 R74, [R1+0xb50] ;  /* 0x000b5000014a7983 */ /* 0x002ea80000100a00 */
[----:B------:R-:W2:Y:S04]  /*32370*/  LDL.64 R20, [R1+0xaa8] ;  /* 0x000aa80001147983 */ /* 0x000ea80000100a00 */
[----:B------:R-:W2:Y:S04]  /*32380*/  LDL.64 R18, [R1+0xa70] ;  /* 0x000a700001127983 */ /* 0x000ea80000100a00 */
[----:B------:R-:W2:Y:S04]  /*32390*/  LDL.64 R16, [R1+0xa38] ;  /* 0x000a380001107983 */ /* 0x000ea80000100a00 */
[----:B------:R-:W2:Y:S04]  /*323a0*/  LDL.64 R14, [R1+0x9f8] ;  /* 0x0009f800010e7983 */ /* 0x000ea80000100a00 */
[----:B------:R-:W2:Y:S04]  /*323b0*/  LDL.64 R12, [R1+0x9c0] ;  /* 0x0009c000010c7983 */ /* 0x000ea80000100a00 */
[----:B------:R-:W2:Y:S04]  /*323c0*/  LDL.64 R10, [R1+0x950] ;  /* 0x00095000010a7983 */ /* 0x000ea80000100a00 */
[----:B----4-:R1:W-:Y:S04]  /*323d0*/  LDGSTS.E [R73+0x34600], [R68.64], P2 ;  /* 0x3460000044497fae */ /* 0x0103e80009121848 */
[----:B------:R4:W-:Y:S04]  /*323e0*/  LDGSTS.E [R73+0x35600], [R70.64], P2 ;  /* 0x3560000046497fae */ /* 0x0009e80009121848 */
[----:B-1----:R-:W2:Y:S04]  /*323f0*/  LDL.64 R68, [R1+0xb18] ;  /* 0x000b180001447983 */ /* 0x002ea80000100a00 */
[----:B------:R1:W-:Y:S04]  /*32400*/  LDGSTS.E [R73+0x36600], [R102.64], P2 ;  /* 0x3660000066497fae */ /* 0x0003e80009121848 */
[----:B----4-:R-:W4:Y:S04]  /*32410*/  LDL.64 R70, [R1+0xae0] ;  /* 0x000ae00001467983 */ /* 0x010f280000100a00 */
[----:B------:R-:W4:Y:S04]  /*32420*/  LDL.LU.64 R28, [R1+0x988] ;  /* 0x00098800011c7983 */ /* 0x000f280000300a00 */
[----:B------:R-:W4:Y:S04]  /*32430*/  LDL.LU.64 R32, [R1+0x918] ;  /* 0x0009180001207983 */ /* 0x000f280000300a00 */
[----:B------:R-:W4:Y:S01]  /*32440*/  LDL.LU.64 R34, [R1+0x8e0] ;  /* 0x0008e00001227983 */ /* 0x000f220000300a00 */
[----:B------:R-:W-:-:S03]  /*32450*/  LOP3.LUT R76, R76, 0x7f, RZ, 0xc0, !PT ;  /* 0x0000007f4c4c7812 */ /* 0x000fc600078ec0ff */
[----:B------:R1:W-:Y:S04]  /*32460*/  LDGSTS.E [R73+0x37600], [R118.64], P2 ;  /* 0x3760000076497fae */ /* 0x0003e80009121848 */
[----:B------:R-:W4:Y:S04]  /*32470*/  LDL.LU.64 R36, [R1+0x8a8] ;  /* 0x0008a80001247983 */ /* 0x000f280000300a00 */
[----:B------:R1:W-:Y:S04]  /*32480*/  LDGSTS.E [R73+0x38600], [R134.64], P2 ;  /* 0x3860000086497fae */ /* 0x0003e80009121848 */
[----:B------:R-:W4:Y:S04]  /*32490*/  LDL.LU.64 R38, [R1+0x870] ;  /* 0x0008700001267983 */ /* 0x000f280000300a00 */
[----:B------:R1:W-:Y:S04]  /*324a0*/  LDGSTS.E [R73+0x39600], [R150.64], P2 ;  /* 0x3960000096497fae */ /* 0x0003e80009121848 */
[----:B------:R-:W4:Y:S04]  /*324b0*/  LDL.LU.64 R40, [R1+0x838] ;  /* 0x0008380001287983 */ /* 0x000f280000300a00 */
[----:B------:R1:W-:Y:S04]  /*324c0*/  LDGSTS.E [R73+0x3a600], [R166.64], P2 ;  /* 0x3a600000a6497fae */ /* 0x0003e80009121848 */
[----:B------:R-:W4:Y:S04]  /*324d0*/  LDL.LU.64 R44, [R1+0x7c8] ;  /* 0x0007c800012c7983 */ /* 0x000f280000300a00 */
[----:B------:R1:W-:Y:S04]  /*324e0*/  LDGSTS.E [R73+0x3b600], [R182.64], P2 ;  /* 0x3b600000b6497fae */ /* 0x0003e80009121848 */
[----:B------:R-:W4:Y:S01]  /*324f0*/  LDL.LU.64 R52, [R1+0x6e8] ;  /* 0x0006e80001347983 */ /* 0x000f220000300a00 */
[----:B------:R-:W-:-:S03]  /*32500*/  IMAD.SHL.U32 R76, R76, 0x4, RZ ;  /* 0x000000044c4c7824 */ /* 0x000fc600078e00ff */
[----:B------:R1:W-:Y:S04]  /*32510*/  LDGSTS.E [R73+0x3c600], [R198.64], P2 ;  /* 0x3c600000c6497fae */ /* 0x0003e80009121848 */
[----:B------:R-:W4:Y:S04]  /*32520*/  LDL.LU.64 R54, [R1+0x6b0] ;  /* 0x0006b00001367983 */ /* 0x000f280000300a00 */
[----:B------:R1:W-:Y:S04]  /*32530*/  LDGSTS.E [R73+0x3d600], [R214.64], P2 ;  /* 0x3d600000d6497fae */ /* 0x0003e80009121848 */
[----:B------:R-:W4:Y:S04]  /*32540*/  LDL.LU.64 R60, [R1+0x5c8] ;  /* 0x0005c800013c7983 */ /* 0x000f280000300a00 */
[----:B------:R1:W-:Y:S04]  /*32550*/  LDGSTS.E [R73+0x3e600], [R228.64], P2 ;  /* 0x3e600000e4497fae */ /* 0x0003e80009121848 */
[----:B------:R-:W4:Y:S04]  /*32560*/  LDL.LU.64 R62, [R1+0x590] ;  /* 0x00059000013e7983 */ /* 0x000f280000300a00 */
[----:B------:R1:W-:Y:S04]  /*32570*/  LDGSTS.E [R73+0x3f600], [R242.64], P2 ;  /* 0x3f600000f2497fae */ /* 0x0003e80009121848 */
[----:B------:R1:W-:Y:S02]  /*32580*/  STL.64 [R1+0x2bd8], R242 ;  /* 0x002bd8f201007387 */ /* 0x0003e40000100a00 */
[----:B-1----:R-:W-:-:S02]  /*32590*/  LOP3.LUT R73, R76, 0x40, RZ, 0x3c, !PT ;  /* 0x000000404c497812 */ /* 0x002fc400078e3cff */
        /* <DEDUP_REMOVED lines=20> */
[----:B-1----:R-:W3:Y:S04]  /*326e0*/  LDL.64 R74, [R1+0x678] ;  /* 0x00067800014a7983 */ /* 0x002ee80000100a00 */
[----:B------:R1:W-:Y:S04]  /*326f0*/  LDGSTS.E [R73+0x6800], [R68.64], P2 ;  /* 0x0680000044497fae */ /* 0x0003e80009121848 */
[----:B----4-:R4:W-:Y:S04]  /*32700*/  LDGSTS.E [R73+0x7800], [R70.64], P2 ;  /* 0x0780000046497fae */ /* 0x0109e80009121848 */
[----:B-1----:R-:W2:Y:S04]  /*32710*/  LDL.64 R68, [R1+0x640] ;  /* 0x0006400001447983 */ /* 0x002ea80000100a00 */
[----:B------:R1:W-:Y:S04]  /*32720*/  LDGSTS.E [R73+0x8800], [R20.64], P2 ;  /* 0x0880000014497fae */ /* 0x0003e80009121848 */
[----:B----4-:R-:W4:Y:S04]  /*32730*/  LDL.64 R70, [R1+0x608] ;  /* 0x0006080001467983 */ /* 0x010f280000100a00 */
        /* <DEDUP_REMOVED lines=18> */
[----:B-1----:R-:W4:Y:S04]  /*32860*/  LDL.64 R18, [R1+0x2d0] ;  /* 0x0002d00001127983 */ /* 0x002f280000100a00 */
[----:B------:R1:W-:Y:S04]  /*32870*/  LDGSTS.E [R73+0x12800], [R38.64], P2 ;  /* 0x1280000026497fae */ /* 0x0003e80009121848 */
[----:B------:R-:W4:Y:S04]  /*32880*/  LDL.64 R16, [R1+0x290] ;  /* 0x0002900001107983 */ /* 0x000f280000100a00 */
[----:B------:R1:W-:Y:S04]  /*32890*/  LDGSTS.E [R73+0x13800], [R40.64], P2 ;  /* 0x1380000028497fae */ /* 0x0003e80009121848 */
[----:B------:R-:W4:Y:S04]  /*328a0*/  LDL.64 R14, [R1+0x250] ;  /* 0x00025000010e7983 */ /* 0x000f280000100a00 */
[----:B------:R-:W4:Y:S04]  /*328b0*/  LDL.64 R12, [R1+0x210] ;  /* 0x00021000010c7983 */ /* 0x000f280000100a00 */
[----:B------:R-:W4:Y:S04]  /*328c0*/  LDL.64 R10, [R1+0x1d0] ;  /* 0x0001d000010a7983 */ /* 0x000f280000100a00 */
[----:B---3--:R3:W-:Y:S04]  /*328d0*/  LDGSTS.E [R73+0x14800], [R8.64], P2 ;  /* 0x1480000008497fae */ /* 0x0087e80009121848 */
[----:B------:R1:W-:Y:S04]  /*328e0*/  LDGSTS.E [R73+0x15800], [R44.64], P2 ;  /* 0x158000002c497fae */ /* 0x0003e80009121848 */
[----:B------:R1:W-:Y:S04]  /*328f0*/  LDGSTS.E [R73+0x16800], [R6.64], P2 ;  /* 0x1680000006497fae */ /* 0x0003e80009121848 */
[----:B---3--:R-:W3:Y:S04]  /*32900*/  LDL.64 R8, [R1+0x190] ;  /* 0x0001900001087983 */ /* 0x008ee80000100a00 */
[----:B------:R1:W-:Y:S04]  /*32910*/  LDGSTS.E [R73+0x17800], [R4.64], P2 ;  /* 0x1780000004497fae */ /* 0x0003e80009121848 */
[----:B-1----:R-:W3:Y:S04]  /*32920*/  LDL.64 R6, [R1+0x150] ;  /* 0x0001500001067983 */ /* 0x002ee80000100a00 */
[----:B------:R1:W-:Y:S04]  /*32930*/  LDGSTS.E [R73+0x18800], [R2.64], P2 ;  /* 0x1880000002497fae */ /* 0x0003e80009121848 */
[----:B------:R-:W3:Y:S04]  /*32940*/  LDL.64 R4, [R1+0x110] ;  /* 0x0001100001047983 */ /* 0x000ee80000100a00 */
[----:B------:R2:W-:Y:S04]  /*32950*/  LDGSTS.E [R73+0x19800], [R52.64], P2 ;  /* 0x1980000034497fae */ /* 0x0005e80009121848 */
[----:B-1----:R-:W3:Y:S04]  /*32960*/  LDL.64 R2, [R1+0xd0] ;  /* 0x0000d00001027983 */ /* 0x002ee80000100a00 */
[----:B------:R1:W-:Y:S04]  /*32970*/  LDGSTS.E [R73+0x1a800], [R54.64], P2 ;  /* 0x1a80000036497fae */ /* 0x0003e80009121848 */
[----:B------:R1:W-:Y:S04]  /*32980*/  LDGSTS.E [R73+0x1b800], [R74.64], P2 ;  /* 0x1b8000004a497fae */ /* 0x0003e80009121848 */
[----:B-1----:R-:W3:Y:S04]  /*32990*/  LDL.64 R74, [R1+0x90] ;  /* 0x00009000014a7983 */ /* 0x002ee80000100a00 */
[----:B--2---:R1:W-:Y:S04]  /*329a0*/  LDGSTS.E [R73+0x1c800], [R68.64], P2 ;  /* 0x1c80000044497fae */ /* 0x0043e80009121848 */
[----:B----4-:R2:W-:Y:S04]  /*329b0*/  LDGSTS.E [R73+0x1d800], [R70.64], P2 ;  /* 0x1d80000046497fae */ /* 0x0105e80009121848 */
[----:B-1----:R-:W4:Y:S04]  /*329c0*/  LDL.64 R68, [R1+0x50] ;  /* 0x0000500001447983 */ /* 0x002f280000100a00 */
[----:B------:R1:W-:Y:S04]  /*329d0*/  LDGSTS.E [R73+0x1e800], [R60.64], P2 ;  /* 0x1e8000003c497fae */ /* 0x0003e80009121848 */
[----:B--2---:R-:W4:Y:S04]  /*329e0*/  LDL.64 R70, [R1+0x10] ;  /* 0x0000100001467983 */ /* 0x004f280000100a00 */
        /* <DEDUP_REMOVED lines=25> */
[----:B------:R-:W-:Y:S04]  /*32b80*/  STL.64 [R1+0x2c38], R194 ;  /* 0x002c38c201007387 */ /* 0x000fe80000100a00 */
[----:B------:R-:W-:Y:S04]  /*32b90*/  STL.64 [R1+0x2c40], R98 ;  /* 0x002c406201007387 */ /* 0x000fe80000100a00 */
[----:B------:R1:W-:Y:S04]  /*32ba0*/  STL.64 [R1+0x2c48], R176 ;  /* 0x002c48b001007387 */ /* 0x0003e80000100a00 */
[----:B---3--:R3:W-:Y:S04]  /*32bb0*/  LDGSTS.E [R73+0x2f800], [R8.64], P2 ;  /* 0x2f80000008497fae */ /* 0x0087e80009121848 */
[----:B------:R1:W-:Y:S04]  /*32bc0*/  LDGSTS.E [R73+0x30800], [R6.64], P2 ;  /* 0x3080000006497fae */ /* 0x0003e80009121848 */
[----:B------:R1:W-:Y:S04]  /*32bd0*/  LDGSTS.E [R73+0x31800], [R4.64], P2 ;  /* 0x3180000004497fae */ /* 0x0003e80009121848 */
[----:B------:R1:W-:Y:S04]  /*32be0*/  LDGSTS.E [R73+0x32800], [R2.64], P2 ;  /* 0x3280000002497fae */ /* 0x0003e80009121848 */
[----:B-1----:R-:W2:Y:S04]  /*32bf0*/  LDL.LU.64 R2, [R1+0xc60] ;  /* 0x000c600001027983 */ /* 0x002ea80000300a00 */
[----:B------:R-:W2:Y:S04]  /*32c00*/  LDL.LU.64 R4, [R1+0xc28] ;  /* 0x000c280001047983 */ /* 0x000ea80000300a00 */
[----:B------:R-:W2:Y:S04]  /*32c10*/  LDL.LU.64 R6, [R1+0xbf0] ;  /* 0x000bf00001067983 */ /* 0x000ea80000300a00 */
[----:B---3--:R-:W3:Y:S04]  /*32c20*/  LDL.LU.64 R8, [R1+0xbb8] ;  /* 0x000bb80001087983 */ /* 0x008ee80000300a00 */
[----:B------:R-:W3:Y:S04]  /*32c30*/  LDL.LU.64 R10, [R1+0xb80] ;  /* 0x000b8000010a7983 */ /* 0x000ee80000300a00 */
        /* <DEDUP_REMOVED lines=22> */
[----:B------:R1:W-:Y:S04]  /*32da0*/  LDGSTS.E [R73+0x33800], [R74.64], P2 ;  /* 0x338000004a497fae */ /* 0x0003e80009121848 */
[----:B------:R-:W3:Y:S04]  /*32db0*/  LDL.LU.64 R178, [R1+0x388] ;  /* 0x0003880001b27983 */ /* 0x000ee80000300a00 */
[----:B----4-:R4:W-:Y:S04]  /*32dc0*/  LDGSTS.E [R73+0x34800], [R68.64], P2 ;  /* 0x3480000044497fae */ /* 0x0109e80009121848 */
[----:B------:R-:W3:Y:S04]  /*32dd0*/  LDL.LU.64 R112, [R1+0x348] ;  /* 0x0003480001707983 */ /* 0x000ee80000300a00 */
[----:B------:R1:W-:Y:S04]  /*32de0*/  LDGSTS.E [R73+0x35800], [R70.64], P2 ;  /* 0x3580000046497fae */ /* 0x0003e80009121848 */
[----:B------:R-:W3:Y:S04]  /*32df0*/  LDL.LU.64 R160, [R1+0x308] ;  /* 0x0003080001a07983 */ /* 0x000ee80000300a00 */
        /* <DEDUP_REMOVED lines=8> */
[----:B-1----:R-:W3:Y:S04]  /*32e80*/  LDL.LU.64 R136, [R1+0x2c8] ;  /* 0x0002c80001887983 */ /* 0x002ee80000300a00 */
[----:B------:R-:W-:Y:S04]  /*32e90*/  STL.64 [R1+0x2c58], R152 ;  /* 0x002c589801007387 */ /* 0x000fe80000100a00 */
        /* <DEDUP_REMOVED lines=9> */
[----:B------:R4:W-:Y:S04]  /*32f30*/  STL.64 [R1+0x2ca8], R230 ;  /* 0x002ca8e601007387 */ /* 0x0009e80000100a00 */
[----:B------:R1:W-:Y:S04]  /*32f40*/  LDGSTS.E [R73+0x3f800], [R244.64], P2 ;  /* 0x3f800000f4497fae */ /* 0x0003e80009121848 */
[----:B----4-:R-:W4:Y:S04]  /*32f50*/  LDL.LU.64 R230, [R1+0x6e0] ;  /* 0x0006e00001e67983 */ /* 0x010f280000300a00 */
[----:B------:R-:W4:Y:S04]  /*32f60*/  LDL.64 R162, [R1+0x980] ;  /* 0x0009800001a27983 */ /* 0x000f280000100a00 */
        /* <DEDUP_REMOVED lines=8> */
[----:B-1----:R-:W4:Y:S01]  /*32ff0*/  LDL.64 R72, [R1+0x718] ;  /* 0x0007180001487983 */ /* 0x002f220000100a00 */
[----:B------:R-:W-:-:S03]  /*33000*/  LOP3.LUT R76, R76, 0x50, RZ, 0x3c, !PT ;  /* 0x000000504c4c7812 */ /* 0x000fc600078e3cff */
[----:B------:R-:W-:Y:S04]  /*33010*/  STL.64 [R1+0x2cb8], R244 ;  /* 0x002cb8f401007387 */ /* 0x000fe80000100a00 */
[----:B--2---:R1:W-:Y:S04]  /*33020*/  LDGSTS.E [R76+0xa00], [R2.64], P2 ;  /* 0x00a00000024c7fae */ /* 0x0043e80009121848 */
[----:B------:R2:W-:Y:S04]  /*33030*/  LDGSTS.E [R76+0x1a00], [R4.64], P2 ;  /* 0x01a00000044c7fae */ /* 0x0005e80009121848 */
[----:B------:R2:W-:Y:S04]  /*33040*/  STL.64 [R1+0x2f08], R4 ;  /* 0x002f080401007387 */ /* 0x0005e80000100a00 */
[----:B------:R1:W-:Y:S04]  /*33050*/  LDGSTS.E [R76+0x2a00], [R6.64], P2 ;  /* 0x02a00000064c7fae */ /* 0x0003e80009121848 */
[----:B------:R1:W-:Y:S04]  /*33060*/  STL.64 [R1+0x2ef0], R6 ;  /* 0x002ef00601007387 */ /* 0x0003e80000100a00 */
[----:B---3--:R3:W-:Y:S04]  /*33070*/  LDGSTS.E [R76+0x3a00], [R8.64], P2 ;  /* 0x03a00000084c7fae */ /* 0x0087e80009121848 */
[----:B------:R3:W-:Y:S04]  /*33080*/  STL.64 [R1+0x2ed8], R8 ;  /* 0x002ed80801007387 */ /* 0x0007e80000100a00 */
[----:B------:R1:W-:Y:S04]  /*33090*/  LDGSTS.E [R76+0x4a00], [R10.64], P2 ;  /* 0x04a000000a4c7fae */ /* 0x0003e80009121848 */
        /* <DEDUP_REMOVED lines=14> */
[----:B------:R-:W-:Y:S04]  /*33180*/  STL.64 [R1+0x2e10], R24 ;  /* 0x002e101801007387 */ /* 0x000fe80000100a00 */
[----:B------:R1:W-:Y:S04]  /*33190*/  LDGSTS.E [R76+0xca00], [R26.64], P2 ;  /* 0x0ca000001a4c7fae */ /* 0x0003e80009121848 */
[----:B------:R-:W-:Y:S04]  /*331a0*/  STL.64 [R1+0x2e00], R26 ;  /* 0x002e001a01007387 */ /* 0x000fe80000100a00 */
[----:B------:R-:W-:Y:S04]  /*331b0*/  STL.64 [R1+0x2dd0], R30 ;  /* 0x002dd01e01007387 */ /* 0x000fe80000100a00 */
[----:B------:R-:W-:Y:S04]  /*331c0*/  STL.64 [R1+0x2cf8], R50 ;  /* 0x002cf83201007387 */ /* 0x000fe80000100a00 */
[----:B------:R-:W2:Y:S04]  /*331d0*/  LDL.64 R238, [R1+0x288] ;  /* 0x0002880001ee7983 */ /* 0x000ea80000100a00 */
[----:B----4-:R4:W-:Y:S04]  /*331e0*/  LDGSTS.E [R76+0xda00], [R162.64], P2 ;  /* 0x0da00000a24c7fae */ /* 0x0109e80009121848 */
[----:B------:R1:W-:Y:S04]  /*331f0*/  LDGSTS.E [R76+0xea00], [R30.64], P2 ;  /* 0x0ea000001e4c7fae */ /* 0x0003e80009121848 */
[----:B------:R1:W-:Y:S04]  /*33200*/  LDGSTS.E [R76+0xfa00], [R146.64], P2 ;  /* 0x0fa00000924c7fae */ /* 0x0003e80009121848 */
[----:B------:R1:W-:Y:S04]  /*33210*/  LDGSTS.E [R76+0x10a00], [R222.64], P2 ;  /* 0x10a00000de4c7fae */ /* 0x0003e80009121848 */
[----:B----4-:R-:W4:Y:S04]  /*33220*/  LDL.64 R162, [R1+0x248] ;  /* 0x0002480001a27983 */ /* 0x010f280000100a00 */
[----:B------:R3:W-:Y:S04]  /*33230*/  LDGSTS.E [R76+0x11a00], [R236.64], P2 ;  /* 0x11a00000ec4c7fae */ /* 0x0007e80009121848 */
[----:B-1----:R-:W4:Y:S04]  /*33240*/  LDL.64 R146, [R1+0x208] ;  /* 0x0002080001927983 */ /* 0x002f280000100a00 */
[----:B------:R1:W-:Y:S04]  /*33250*/  LDGSTS.E [R76+0x12a00], [R144.64], P2 ;  /* 0x12a00000904c7fae */ /* 0x0003e80009121848 */
[----:B------:R-:W4:Y:S04]  /*33260*/  LDL.64 R222, [R1+0x1c8] ;  /* 0x0001c80001de7983 */ /* 0x000f280000100a00 */
[----:B------:R1:W-:Y:S04]  /*33270*/  LDGSTS.E [R76+0x13a00], [R128.64], P2 ;  /* 0x13a00000804c7fae */ /* 0x0003e80009121848 */
[----:B---3--:R-:W3:Y:S04]  /*33280*/  LDL.64 R236, [R1+0x188] ;  /* 0x0001880001ec7983 */ /* 0x008ee80000100a00 */
[----:B------:R1:W-:Y:S04]  /*33290*/  LDGSTS.E [R76+0x14a00], [R74.64], P2 ;  /* 0x14a000004a4c7fae */ /* 0x0003e80009121848 */
[----:B-1----:R-:W3:Y:S04]  /*332a0*/  LDL.64 R144, [R1+0x148] ;  /* 0x0001480001907983 */ /* 0x002ee80000100a00 */
[----:B------:R1:W-:Y:S04]  /*332b0*/  LDGSTS.E [R76+0x15a00], [R68.64], P2 ;  /* 0x15a00000444c7fae */ /* 0x0003e80009121848 */
[----:B------:R-:W3:Y:S04]  /*332c0*/  LDL.64 R128, [R1+0x108] ;  /* 0x0001080001807983 */ /* 0x000ee80000100a00 */
[----:B------:R1:W-:Y:S04]  /*332d0*/  LDGSTS.E [R76+0x16a00], [R70.64], P2 ;  /* 0x16a00000464c7fae */ /* 0x0003e80009121848 */
[----:B------:R-:W3:Y:S04]  /*332e0*/  LDL.64 R74, [R1+0xc8] ;  /* 0x0000c800014a7983 */ /* 0x000ee80000100a00 */
[----:B------:R2:W-:Y:S04]  /*332f0*/  LDGSTS.E [R76+0x17a00], [R50.64], P2 ;  /* 0x17a00000324c7fae */ /* 0x0005e80009121848 */
[----:B-1----:R-:W3:Y:S04]  /*33300*/  LDL.64 R68, [R1+0x88] ;  /* 0x0000880001447983 */ /* 0x002ee80000100a00 */
[----:B------:R1:W-:Y:S04]  /*33310*/  LDGSTS.E [R76+0x18a00], [R72.64], P2 ;  /* 0x18a00000484c7fae */ /* 0x0003e80009121848 */
[----:B------:R-:W3:Y:S04]  /*33320*/  LDL.64 R70, [R1+0x48] ;  /* 0x0000480001467983 */ /* 0x000ee80000100a00 */
[----:B------:R2:W-:Y:S04]  /*33330*/  LDGSTS.E [R76+0x19a00], [R230.64], P2 ;  /* 0x19a00000e64c7fae */ /* 0x0005e80009121848 */
[----:B-1----:R-:W3:Y:S04]  /*33340*/  LDL.64 R72, [R1+0x8] ;  /* 0x0000080001487983 */ /* 0x002ee80000100a00 */
        /* <DEDUP_REMOVED lines=13> */
[----:B------:R1:W-:Y:S04]  /*33420*/  STL.64 [R1+0x2e18], R208 ;  /* 0x002e18d001007387 */ /* 0x0003e80000100a00 */
        /* <DEDUP_REMOVED lines=17> */
[----:B--2---:R-:W2:Y:S04]  /*33540*/  LDL.LU.64 R4, [R1+0xc58] ;  /* 0x000c580001047983 */ /* 0x004ea80000300a00 */
[----:B------:R1:W-:Y:S04]  /*33550*/  LDGSTS.E [R76+0x1ea00], [R226.64], P2 ;  /* 0x1ea00000e24c7fae */ /* 0x0003e80009121848 */
[----:B------:R-:W2:Y:S04]  /*33560*/  LDL.LU.64 R6, [R1+0xc20] ;  /* 0x000c200001067983 */ /* 0x000ea80000300a00 */
        /* <DEDUP_REMOVED lines=17> */
[----:B-1----:R-:W2:Y:S04]  /*33680*/  LDL.LU.64 R208, [R1+0xa28] ;  /* 0x000a280001d07983 */ /* 0x002ea80000300a00 */
[----:B------:R-:W2:Y:S04]  /*33690*/  LDL.LU.64 R26, [R1+0x9e8] ;  /* 0x0009e800011a7983 */ /* 0x000ea80000300a00 */
        /* <DEDUP_REMOVED lines=17> */
[----:B----4-:R4:W-:Y:S04]  /*337b0*/  LDGSTS.E [R76+0x2ca00], [R162.64], P2 ;  /* 0x2ca00000a24c7fae */ /* 0x0109e80009121848 */
[----:B------:R-:W2:Y:S04]  /*337c0*/  LDL.LU.64 R54, [R1+0x6d8] ;  /* 0x0006d80001367983 */ /* 0x000ea80000300a00 */
[----:B------:R1:W-:Y:S04]  /*337d0*/  LDGSTS.E [R76+0x2da00], [R146.64], P2 ;  /* 0x2da00000924c7fae */ /* 0x0003e80009121848 */
[----:B------:R-:W2:Y:S04]  /*337e0*/  LDL.LU.64 R184, [R1+0x6a0] ;  /* 0x0006a00001b87983 */ /* 0x000ea80000300a00 */
[----:B------:R1:W-:Y:S04]  /*337f0*/  LDGSTS.E [R76+0x2ea00], [R222.64], P2 ;  /* 0x2ea00000de4c7fae */ /* 0x0003e80009121848 */
[----:B------:R-:W2:Y:S04]  /*33800*/  LDL.LU.64 R168, [R1+0x668] ;  /* 0x0006680001a87983 */ /* 0x000ea80000300a00 */
[----:B---3--:R3:W-:Y:S04]  /*33810*/  LDGSTS.E [R76+0x2fa00], [R236.64], P2 ;  /* 0x2fa00000ec4c7fae */ /* 0x0087e80009121848 */
        /* <DEDUP_REMOVED lines=22> */
[----:B----4-:R-:W4:Y:S04]  /*33980*/  LDL.LU.64 R162, [R1+0x380] ;  /* 0x0003800001a27983 */ /* 0x010f280000300a00 */
[----:B------:R3:W-:Y:S04]  /*33990*/  LDGSTS.E [R76+0x3ba00], [R186.64], P2 ;  /* 0x3ba00000ba4c7fae */ /* 0x0007e80009121848 */
[----:B-1----:R-:W4:Y:S04]  /*339a0*/  LDL.LU.64 R222, [R1+0x340] ;  /* 0x0003400001de7983 */ /* 0x002f280000300a00 */
[----:B------:R1:W-:Y:S04]  /*339b0*/  LDGSTS.E [R76+0x3ca00], [R202.64], P2 ;  /* 0x3ca00000ca4c7fae */ /* 0x0003e80009121848 */
[----:B------:R-:W4:Y:S04]  /*339c0*/  LDL.LU.64 R144, [R1+0x300] ;  /* 0x0003000001907983 */ /* 0x000f280000300a00 */
[----:B------:R1:W-:Y:S04]  /*339d0*/  LDGSTS.E [R76+0x3da00], [R218.64], P2 ;  /* 0x3da00000da4c7fae */ /* 0x0003e80009121848 */
[----:B------:R-:W4:Y:S04]  /*339e0*/  LDL.LU.64 R120, [R1+0x2c0] ;  /* 0x0002c00001787983 */ /* 0x000f280000300a00 */
[----:B------:R1:W-:Y:S04]  /*339f0*/  LDGSTS.E [R76+0x3ea00], [R232.64], P2 ;  /* 0x3ea00000e84c7fae */ /* 0x0003e80009121848 */
[----:B---3--:R-:W3:Y:S04]  /*33a00*/  LDL.64 R236, [R1+0x280] ;  /* 0x0002800001ec7983 */ /* 0x008ee80000100a00 */
[----:B------:R-:W3:Y:S04]  /*33a10*/  LDL.64 R128, [R1+0x100] ;  /* 0x0001000001807983 */ /* 0x000ee80000100a00 */
[----:B------:R-:W3:Y:S04]  /*33a20*/  LDL.64 R74, [R1+0xc0] ;  /* 0x0000c000014a7983 */ /* 0x000ee80000100a00 */
[----:B------:R-:W3:Y:S04]  /*33a30*/  LDL.64 R68, [R1+0x80] ;  /* 0x0000800001447983 */ /* 0x000ee80000100a00 */
[----:B------:R-:W3:Y:S04]  /*33a40*/  LDL.64 R70, [R1+0x40] ;  /* 0x0000400001467983 */ /* 0x000ee80000100a00 */
[----:B------:R-:W3:Y:S04]  /*33a50*/  LDL.64 R72, [R1] ;  /* 0x0000000001487983 */ /* 0x000ee80000100a00 */
[----:B------:R1:W-:Y:S04]  /*33a60*/  LDGSTS.E [R76+0x3fa00], [R246.64], P2 ;  /* 0x3fa00000f64c7fae */ /* 0x0003e80009121848 */
[----:B------:R1:W-:Y:S04]  /*33a70*/  STL.64 [R1+0x2a18], R246 ;  /* 0x002a18f601007387 */ /* 0x0003e80000100a00 */
[----:B-1----:R-:W3:Y:S04]  /*33a80*/  LDL.LU.64 R246, [R1+0x240] ;  /* 0x0002400001f67983 */ /* 0x002ee80000300a00 */
[----:B------:R-:W3:Y:S04]  /*33a90*/  LDL.LU.64 R218, [R1+0x200] ;  /* 0x0002000001da7983 */ /* 0x000ee80000300a00 */
[----:B------:R-:W3:Y:S04]  /*33aa0*/  LDL.LU.64 R186, [R1+0x1c0] ;  /* 0x0001c00001ba7983 */ /* 0x000ee80000300a00 */
[----:B------:R-:W3:Y:S04]  /*33ab0*/  LDL.LU.64 R154, [R1+0x180] ;  /* 0x00018000019a7983 */ /* 0x000ee80000300a00 */
[----:B------:R-:W3:Y:S01]  /*33ac0*/  LDL.LU.64 R122, [R1+0x140] ;  /* 0x00014000017a7983 */ /* 0x000ee20000300a00 */
[----:B------:R-:W-:-:S05]  /*33ad0*/  IMAD.SHL.U32 R76, R77, 0x4, RZ ;  /* 0x000000044d4c7824 */ /* 0x000fca00078e00ff */
[C---:B------:R-:W-:Y:S01]  /*33ae0*/  LOP3.LUT R77, R76.reuse, 0x60, RZ, 0x3c, !PT ;  /* 0x000000604c4d7812 */ /* 0x040fe200078e3cff */
[----:B--2---:R1:W-:Y:S04]  /*33af0*/  STL.64 [R1+0x2f00], R6 ;  /* 0x002f000601007387 */ /* 0x0043e80000100a00 */
[----:B------:R2:W-:Y:S04]  /*33b00*/  LDGSTS.E [R77+0xc00], [R4.64], P2 ;  /* 0x00c00000044d7fae */ /* 0x0005e80009121848 */
[----:B------:R1:W-:Y:S04]  /*33b10*/  LDGSTS.E [R77+0x1c00], [R6.64], P2 ;  /* 0x01c00000064d7fae */ /* 0x0003e80009121848 */
        /* <DEDUP_REMOVED lines=42> */
[----:B----4-:R2:W-:Y:S04]  /*33dc0*/  LDGSTS.E [R77+0x27c00], [R162.64], P2 ;  /* 0x27c00000a24d7fae */ /* 0x0105e80009121848 */
[----:B------:R2:W-:Y:S04]  /*33dd0*/  LDGSTS.E [R77+0x28c00], [R222.64], P2 ;  /* 0x28c00000de4d7fae */ /* 0x0005e80009121848 */
[----:B------:R2:W-:Y:S04]  /*33de0*/  LDGSTS.E [R77+0x29c00], [R144.64], P2 ;  /* 0x29c00000904d7fae */ /* 0x0005e80009121848 */
[----:B------:R2:W-:Y:S04]  /*33df0*/  LDGSTS.E [R77+0x2ac00], [R120.64], P2 ;  /* 0x2ac00000784d7fae */ /* 0x0005e80009121848 */
[----:B---3--:R3:W-:Y:S04]  /*33e00*/  LDGSTS.E [R77+0x2bc00], [R236.64], P2 ;  /* 0x2bc00000ec4d7fae */ /* 0x0087e80009121848 */
[----:B------:R2:W-:Y:S04]  /*33e10*/  LDGSTS.E [R77+0x2cc00], [R246.64], P2 ;  /* 0x2cc00000f64d7fae */ /* 0x0005e80009121848 */
[----:B------:R2:W-:Y:S04]  /*33e20*/  LDGSTS.E [R77+0x2dc00], [R218.64], P2 ;  /* 0x2dc00000da4d7fae */ /* 0x0005e80009121848 */
[----:B------:R4:W-:Y:S04]  /*33e30*/  STL.64 [R1+0x2a20], R186 ;  /* 0x002a20ba01007387 */ /* 0x0009e80000100a00 */
        /* <DEDUP_REMOVED lines=44> */
[----:B---3--:R-:W3:Y:S04]  /*34100*/  LDL.LU.64 R236, [R1+0x338] ;  /* 0x0003380001ec7983 */ /* 0x008ee80000300a00 */
[----:B------:R2:W-:Y:S04]  /*34110*/  LDGSTS.E [R77+0x32c00], [R74.64], P2 ;  /* 0x32c000004a4d7fae */ /* 0x0005e80009121848 */
[----:B-1----:R-:W3:Y:S04]  /*34120*/  LDL.LU.64 R128, [R1+0x2f8] ;  /* 0x0002f80001807983 */ /* 0x002ee80000300a00 */
[----:B------:R-:W3:Y:S04]  /*34130*/  LDL.LU.64 R104, [R1+0x2b8] ;  /* 0x0002b80001687983 */ /* 0x000ee80000300a00 */
[----:B----4-:R-:W4:Y:S04]  /*34140*/  LDL.LU.64 R186, [R1+0x278] ;  /* 0x0002780001ba7983 */ /* 0x010f280000300a00 */
[----:B------:R-:W4:Y:S04]  /*34150*/  LDL.LU.64 R232, [R1+0x238] ;  /* 0x0002380001e87983 */ /* 0x000f280000300a00 */
        /* <DEDUP_REMOVED lines=8> */
[----:B------:R1:W-:Y:S04]  /*341e0*/  STL.64 [R1+0x29b0], R108 ;  /* 0x0029b06c01007387 */ /* 0x0003e80000100a00 */
[----:B------:R1:W-:Y:S04]  /*341f0*/  LDGSTS.E [R77+0x37c00], [R124.64], P2 ;  /* 0x37c000007c4d7fae */ /* 0x0003e80009121848 */
[----:B------:R1:W-:Y:S04]  /*34200*/  LDGSTS.E [R77+0x38c00], [R140.64], P2 ;  /* 0x38c000008c4d7fae */ /* 0x0003e80009121848 */
[----:B-1----:R-:W4:Y:S04]  /*34210*/  LDL.LU.64 R108, [R1+0x38] ;  /* 0x00003800016c7983 */ /* 0x002f280000300a00 */
[----:B------:R1:W-:Y:S04]  /*34220*/  STL.64 [R1+0x29b8], R124 ;  /* 0x0029b87c01007387 */ /* 0x0003e80000100a00 */
[----:B------:R1:W-:Y:S04]  /*34230*/  LDGSTS.E [R77+0x39c00], [R156.64], P2 ;  /* 0x39c000009c4d7fae */ /* 0x0003e80009121848 */
[----:B------:R2:W-:Y:S04]  /*34240*/  LDGSTS.E [R77+0x3ac00], [R172.64], P2 ;  /* 0x3ac00000ac4d7fae */ /* 0x0005e80009121848 */
[----:B-1----:R-:W4:Y:S04]  /*34250*/  LDL.LU.64 R124, [R1+0x78] ;  /* 0x00007800017c7983 */ /* 0x002f280000300a00 */
[----:B------:R1:W-:Y:S04]  /*34260*/  STL.64 [R1+0x29c0], R140 ;  /* 0x0029c08c01007387 */ /* 0x0003e80000100a00 */
[----:B------:R2:W-:Y:S01]  /*34270*/  LDGSTS.E [R77+0x3bc00], [R188.64], P2 ;  /* 0x3bc00000bc4d7fae */ /* 0x0005e20009121848 */
[----:B------:R-:W-:-:S03]  /*34280*/  LOP3.LUT R71, R76, 0x70, RZ, 0x3c, !PT ;  /* 0x000000704c477812 */ /* 0x000fc600078e3cff */
[----:B------:R2:W-:Y:S04]  /*34290*/  LDGSTS.E [R77+0x3cc00], [R204.64], P2 ;  /* 0x3cc00000cc4d7fae */ /* 0x0005e80009121848 */
[----:B-1----:R-:W4:Y:S04]  /*342a0*/  LDL.LU.64 R140, [R1+0xb8] ;  /* 0x0000b800018c7983 */ /* 0x002f280000300a00 */
[----:B------:R1:W-:Y:S04]  /*342b0*/  STL.64 [R1+0x29c8], R156 ;  /* 0x0029c89c01007387 */ /* 0x0003e80000100a00 */
[----:B------:R2:W-:Y:S04]  /*342c0*/  LDGSTS.E [R77+0x3dc00], [R220.64], P2 ;  /* 0x3dc00000dc4d7fae */ /* 0x0005e80009121848 */
[----:B------:R2:W-:Y:S04]  /*342d0*/  LDGSTS.E [R77+0x3ec00], [R234.64], P2 ;  /* 0x3ec00000ea4d7fae */ /* 0x0005e80009121848 */
[----:B-1----:R-:W4:Y:S04]  /*342e0*/  LDL.LU.64 R156, [R1+0xf8] ;  /* 0x0000f800019c7983 */ /* 0x002f280000300a00 */
[----:B------:R2:W-:Y:S04]  /*342f0*/  LDGSTS.E [R77+0x3fc00], [R248.64], P2 ;  /* 0x3fc00000f84d7fae */ /* 0x0005e80009121848 */
[----:B------:R-:W4:Y:S04]  /*34300*/  LDL.64 R68, [R1+0xc98] ;  /* 0x000c980001447983 */ /* 0x000f280000100a00 */
[----:B------:R-:W4:Y:S04]  /*34310*/  LDL.64 R72, [R1+0xc88] ;  /* 0x000c880001487983 */ /* 0x000f280000100a00 */
[----:B--2---:R-:W2:Y:S04]  /*34320*/  LDL.64 R76, [R1+0xc90] ;  /* 0x000c9000014c7983 */ /* 0x004ea80000100a00 */
[----:B------:R-:W2:Y:S04]  /*34330*/  LDL.LU.64 R74, [R1+0xd30] ;  /* 0x000d3000014a7983 */ /* 0x000ea80000300a00 */
        /* <DEDUP_REMOVED lines=40> */
[----:B---3--:R1:W-:Y:S04]  /*345c0*/  LDGSTS.E [R71+0x28e00], [R236.64], P2 ;  /* 0x28e00000ec477fae */ /* 0x0083e80009121848 */
[----:B------:R1:W-:Y:S04]  /*345d0*/  LDGSTS.E [R71+0x29e00], [R128.64], P2 ;  /* 0x29e0000080477fae */ /* 0x0003e80009121848 */
[----:B------:R1:W-:Y:S04]  /*345e0*/  LDGSTS.E [R71+0x2ae00], [R104.64], P2 ;  /* 0x2ae0000068477fae */ /* 0x0003e80009121848 */
[----:B----4-:R1:W-:Y:S04]  /*345f0*/  LDGSTS.E [R71+0x2be00], [R186.64], P2 ;  /* 0x2be00000ba477fae */ /* 0x0103e80009121848 */
        /* <DEDUP_REMOVED lines=18> */
[----:B--2---:R2:W-:Y:S04]  /*34720*/  LDGSTS.E [R71+0x3ee00], [R76.64], P2 ;  /* 0x3ee000004c477fae */ /* 0x0045e80009121848 */
[----:B------:R4:W-:Y:S04]  /*34730*/  LDGSTS.E [R71+0x3fe00], [R72.64], P2 ;  /* 0x3fe0000048477fae */ /* 0x0009e80009121848 */
[----:B------:R-:W0:Y:S04]  /*34740*/  LDGDEPBAR ;  /* 0x00000000000079af */ /* 0x000e280000000000 */
[----:B--2---:R-:W2:Y:S04]  /*34750*/  LDL.LU.64 R76, [R1+0x2f40] ;  /* 0x002f4000014c7983 */ /* 0x004ea80000300a00 */
[----:B----4-:R-:W4:Y:S01]  /*34760*/  LDL.LU.64 R72, [R1+0x2f38] ;  /* 0x002f380001487983 */ /* 0x010f220000300a00 */
[----:B---3--:R-:W-:-:S03]  /*34770*/  IMAD.MOV.U32 R68, RZ, RZ, c[0x0][0x180] ;  /* 0x00006000ff447624 */ /* 0x008fc600078e00ff */
[----:B------:R-:W-:Y:S01]  /*34780*/  BAR.SYNC.DEFER_BLOCKING 0x0 ;  /* 0x0000000000007b1d */ /* 0x000fe20000010000 */
[----:B------:R-:W-:Y:S01]  /*34790*/  ISETP.GE.U32.AND P2, PT, R252, 0x7ffffee8, PT ;  /* 0x7ffffee8fc00780c */ /* 0x000fe20003f46070 */
[----:B-1----:R-:W-:Y:S01]  /*347a0*/  IMAD.WIDE R70, R0, 0x4, R94 ;  /* 0x0000000400467825 */ /* 0x002fe200078e025e */
[----:B------:R-:W-:Y:S02]  /*347b0*/  IADD3 R252, R67, 0x100000, RZ ;  /* 0x0010000043fc7810 */ /* 0x000fe40007ffe0ff */
[----:B------:R-:W-:-:S03]  /*347c0*/  IADD3 R69, R68, -0x9d, RZ ;  /* 0xffffff6344457810 */ /* 0x000fc60007ffe0ff */
[----:B------:R-:W-:Y:S01]  /*347d0*/  @!PT LDS RZ, [RZ] ;  /* 0x00000000fffff984 */ /* 0x000fe20000000800 */
[----:B------:R-:W-:Y:S01]  /*347e0*/  @!PT LDS RZ, [RZ] ;  /* 0x00000000fffff984 */ /* 0x000fe20000000800 */
[----:B------:R-:W-:Y:S01]  /*347f0*/  @!PT LDS RZ, [RZ] ;  /* 0x00000000fffff984 */ /* 0x000fe20000000800 */
[----:B------:R1:W-:Y:S01]  /*34800*/  LDGSTS.E [R252+-0x70000], [R70.64], !P4 ;  /* 0x9000000046fc7fae */ /* 0x0003e2000e121848 */
[----:B------:R-:W-:-:S03]  /*34810*/  ISETP.GE.U32.AND P4, PT, R69, 0x7ffffee4, PT ;  /* 0x7ffffee44500780c */ /* 0x000fc60003f86070 */
[----:B------:R-:W3:Y:S01]  /*34820*/  S2R R69, SR_TID.X ;  /* 0x0000000000457919 */ /* 0x000ee20000002100 */
[----:B------:R-:W-:Y:S01]  /*34830*/  IADD3 R94, R67, 0x100000, RZ ;  /* 0x00100000435e7810 */ /* 0x000fe20007ffe0ff */
[----:B------:R-:W-:Y:S02]  /*34840*/  IMAD.WIDE R74, R0, 0x4, R74 ;  /* 0x00000004004a7825 */ /* 0x000fe400078e024a */
[----:B------:R1:W-:Y:S01]  /*34850*/  STL.64 [R1+0xd38], R70 ;  /* 0x000d384601007387 */ /* 0x0003e20000100a00 */
[----:B------:R-:W-:-:S03]  /*34860*/  IADD3 R66, R68, -0xa1, RZ ;  /* 0xffffff5f44427810 */ /* 0x000fc60007ffe0ff */
[----:B------:R3:W-:Y:S01]  /*34870*/  LDGSTS.E [R94+-0x6f800], [R74.64], !P5 ;  /* 0x908000004a5e7fae */ /* 0x0007e2000e921848 */
[C---:B-1----:R-:W-:Y:S02]  /*34880*/  IADD3 R252, R68.reuse, -0xa5, RZ ;  /* 0xffffff5b44fc7810 */ /* 0x042fe40007ffe0ff */
[----:B------:R-:W-:Y:S01]  /*34890*/  IADD3 R95, R68, -0xa9, RZ ;  /* 0xffffff57445f7810 */ /* 0x000fe20007ffe0ff */
[----:B------:R-:W4:Y:S04]  /*348a0*/  LDL.LU.64 R70, [R1+0x2f30] ;  /* 0x002f300001467983 */ /* 0x000f280000300a00 */
[----:B------:R3:W-:Y:S01]  /*348b0*/  STL.64 [R1+0xf40], R74 ;  /* 0x000f404a01007387 */ /* 0x0007e20000100a00 */
[----:B------:R-:W-:Y:S02]  /*348c0*/  ISETP.GE.U32.AND P5, PT, R66, 0x7ffffee0, PT ;  /* 0x7ffffee04200780c */ /* 0x000fe40003fa6070 */
[----:B---3--:R-:W-:Y:S01]  /*348d0*/  LOP3.LUT R75, R69, 0x7f, RZ, 0xc0, !PT ;  /* 0x0000007f454b7812 */ /* 0x008fe200078ec0ff */
[----:B------:R-:W-:Y:S01]  /*348e0*/  IMAD.WIDE R68, R0, 0x4, R92 ;  /* 0x0000000400447825 */ /* 0x000fe200078e025c */
[----:B------:R-:W-:-:S03]  /*348f0*/  IADD3 R92, R67, 0x100000, RZ ;  /* 0x00100000435c7810 */ /* 0x000fc60007ffe0ff */
[----:B------:R-:W-:Y:S01]  /*34900*/  IMAD.WIDE R66, R0, 0x4, R90 ;  /* 0x0000000400427825 */ /* 0x000fe200078e025a */
[----:B------:R1:W-:Y:S03]  /*34910*/  LDGSTS.E [R94+-0x6f000], [R68.64], !P0 ;  /* 0x91000000445e7fae */ /* 0x0003e6000c121848 */
[----:B------:R-:W-:Y:S01]  /*34920*/  IMAD.SHL.U32 R91, R75, 0x4, RZ ;  /* 0x000000044b5b7824 */ /* 0x000fe200078e00ff */
[----:B------:R-:W-:Y:S01]  /*34930*/  ISETP.GE.U32.AND P0, PT, R252, 0x7ffffedc, PT ;  /* 0x7ffffedcfc00780c */ /* 0x000fe20003f06070 */
[----:B------:R-:W-:Y:S01]  /*34940*/  IMAD.WIDE R74, R0, 0x4, R88 ;  /* 0x00000004004a7825 */ /* 0x000fe200078e0258 */
[----:B------:R1:W-:Y:S04]  /*34950*/  STL.64 [R1+0x1040], R68 ;  /* 0x0010404401007387 */ /* 0x0003e80000100a00 */
[----:B------:R-:W3:Y:S01]  /*34960*/  S2R R89, SR_TID.X ;  /* 0x0000000000597919 */ /* 0x000ee20000002100 */
[----:B------:R-:W-:Y:S01]  /*34970*/  IADD3 R90, R91, 0x100000, RZ ;  /* 0x001000005b5a7810 */ /* 0x000fe20007ffe0ff */
[----:B------:R-:W-:-:S02]  /*34980*/  IMAD.MOV.U32 R93, RZ, RZ, c[0x0][0x180] ;  /* 0x00006000ff5d7624 */ /* 0x000fc400078e00ff */
[----:B------:R3:W-:Y:S04]  /*34990*/  STL.64 [R1+0x1050], R66 ;  /* 0x0010504201007387 */ /* 0x0007e80000100a00 */
[----:B-1----:R-:W4:Y:S04]  /*349a0*/  LDL.LU.64 R68, [R1+0x2f28] ;  /* 0x002f280001447983 */ /* 0x002f280000300a00 */
[----:B------:R1:W-:Y:S01]  /*349b0*/  LDGSTS.E [R92+-0x6e800], [R66.64], !P3 ;  /* 0x91800000425c7fae */ /* 0x0003e2000d921848 */
[----:B------:R-:W-:Y:S02]  /*349c0*/  ISETP.GE.U32.AND P3, PT, R95, 0x7ffffed8, PT ;  /* 0x7ffffed85f00780c */ /* 0x000fe40003f66070 */
[----:B---3--:R-:W-:Y:S01]  /*349d0*/  LOP3.LUT R89, R89, 0x7f, RZ, 0xc0, !PT ;  /* 0x0000007f59597812 */ /* 0x008fe200078ec0ff */
[----:B------:R3:W-:Y:S04]  /*349e0*/  STL.64 [R1+0x1060], R74 ;  /* 0x0010604a01007387 */ /* 0x0007e80000100a00 */
[----:B------:R-:W-:Y:S01]  /*349f0*/  IMAD.SHL.U32 R252, R89, 0x4, RZ ;  /* 0x0000000459fc7824 */ /* 0x000fe200078e00ff */
[----:B------:R3:W-:Y:S01]  /*34a00*/  LDGSTS.E [R90+-0x6e000], [R74.64], !P1 ;  /* 0x920000004a5a7fae */ /* 0x0007e2000c921848 */
[----:B------:R-:W-:-:S03]  /*34a10*/  IMAD.WIDE R94, R0, 0x4, R84 ;  /* 0x00000004005e7825 */ /* 0x000fc600078e0254 */
[----:B------:R-:W-:Y:S01]  /*34a20*/  IADD3 R88, R252, 0x100000, RZ ;  /* 0x00100000fc587810 */ /* 0x000fe20007ffe0ff */
[----:B-1----:R-:W4:Y:S01]  /*34a30*/  LDL.LU.64 R66, [R1+0x2f20] ;  /* 0x002f200001427983 */ /* 0x002f220000300a00 */
[C---:B------:R-:W-:Y:S02]  /*34a40*/  IADD3 R84, R93.reuse, -0xb5, RZ ;  /* 0xffffff4b5d547810 */ /* 0x040fe40007ffe0ff */
[----:B------:R-:W-:Y:S01]  /*34a50*/  IADD3 R89, R93, -0xad, RZ ;  /* 0xffffff535d597810 */ /* 0x000fe20007ffe0ff */
[----:B---3--:R-:W-:Y:S01]  /*34a60*/  IMAD.WIDE R74, R0, 0x4, R86 ;  /* 0x00000004004a7825 */ /* 0x008fe200078e0256 */
[----:B------:R-:W-:-:S04]  /*34a70*/  IADD3 R86, R252, 0x100000, RZ ;  /* 0x00100000fc567810 */ /* 0x000fc80007ffe0ff */
[----:B------:R1:W-:Y:S01]  /*34a80*/  STL.64 [R1+0x1070], R74 ;  /* 0x0010704a01007387 */ /* 0x0003e20000100a00 */
[----:B------:R-:W-:-:S03]  /*34a90*/  ISETP.GE.U32.AND P1, PT, R89, 0x7ffffed4, PT ;  /* 0x7ffffed45900780c */ /* 0x000fc60003f26070 */
[----:B------:R1:W-:Y:S04]  /*34aa0*/  LDGSTS.E [R88+-0x6d800], [R74.64], !P6 ;  /* 0x928000004a587fae */ /* 0x0003e8000f121848 */
[----:B------:R3:W-:Y:S01]  /*34ab0*/  LDGSTS.E [R86+-0x6d000], [R94.64], !P2 ;  /* 0x930000005e567fae */ /* 0x0007e2000d121848 */
[----:B------:R-:W-:Y:S02]  /*34ac0*/  ISETP.GE.U32.AND P2, PT, R84, 0x7ffffecc, PT ;  /* 0x7ffffecc5400780c */ /* 0x000fe40003f46070 */
[----:B------:R-:W-:Y:S01]  /*34ad0*/  IADD3 R84, R252, 0x100000, RZ ;  /* 0x00100000fc547810 */ /* 0x000fe20007ffe0ff */
[C---:B------:R-:W-:Y:S01]  /*34ae0*/  IMAD.WIDE R78, R0.reuse, 0x4, R78 ;  /* 0x00000004004e7825 */ /* 0x040fe200078e024e */
[----:B-1----:R-:W4:Y:S03]  /*34af0*/  LDL.LU.64 R74, [R1+0x2f18] ;  /* 0x002f1800014a7983 */ /* 0x002f260000300a00 */
[----:B------:R-:W-:Y:S01]  /*34b00*/  IMAD.WIDE R88, R0, 0x4, R80 ;  /* 0x0000000400587825 */ /* 0x000fe200078e0250 */
[----:B------:R1:W-:Y:S01]  /*34b10*/  STL.64 [R1+0x1080], R94 ;  /* 0x0010805e01007387 */ /* 0x0003e20000100a00 */
[----:B------:R-:W-:-:S02]  /*34b20*/  IADD3 R80, R252, 0x100000, RZ ;  /* 0x00100000fc507810 */ /* 0x000fc40007ffe0ff */
[C---:B------:R-:W-:Y:S02]  /*34b30*/  IADD3 R85, R93.reuse, -0xb9, RZ ;  /* 0xffffff475d557810 */ /* 0x040fe40007ffe0ff */
[----:B---3--:R-:W-:Y:S01]  /*34b40*/  IADD3 R86, R93, -0xbd, RZ ;  /* 0xffffff435d567810 */ /* 0x008fe20007ffe0ff */
[----:B-1----:R-:W-:Y:S01]  /*34b50*/  IMAD.WIDE R94, R0, 0x4, R82 ;  /* 0x00000004005e7825 */ /* 0x002fe200078e0252 */
[----:B------:R-:W-:-:S04]  /*34b60*/  IADD3 R82, R252, 0x100000, RZ ;  /* 0x00100000fc527810 */ /* 0x000fc80007ffe0ff */
[----:B------:R-:W-:Y:S04]  /*34b70*/  STL.64 [R1+0x1090], R94 ;  /* 0x0010905e01007387 */ /* 0x000fe80000100a00 */
[----:B------:R2:W-:Y:S01]  /*34b80*/  LDGSTS.E [R84+-0x6c800], [R94.64], !P4 ;  /* 0x938000005e547fae */ /* 0x0005e2000e121848 */
[----:B------:R-:W-:-:S03]  /*34b90*/  ISETP.GE.U32.AND P4, PT, R85, 0x7ffffec8, PT ;  /* 0x7ffffec85500780c */ /* 0x000fc60003f86070 */
[----:B------:R-:W-:Y:S04]  /*34ba0*/  STL.64 [R1+0x10a0], R88 ;  /* 0x0010a05801007387 */ /* 0x000fe80000100a00 */
[----:B------:R4:W-:Y:S01]  /*34bb0*/  LDGSTS.E [R82+-0x6c000], [R88.64], !P5 ;  /* 0x9400000058527fae */ /* 0x0009e2000e921848 */
[----:B------:R-:W-:-:S03]  /*34bc0*/  ISETP.GE.U32.AND P5, PT, R86, 0x7ffffec4, PT ;  /* 0x7ffffec45600780c */ /* 0x000fc60003fa6070 */
[----:B------:R1:W-:Y:S04]  /*34bd0*/  STL.64 [R1+0x10b0], R78 ;  /* 0x0010b04e01007387 */ /* 0x0003e80000100a00 */
[----:B------:R1:W-:Y:S04]  /*34be0*/  LDGSTS.E [R80+-0x6b800], [R78.64], !P0 ;  /* 0x948000004e507fae */ /* 0x0003e8000c121848 */
[----:B------:R-:W3:Y:S01]  /*34bf0*/  LDL.LU.64 R86, [R1+0xca0] ;  /* 0x000ca00001567983 */ /* 0x000ee20000300a00 */
[----:B-1----:R-:W-:Y:S01]  /*34c00*/  IADD3 R78, R252, 0x100000, RZ ;  /* 0x00100000fc4e7810 */ /* 0x002fe20007ffe0ff */
[----:B--2---:R-:W-:Y:S01]  /*34c10*/  IMAD.WIDE R84, R0, 0x4, R76 ;  /* 0x0000000400547825 */ /* 0x004fe200078e024c */
[----:B------:R-:W-:-:S03]  /*34c20*/  IADD3 R76, R252, 0x100000, RZ ;  /* 0x00100000fc4c7810 */ /* 0x000fc60007ffe0ff */
[----:B----4-:R-:W-:Y:S01]  /*34c30*/  IMAD.WIDE R82, R0, 0x4, R72 ;  /* 0x0000000400527825 */ /* 0x010fe200078e0248 */
[----:B------:R-:W-:Y:S04]  /*34c40*/  STL.64 [R1+0x10c0], R84 ;  /* 0x0010c05401007387 */ /* 0x000fe80000100a00 */
[----:B------:R1:W-:Y:S04]  /*34c50*/  LDGSTS.E [R78+-0x6b000], [R84.64], !P3 ;  /* 0x95000000544e7fae */ /* 0x0003e8000d921848 */
[----:B------:R2:W-:Y:S04]  /*34c60*/  STL.64 [R1+0x10d0], R82 ;  /* 0x0010d05201007387 */ /* 0x0005e80000100a00 */
[----:B------:R2:W-:Y:S04]  /*34c70*/  LDGSTS.E [R76+-0x6a800], [R82.64], !P1 ;  /* 0x95800000524c7fae */ /* 0x0005e8000c921848 */
[----:B--2---:R-:W2:Y:S04]  /*34c80*/  LDL.LU.64 R82, [R1+0xca8] ;  /* 0x000ca80001527983 */ /* 0x004ea80000300a00 */
[----:B-1----:R-:W4:Y:S04]  /*34c90*/  LDL.LU.64 R84, [R1+0xcb0] ;  /* 0x000cb00001547983 */ /* 0x002f280000300a00 */
[----:B------:R-:W4:Y:S04]  /*34ca0*/  LDL.LU.64 R88, [R1+0xcb8] ;  /* 0x000cb80001587983 */ /* 0x000f280000300a00 */
[----:B------:R-:W1:Y:S01]  /*34cb0*/  S2R R94, SR_TID.X ;  /* 0x00000000005e7919 */ /* 0x000e620000002100 */
[----:B------:R-:W-:-:S02]  /*34cc0*/  IADD3 R90, R93, -0xb1, RZ ;  /* 0xffffff4f5d5a7810 */ /* 0x000fc40007ffe0ff */
[C---:B------:R-:W-:Y:S02]  /*34cd0*/  IADD3 R80, R93.reuse, -0xc5, RZ ;  /* 0xffffff3b5d507810 */ /* 0x040fe40007ffe0ff */
[----:B------:R-:W-:Y:S02]  /*34ce0*/  ISETP.GE.U32.AND P6, PT, R90, 0x7ffffed0, PT ;  /* 0x7ffffed05a00780c */ /* 0x000fe40003fc6070 */
[C---:B------:R-:W-:Y:S02]  /*34cf0*/  IADD3 R79, R93.reuse, -0xc1, RZ ;  /* 0xffffff3f5d4f7810 */ /* 0x040fe40007ffe0ff */
[----:B------:R-:W-:Y:S02]  /*34d00*/  ISETP.GE.U32.AND P3, PT, R80, 0x7ffffebc, PT ;  /* 0x7ffffebc5000780c */ /* 0x000fe40003f66070 */
[----:B------:R-:W-:Y:S01]  /*34d10*/  IADD3 R72, R93, -0xc9, RZ ;  /* 0xffffff375d487810 */ /* 0x000fe20007ffe0ff */
[----:B------:R-:W-:Y:S01]  /*34d20*/  IMAD.WIDE R80, R0, 0x4, R70 ;  /* 0x0000000400507825 */ /* 0x000fe200078e0246 */
[----:B------:R-:W-:-:S02]  /*34d30*/  ISETP.GE.U32.AND P0, PT, R79, 0x7ffffec0, PT ;  /* 0x7ffffec04f00780c */ /* 0x000fc40003f06070 */
[----:B------:R-:W-:Y:S02]  /*34d40*/  ISETP.GE.U32.AND P1, PT, R72, 0x7ffffeb8, PT ;  /* 0x7ffffeb84800780c */ /* 0x000fe40003f26070 */
[----:B-1----:R-:W-:-:S05]  /*34d50*/  LOP3.LUT R94, R94, 0x7f, RZ, 0xc0, !PT ;  /* 0x0000007f5e5e7812 */ /* 0x002fca00078ec0ff */
[----:B------:R-:W-:Y:S01]  /*34d60*/  IMAD.SHL.U32 R71, R94, 0x4, RZ ;  /* 0x000000045e477824 */ /* 0x000fe200078e00ff */
[----:B------:R-:W-:Y:S01]  /*34d70*/  IADD3 R72, R252, 0x100000, RZ ;  /* 0x00100000fc487810 */ /* 0x000fe20007ffe0ff */
[----:B------:R1:W-:Y:S01]  /*34d80*/  STL.64 [R1+0x10e0], R80 ;  /* 0x0010e05001007387 */ /* 0x0003e20000100a00 */
[----:B------:R-:W-:Y:S02]  /*34d90*/  IADD3 R73, R93, -0xd1, RZ ;  /* 0xffffff2f5d497810 */ /* 0x000fe40007ffe0ff */
[----:B------:R-:W-:Y:S01]  /*34da0*/  IADD3 R70, R71, 0x100000, RZ ;  /* 0x0010000047467810 */ /* 0x000fe20007ffe0ff */
[----:B------:R1:W-:Y:S01]  /*34db0*/  LDGSTS.E [R72+-0x6a000], [R80.64], !P6 ;  /* 0x9600000050487fae */ /* 0x0003e2000f121848 */
[----:B------:R-:W-:Y:S01]  /*34dc0*/  IADD3 R76, R93, -0xcd, RZ ;  /* 0xffffff335d4c7810 */ /* 0x000fe20007ffe0ff */
[----:B------:R-:W-:Y:S01]  /*34dd0*/  IMAD.WIDE R78, R0, 0x4, R68 ;  /* 0x00000004004e7825 */ /* 0x000fe200078e0244 */
[----:B------:R-:W-:-:S04]  /*34de0*/  IADD3 R68, R71, 0x100000, RZ ;  /* 0x0010000047447810 */ /* 0x000fc80007ffe0ff */
[----:B------:R1:W-:Y:S04]  /*34df0*/  STL.64 [R1+0x10f0], R78 ;  /* 0x0010f04e01007387 */ /* 0x0003e80000100a00 */
[----:B------:R1:W-:Y:S01]  /*34e00*/  LDGSTS.E [R70+-0x69800], [R78.64], !P2 ;  /* 0x968000004e467fae */ /* 0x0003e2000d121848 */
[----:B------:R-:W-:Y:S02]  /*34e10*/  ISETP.GE.U32.AND P2, PT, R73, 0x7ffffeb0, PT ;  /* 0x7ffffeb04900780c */ /* 0x000fe40003f46070 */
[----:B------:R-:W-:Y:S01]  /*34e20*/  ISETP.GE.U32.AND P6, PT, R76, 0x7ffffeb4, PT ;  /* 0x7ffffeb44c00780c */ /* 0x000fe20003fc6070 */
[----:B------:R-:W-:-:S05]  /*34e30*/  IMAD.WIDE R66, R0, 0x4, R66 ;  /* 0x0000000400427825 */ /* 0x000fca00078e0242 */
[----:B------:R1:W-:Y:S04]  /*34e40*/  STL.64 [R1+0x1100], R66 ;  /* 0x0011004201007387 */ /* 0x0003e80000100a00 */
[----:B-1----:R-:W4:Y:S04]  /*34e50*/  LDL.LU.64 R80, [R1+0xcc0] ;  /* 0x000cc00001507983 */ /* 0x002f280000300a00 */
[----:B------:R-:W4:Y:S04]  /*34e60*/  LDL.LU.64 R78, [R1+0xcc8] ;  /* 0x000cc800014e7983 */ /* 0x000f280000300a00 */
[----:B------:R1:W-:Y:S01]  /*34e70*/  LDGSTS.E [R68+-0x69000], [R66.64], !P4 ;  /* 0x9700000042447fae */ /* 0x0003e2000e121848 */
[----:B------:R-:W-:Y:S01]  /*34e80*/  IMAD.WIDE R74, R0, 0x4, R74 ;  /* 0x00000004004a7825 */ /* 0x000fe200078e024a */
[----:B-1----:R-:W-:-:S04]  /*34e90*/  IADD3 R67, R71, 0x100000, RZ ;  /* 0x0010000047437810 */ /* 0x002fc80007ffe0ff */
[----:B------:R4:W-:Y:S04]  /*34ea0*/  STL.64 [R1+0x1110], R74 ;  /* 0x0011104a01007387 */ /* 0x0009e80000100a00 */
[----:B------:R4:W-:Y:S01]  /*34eb0*/  LDGSTS.E [R67+-0x68800], [R74.64], !P5 ;  /* 0x978000004a437fae */ /* 0x0009e2000e921848 */
[----:B------:R-:W-:Y:S01]  /*34ec0*/  IADD3 R66, R71, 0x100000, RZ ;  /* 0x0010000047427810 */ /* 0x000fe20007ffe0ff */
[----:B---3--:R-:W-:-:S05]  /*34ed0*/  IMAD.WIDE R72, R0, 0x4, R86 ;  /* 0x0000000400487825 */ /* 0x008fca00078e0256 */
[----:B------:R1:W-:Y:S04]  /*34ee0*/  STL.64 [R1+0x1120], R72 ;  /* 0x0011204801007387 */ /* 0x0003e80000100a00 */
[----:B------:R-:W3:Y:S04]  /*34ef0*/  LDL.LU.64 R86, [R1+0xcd0] ;  /* 0x000cd00001567983 */ /* 0x000ee80000300a00 */
[----:B------:R1:W-:Y:S01]  /*34f00*/  LDGSTS.E [R66+-0x68000], [R72.64], !P0 ;  /* 0x9800000048427fae */ /* 0x0003e2000c121848 */
[----:B--2---:R-:W-:-:S03]  /*34f10*/  IMAD.WIDE R76, R0, 0x4, R82 ;  /* 0x00000004004c7825 */ /* 0x004fc600078e0252 */
[----:B------:R-:W2:Y:S01]  /*34f20*/  LDL.LU.64 R82, [R1+0xcd8] ;  /* 0x000cd80001527983 */ /* 0x000ea20000300a00 */
[----:B----4-:R-:W-:-:S03]  /*34f30*/  IMAD.WIDE R74, R0, 0x4, R84 ;  /* 0x00000004004a7825 */ /* 0x010fc600078e0254 */
[----:B------:R-:W-:Y:S04]  /*34f40*/  STL.64 [R1+0x1130], R76 ;  /* 0x0011304c01007387 */ /* 0x000fe80000100a00 */
[----:B------:R-:W4:Y:S01]  /*34f50*/  LDL.LU.64 R84, [R1+0xce0] ;  /* 0x000ce00001547983 */ /* 0x000f220000300a00 */
[----:B-1----:R-:W-:-:S03]  /*34f60*/  IMAD.WIDE R72, R0, 0x4, R88 ;  /* 0x0000000400487825 */ /* 0x002fc600078e0258 */
[----:B------:R1:W-:Y:S04]  /*34f70*/  STL.64 [R1+0x1140], R74 ;  /* 0x0011404a01007387 */ /* 0x0003e80000100a00 */
[----:B------:R1:W-:Y:S04]  /*34f80*/  STL.64 [R1+0x1150], R72 ;  /* 0x0011504801007387 */ /* 0x0003e80000100a00 */
[----:B------:R-:W4:Y:S01]  /*34f90*/  LDL.LU.64 R88, [R1+0xce8] ;  /* 0x000ce80001587983 */ /* 0x000f220000300a00 */
[----:B------:R-:W-:-:S04]  /*34fa0*/  IADD3 R68, R93, -0xd5, RZ ;  /* 0xffffff2b5d447810 */ /* 0x000fc80007ffe0ff */
[----:B------:R-:W-:Y:S02]  /*34fb0*/  ISETP.GE.U32.AND P4, PT, R68, 0x7ffffeac, PT ;  /* 0x7ffffeac4400780c */ /* 0x000fe40003f86070 */
[----:B------:R-:W-:-:S04]  /*34fc0*/  IADD3 R68, R93, -0xdd, RZ ;  /* 0xffffff235d447810 */ /* 0x000fc80007ffe0ff */
[----:B------:R-:W-:Y:S02]  /*34fd0*/  ISETP.GE.U32.AND P0, PT, R68, 0x7ffffea4, PT ;  /* 0x7ffffea44400780c */ /* 0x000fe40003f06070 */
[----:B------:R-:W-:-:S05]  /*34fe0*/  IADD3 R68, R71, 0x100000, RZ ;  /* 0x0010000047447810 */ /* 0x000fca0007ffe0ff */
[----:B------:R1:W-:Y:S04]  /*34ff0*/  LDGSTS.E [R68+-0x67800], [R76.64], !P3 ;  /* 0x988000004c447fae */ /* 0x0003e8000d921848 */
[----:B------:R1:W-:Y:S04]  /*35000*/  LDGSTS.E [R67+-0x67000], [R74.64], !P1 ;  /* 0x990000004a437fae */ /* 0x0003e8000c921848 */
[----:B------:R1:W-:Y:S01]  /*35010*/  LDGSTS.E [R66+-0x66800], [R72.64], !P6 ;  /* 0x9980000048427fae */ /* 0x0003e2000f121848 */
[C---:B------:R-:W-:Y:S02]  /*35020*/  IADD3 R69, R93.reuse, -0xd9, RZ ;  /* 0xffffff275d457810 */ /* 0x040fe40007ffe0ff */
[----:B-1----:R-:W-:-:S02]  /*35030*/  IADD3 R68, R93, -0xe9, RZ ;  /* 0xffffff175d447810 */ /* 0x002fc40007ffe0ff */
[----:B------:R-:W-:Y:S02]  /*35040*/  ISETP.GE.U32.AND P5, PT, R69, 0x7ffffea8, PT ;  /* 0x7ffffea84500780c */ /* 0x000fe40003fa6070 */
[----:B------:R-:W-:Y:S02]  /*35050*/  ISETP.GE.U32.AND P6, PT, R68, 0x7ffffe98, PT ;  /* 0x7ffffe984400780c */ /* 0x000fe40003fc6070 */
[----:B------:R-:W-:Y:S01]  /*35060*/  IADD3 R68, R93, -0xf1, RZ ;  /* 0xffffff0f5d447810 */ /* 0x000fe20007ffe0ff */
[C---:B------:R-:W-:Y:S02]  /*35070*/  IMAD.WIDE R74, R0.reuse, 0x4, R80 ;  /* 0x00000004004a7825 */ /* 0x040fe400078e0250 */
[----:B------:R-:W4:Y:S02]  /*35080*/  LDL.LU.64 R80, [R1+0xcf0] ;  /* 0x000cf00001507983 */ /* 0x000f240000300a00 */
[----:B------:R-:W-:Y:S02]  /*35090*/  IMAD.WIDE R72, R0, 0x4, R78 ;  /* 0x0000000400487825 */ /* 0x000fe400078e024e */
[----:B------:R2:W-:Y:S04]  /*350a0*/  STL.64 [R1+0x1160], R74 ;  /* 0x0011604a01007387 */ /* 0x0005e80000100a00 */
[----:B------:R4:W-:Y:S04]  /*350b0*/  STL.64 [R1+0x1170], R72 ;  /* 0x0011704801007387 */ /* 0x0009e80000100a00 */
[----:B------:R-:W4:Y:S04]  /*350c0*/  LDL.LU.64 R78, [R1+0xcf8] ;  /* 0x000cf800014e7983 */ /* 0x000f280000300a00 */
[----:B------:R2:W-:Y:S04]  /*350d0*/  LDGSTS.E [R67+-0x66000], [R74.64], !P2 ;  /* 0x9a0000004a437fae */ /* 0x0005e8000d121848 */
[----:B------:R4:W-:Y:S01]  /*350e0*/  LDGSTS.E [R66+-0x65800], [R72.64], !P4 ;  /* 0x9a80000048427fae */ /* 0x0009e2000e121848 */
[----:B------:R-:W-:-:S02]  /*350f0*/  ISETP.GE.U32.AND P4, PT, R68, 0x7ffffe90, PT ;  /* 0x7ffffe904400780c */ /* 0x000fc40003f86070 */
[----:B------:R-:W-:Y:S01]  /*35100*/  IADD3 R68, R71, 0x100000, RZ ;  /* 0x0010000047447810 */ /* 0x000fe20007ffe0ff */
[C---:B---3--:R-:W-:Y:S02]  /*35110*/  IMAD.WIDE R76, R0.reuse, 0x4, R86 ;  /* 0x00000004004c7825 */ /* 0x048fe400078e0256 */
[----:B------:R-:W3:Y:S04]  /*35120*/  LDL.LU.64 R86, [R1+0xd00] ;  /* 0x000d000001567983 */ /* 0x000ee80000300a00 */
[----:B------:R-:W-:Y:S04]  /*35130*/  STL.64 [R1+0x1180], R76 ;  /* 0x0011804c01007387 */ /* 0x000fe80000100a00 */
[----:B------:R1:W-:Y:S01]  /*35140*/  LDGSTS.E [R68+-0x65000], [R76.64], !P5 ;  /* 0x9b0000004c447fae */ /* 0x0003e2000e921848 */
[----:B--2---:R-:W-:-:S03]  /*35150*/  IMAD.WIDE R74, R0, 0x4, R82 ;  /* 0x00000004004a7825 */ /* 0x004fc600078e0252 */
[----:B------:R-:W2:Y:S01]  /*35160*/  LDL.LU.64 R82, [R1+0xd08] ;  /* 0x000d080001527983 */ /* 0x000ea20000300a00 */
[----:B----4-:R-:W-:-:S03]  /*35170*/  IMAD.WIDE R72, R0, 0x4, R84 ;  /* 0x0000000400487825 */ /* 0x010fc600078e0254 */
[----:B------:R4:W-:Y:S04]  /*35180*/  STL.64 [R1+0x1190], R74 ;  /* 0x0011904a01007387 */ /* 0x0009e80000100a00 */
[----:B------:R1:W-:Y:S04]  /*35190*/  STL.64 [R1+0x11a0], R72 ;  /* 0x0011a04801007387 */ /* 0x0003e80000100a00 */
[----:B------:R-:W2:Y:S04]  /*351a0*/  LDL.LU.64 R84, [R1+0xd10] ;  /* 0x000d100001547983 */ /* 0x000ea80000300a00 */
[----:B------:R4:W-:Y:S02]  /*351b0*/  LDGSTS.E [R67+-0x64800], [R74.64], !P0 ;  /* 0x9b8000004a437fae */ /* 0x0009e4000c121848 */
[----:B----4-:R-:W-:-:S02]  /*351c0*/  IMAD.WIDE R74, R0, 0x4, R88 ;  /* 0x00000004004a7825 */ /* 0x010fc400078e0258 */
[----:B------:R-:W4:Y:S01]  /*351d0*/  LDL.LU.64 R88, [R1+0xd18] ;  /* 0x000d180001587983 */ /* 0x000f220000300a00 */
[----:B------:R-:W-:-:S04]  /*351e0*/  IADD3 R69, R93, -0xe1, RZ ;  /* 0xffffff1f5d457810 */ /* 0x000fc80007ffe0ff */
[----:B------:R-:W-:Y:S02]  /*351f0*/  ISETP.GE.U32.AND P3, PT, R69, 0x7ffffea0, PT ;  /* 0x7ffffea04500780c */ /* 0x000fe40003f66070 */
[----:B------:R-:W-:-:S04]  /*35200*/  IADD3 R70, R93, -0xe5, RZ ;  /* 0xffffff1b5d467810 */ /* 0x000fc80007ffe0ff */
[----:B------:R-:W-:Y:S02]  /*35210*/  ISETP.GE.U32.AND P1, PT, R70, 0x7ffffe9c, PT ;  /* 0x7ffffe9c4600780c */ /* 0x000fe40003f26070 */
[C---:B------:R-:W-:Y:S02]  /*35220*/  IADD3 R69, R93.reuse, -0xed, RZ ;  /* 0xffffff135d457810 */ /* 0x040fe40007ffe0ff */
[----:B-1----:R-:W-:-:S03]  /*35230*/  IADD3 R68, R93, -0xfd, RZ ;  /* 0xffffff035d447810 */ /* 0x002fc60007ffe0ff */
[----:B------:R1:W-:Y:S01]  /*35240*/  LDGSTS.E [R66+-0x64000], [R72.64], !P3 ;  /* 0x9c00000048427fae */ /* 0x0003e2000d921848 */
[----:B------:R-:W-:Y:S02]  /*35250*/  ISETP.GE.U32.AND P2, PT, R69, 0x7ffffe94, PT ;  /* 0x7ffffe944500780c */ /* 0x000fe40003f46070 */
[----:B------:R-:W-:Y:S01]  /*35260*/  ISETP.GE.U32.AND P3, PT, R68, 0x7ffffe84, PT ;  /* 0x7ffffe844400780c */ /* 0x000fe20003f66070 */
[----:B------:R3:W-:Y:S01]  /*35270*/  STL.64 [R1+0x11b0], R74 ;  /* 0x0011b04a01007387 */ /* 0x0007e20000100a00 */
[----:B------:R-:W-:-:S03]  /*35280*/  IADD3 R68, R93, -0x86, RZ ;  /* 0xffffff7a5d447810 */ /* 0x000fc60007ffe0ff */
[----:B------:R3:W-:Y:S01]  /*35290*/  LDGSTS.E [R67+-0x63800], [R74.64], !P1 ;  /* 0x9c8000004a437fae */ /* 0x0007e2000c921848 */
[----:B------:R-:W-:-:S04]  /*352a0*/  IADD3 R70, R93, -0xf5, RZ ;  /* 0xffffff0b5d467810 */ /* 0x000fc80007ffe0ff */
[----:B------:R-:W-:Y:S01]  /*352b0*/  ISETP.GE.U32.AND P5, PT, R70, 0x7ffffe8c, PT ;  /* 0x7ffffe8c4600780c */ /* 0x000fe20003fa6070 */
[----:B-1----:R-:W-:-:S05]  /*352c0*/  IMAD.WIDE R72, R0, 0x4, R80 ;  /* 0x0000000400487825 */ /* 0x002fca00078e0250 */
[----:B------:R2:W-:Y:S04]  /*352d0*/  STL.64 [R1+0x11c0], R72 ;  /* 0x0011c04801007387 */ /* 0x0005e80000100a00 */
[----:B------:R-:W4:Y:S01]  /*352e0*/  LDL.LU.64 R80, [R1+0xd20] ;  /* 0x000d200001507983 */ /* 0x000f220000300a00 */
[----:B------:R-:W-:-:S03]  /*352f0*/  IMAD.WIDE R76, R0, 0x4, R78 ;  /* 0x00000004004c7825 */ /* 0x000fc600078e024e */
[----:B------:R2:W-:Y:S01]  /*35300*/  LDGSTS.E [R66+-0x63000], [R72.64], !P6 ;  /* 0x9d00000048427fae */ /* 0x0005e2000f121848 */
[----:B------:R-:W-:Y:S02]  /*35310*/  ISETP.GE.U32.AND P6, PT, R68, 0x7ffffefb, PT ;  /* 0x7ffffefb4400780c */ /* 0x000fe40003fc6070 */
[----:B------:R-:W-:Y:S01]  /*35320*/  IADD3 R68, R71, 0x100000, RZ ;  /* 0x0010000047447810 */ /* 0x000fe20007ffe0ff */
[----:B------:R-:W-:Y:S04]  /*35330*/  STL.64 [R1+0x11d0], R76 ;  /* 0x0011d04c01007387 */ /* 0x000fe80000100a00 */
[----:B------:R-:W4:Y:S04]  /*35340*/  LDL.LU.64 R78, [R1+0xd28] ;  /* 0x000d2800014e7983 */ /* 0x000f280000300a00 */
[----:B------:R1:W-:Y:S01]  /*35350*/  LDGSTS.E [R68+-0x62800], [R76.64], !P2 ;  /* 0x9d8000004c447fae */ /* 0x0003e2000d121848 */
[----:B---3--:R-:W-:-:S05]  /*35360*/  IMAD.WIDE R74, R0, 0x4, R86 ;  /* 0x00000004004a7825 */ /* 0x008fca00078e0256 */
[----:B------:R3:W-:Y:S04]  /*35370*/  STL.64 [R1+0x11d8], R74 ;  /* 0x0011d84a01007387 */ /* 0x0007e80000100a00 */
[----:B------:R3:W-:Y:S01]  /*35380*/  LDGSTS.E [R67+-0x62000], [R74.64], !P4 ;  /* 0x9e0000004a437fae */ /* 0x0007e2000e121848 */
[----:B--2---:R-:W-:-:S03]  /*35390*/  IMAD.WIDE R72, R0, 0x4, R82 ;  /* 0x0000000400487825 */ /* 0x004fc600078e0252 */
[----:B------:R-:W2:Y:S04]  /*353a0*/  LDL.LU.64 R82, [R1+0xd40] ;  /* 0x000d400001527983 */ /* 0x000ea80000300a00 */
[----:B------:R4:W-:Y:S04]  /*353b0*/  STL.64 [R1+0x11e0], R72 ;  /* 0x0011e04801007387 */ /* 0x0009e80000100a00 */
[----:B------:R4:W-:Y:S01]  /*353c0*/  LDGSTS.E [R66+-0x61800], [R72.64], !P5 ;  /* 0x9e80000048427fae */ /* 0x0009e2000e921848 */
[----:B---3--:R-:W-:-:S03]  /*353d0*/  IMAD.WIDE R74, R0, 0x4, R84 ;  /* 0x00000004004a7825 */ /* 0x008fc600078e0254 */
[----:B------:R-:W3:Y:S04]  /*353e0*/  LDL.LU.64 R84, [R1+0xd48] ;  /* 0x000d480001547983 */ /* 0x000ee80000300a00 */
[----:B------:R1:W-:Y:S04]  /*353f0*/  STL.64 [R1+0x11e8], R74 ;  /* 0x0011e84a01007387 */ /* 0x0003e80000100a00 */
[----:B------:R-:W3:Y:S01]  /*35400*/  LDL.LU.64 R86, [R1+0xd50] ;  /* 0x000d500001567983 */ /* 0x000ee20000300a00 */
[----:B----4-:R-:W-:-:S05]  /*35410*/  IMAD.WIDE R72, R0, 0x4, R88 ;  /* 0x0000000400487825 */ /* 0x010fca00078e0258 */
[----:B------:R2:W-:Y:S04]  /*35420*/  STL.64 [R1+0x11f0], R72 ;  /* 0x0011f04801007387 */ /* 0x0005e80000100a00 */
[----:B------:R-:W4:Y:S01]  /*35430*/  LDL.LU.64 R88, [R1+0xd58] ;  /* 0x000d580001587983 */ /* 0x000f220000300a00 */
[----:B------:R-:W-:-:S04]  /*35440*/  IADD3 R69, R93, -0xf9, RZ ;  /* 0xffffff075d457810 */ /* 0x000fc80007ffe0ff */
[----:B------:R-:W-:Y:S02]  /*35450*/  ISETP.GE.U32.AND P0, PT, R69, 0x7ffffe88, PT ;  /* 0x7ffffe884500780c */ /* 0x000fe40003f06070 */
[C---:B------:R-:W-:Y:S02]  /*35460*/  IADD3 R69, R93.reuse, -0x82, RZ ;  /* 0xffffff7e5d457810 */ /* 0x040fe40007ffe0ff */
[----:B-1----:R-:W-:Y:S02]  /*35470*/  IADD3 R68, R93, -0x92, RZ ;  /* 0xffffff6e5d447810 */ /* 0x002fe40007ffe0ff */
[----:B------:R-:W-:Y:S02]  /*35480*/  ISETP.GE.U32.AND P1, PT, R69, 0x7ffffeff, PT ;  /* 0x7ffffeff4500780c */ /* 0x000fe40003f26070 */
[----:B------:R-:W-:Y:S02]  /*35490*/  IADD3 R69, R93, -0x8a, RZ ;  /* 0xffffff765d457810 */ /* 0x000fe40007ffe0ff */
[----:B------:R-:W-:-:S02]  /*354a0*/  ISETP.GE.U32.AND P5, PT, R68, 0x7ffffeef, PT ;  /* 0x7ffffeef4400780c */ /* 0x000fc40003fa6070 */
[----:B------:R-:W-:Y:S01]  /*354b0*/  IADD3 R68, R93, -0x9a, RZ ;  /* 0xffffff665d447810 */ /* 0x000fe20007ffe0ff */
[----:B------:R1:W-:Y:S01]  /*354c0*/  LDGSTS.E [R67+-0x61000], [R74.64], !P0 ;  /* 0x9f0000004a437fae */ /* 0x0003e2000c121848 */
[----:B------:R-:W-:Y:S02]  /*354d0*/  LOP3.LUT R91, R91, 0x20, RZ, 0x3c, !PT ;  /* 0x000000205b5b7812 */ /* 0x000fe400078e3cff */
[----:B------:R-:W-:Y:S01]  /*354e0*/  ISETP.GE.U32.AND P2, PT, R69, 0x7ffffef7, PT ;  /* 0x7ffffef74500780c */ /* 0x000fe20003f46070 */
[----:B------:R1:W-:Y:S01]  /*354f0*/  LDGSTS.E [R66+-0x60800], [R72.64], !P3 ;  /* 0x9f80000048427fae */ /* 0x0003e2000d921848 */
[----:B------:R-:W-:Y:S02]  /*35500*/  ISETP.GE.U32.AND P3, PT, R68, 0x7ffffee7, PT ;  /* 0x7ffffee74400780c */ /* 0x000fe40003f66070 */
[C---:B------:R-:W-:Y:S02]  /*35510*/  IADD3 R68, R91.reuse, 0x100000, RZ ;  /* 0x001000005b447810 */ /* 0x040fe40007ffe0ff */
[----:B-1----:R-:W-:-:S02]  /*35520*/  IADD3 R67, R91, 0x100000, RZ ;  /* 0x001000005b437810 */ /* 0x002fc40007ffe0ff */
[----:B------:R-:W-:Y:S01]  /*35530*/  IADD3 R66, R91, 0x100000, RZ ;  /* 0x001000005b427810 */ /* 0x000fe20007ffe0ff */
[C---:B------:R-:W-:Y:S02]  /*35540*/  IMAD.WIDE R76, R0.reuse, 0x4, R80 ;  /* 0x00000004004c7825 */ /* 0x040fe400078e0250 */
[----:B------:R-:W4:Y:S04]  /*35550*/  LDL.LU.64 R80, [R1+0xd60] ;  /* 0x000d600001507983 */ /* 0x000f280000300a00 */
[----:B------:R-:W-:Y:S04]  /*35560*/  STL.64 [R1+0xca0], R76 ;  /* 0x000ca04c01007387 */ /* 0x000fe80000100a00 */
[----:B------:R4:W-:Y:S01]  /*35570*/  LDGSTS.E [R68+-0x6fe00], [R76.64], !P1 ;  /* 0x902000004c447fae */ /* 0x0009e2000c921848 */
[----:B------:R-:W-:-:S03]  /*35580*/  IMAD.WIDE R74, R0, 0x4, R78 ;  /* 0x00000004004a7825 */ /* 0x000fc600078e024e */
[----:B------:R-:W4:Y:S04]  /*35590*/  LDL.LU.64 R78, [R1+0xd68] ;  /* 0x000d6800014e7983 */ /* 0x000f280000300a00 */
[----:B------:R3:W-:Y:S04]  /*355a0*/  STL.64 [R1+0xcb8], R74 ;  /* 0x000cb84a01007387 */ /* 0x0007e80000100a00 */
[----:B------:R3:W-:Y:S01]  /*355b0*/  LDGSTS.E [R67+-0x6f600], [R74.64], !P6 ;  /* 0x90a000004a437fae */ /* 0x0007e2000f121848 */
[----:B--2---:R-:W-:-:S05]  /*355c0*/  IMAD.WIDE R72, R0, 0x4, R82 ;  /* 0x0000000400487825 */ /* 0x004fca00078e0252 */
[----:B------:R1:W-:Y:S04]  /*355d0*/  STL.64 [R1+0xcd0], R72 ;  /* 0x000cd04801007387 */ /* 0x0003e80000100a00 */
[----:B------:R-:W2:Y:S04]  /*355e0*/  LDL.LU.64 R82, [R1+0xd70] ;  /* 0x000d700001527983 */ /* 0x000ea80000300a00 */
[----:B------:R1:W-:Y:S01]  /*355f0*/  LDGSTS.E [R66+-0x6ee00], [R72.64], !P2 ;  /* 0x9120000048427fae */ /* 0x0003e2000d121848 */
[----:B---3--:R-:W-:-:S03]  /*35600*/  IMAD.WIDE R74, R0, 0x4, R84 ;  /* 0x00000004004a7825 */ /* 0x008fc600078e0254 */
[----:B------:R-:W3:Y:S04]  /*35610*/  LDL.LU.64 R84, [R1+0xd78] ;  /* 0x000d780001547983 */ /* 0x000ee80000300a00 */
[----:B------:R4:W-:Y:S01]  /*35620*/  STL.64 [R1+0xce8], R74 ;  /* 0x000ce84a01007387 */ /* 0x0009e20000100a00 */
[----:B-1----:R-:W-:-:S05]  /*35630*/  IMAD.WIDE R72, R0, 0x4, R86 ;  /* 0x0000000400487825 */ /* 0x002fca00078e0256 */
[----:B------:R1:W-:Y:S04]  /*35640*/  STL.64 [R1+0xd00], R72 ;  /* 0x000d004801007387 */ /* 0x0003e80000100a00 */
[----:B------:R-:W3:Y:S01]  /*35650*/  LDL.LU.64 R86, [R1+0xd80] ;  /* 0x000d800001567983 */ /* 0x000ee20000300a00 */
[----:B----4-:R-:W-:-:S03]  /*35660*/  IMAD.WIDE R76, R0, 0x4, R88 ;  /* 0x00000004004c7825 */ /* 0x010fc600078e0258 */
[----:B------:R-:W4:Y:S01]  /*35670*/  LDL.LU.64 R88, [R1+0xd88] ;  /* 0x000d880001587983 */ /* 0x000f220000300a00 */
[----:B------:R-:W-:-:S04]  /*35680*/  IADD3 R70, R93, -0x8e, RZ ;  /* 0xffffff725d467810 */ /* 0x000fc80007ffe0ff */
[----:B------:R-:W-:Y:S02]  /*35690*/  ISETP.GE.U32.AND P4, PT, R70, 0x7ffffef3, PT ;  /* 0x7ffffef34600780c */ /* 0x000fe40003f86070 */
[C---:B------:R-:W-:Y:S02]  /*356a0*/  IADD3 R69, R93.reuse, -0x96, RZ ;  /* 0xffffff6a5d457810 */ /* 0x040fe40007ffe0ff */
[C---:B------:R-:W-:Y:S02]  /*356b0*/  IADD3 R70, R93.reuse, -0x9e, RZ ;  /* 0xffffff625d467810 */ /* 0x040fe40007ffe0ff */
[----:B------:R-:W-:Y:S02]  /*356c0*/  IADD3 R68, R93, -0xa6, RZ ;  /* 0xffffff5a5d447810 */ /* 0x000fe40007ffe0ff */
[----:B------:R-:W-:Y:S02]  /*356d0*/  ISETP.GE.U32.AND P0, PT, R69, 0x7ffffeeb, PT ;  /* 0x7ffffeeb4500780c */ /* 0x000fe40003f06070 */
[----:B------:R-:W-:-:S02]  /*356e0*/  ISETP.GE.U32.AND P1, PT, R70, 0x7ffffee3, PT ;  /* 0x7ffffee34600780c */ /* 0x000fc40003f26070 */
[----:B------:R-:W-:Y:S01]  /*356f0*/  ISETP.GE.U32.AND P2, PT, R68, 0x7ffffedb, PT ;  /* 0x7ffffedb4400780c */ /* 0x000fe20003f46070 */
[----:B------:R1:W-:Y:S01]  /*35700*/  LDGSTS.E [R67+-0x6e600], [R74.64], !P4 ;  /* 0x91a000004a437fae */ /* 0x0003e2000e121848 */
[----:B------:R-:W-:-:S03]  /*35710*/  IADD3 R68, R93, -0xae, RZ ;  /* 0xffffff525d447810 */ /* 0x000fc60007ffe0ff */
[----:B------:R1:W-:Y:S01]  /*35720*/  LDGSTS.E [R66+-0x6de00], [R72.64], !P5 ;  /* 0x9220000048427fae */ /* 0x0003e2000e921848 */
[----:B------:R-:W-:Y:S02]  /*35730*/  ISETP.GE.U32.AND P5, PT, R68, 0x7ffffed3, PT ;  /* 0x7ffffed34400780c */ /* 0x000fe40003fa6070 */
[----:B------:R-:W-:Y:S01]  /*35740*/  IADD3 R68, R91, 0x100000, RZ ;  /* 0x001000005b447810 */ /* 0x000fe20007ffe0ff */
[----:B------:R-:W-:Y:S01]  /*35750*/  STL.64 [R1+0xd18], R76 ;  /* 0x000d184c01007387 */ /* 0x000fe20000100a00 */
[----:B------:R-:W-:-:S03]  /*35760*/  IADD3 R69, R93, -0xa2, RZ ;  /* 0xffffff5e5d457810 */ /* 0x000fc60007ffe0ff */
[----:B------:R1:W-:Y:S01]  /*35770*/  LDGSTS.E [R68+-0x6d600], [R76.64], !P0 ;  /* 0x92a000004c447fae */ /* 0x0003e2000c121848 */
[----:B------:R-:W-:Y:S01]  /*35780*/  ISETP.GE.U32.AND P6, PT, R69, 0x7ffffedf, PT ;  /* 0x7ffffedf4500780c */ /* 0x000fe20003fc6070 */
[C---:B-1----:R-:W-:Y:S02]  /*35790*/  IMAD.WIDE R74, R0.reuse, 0x4, R80 ;  /* 0x00000004004a7825 */ /* 0x042fe400078e0250 */
[----:B------:R-:W4:Y:S04]  /*357a0*/  LDL.LU.64 R80, [R1+0xd90] ;  /* 0x000d900001507983 */ /* 0x000f280000300a00 */
[----:B------:R2:W-:Y:S04]  /*357b0*/  STL.64 [R1+0x1010], R74 ;  /* 0x0010104a01007387 */ /* 0x0005e80000100a00 */
[----:B------:R2:W-:Y:S01]  /*357c0*/  LDGSTS.E [R67+-0x6ce00], [R74.64], !P3 ;  /* 0x932000004a437fae */ /* 0x0005e2000d921848 */
[----:B------:R-:W-:-:S05]  /*357d0*/  IMAD.WIDE R72, R0, 0x4, R78 ;  /* 0x0000000400487825 */ /* 0x000fca00078e024e */
[----:B------:R3:W-:Y:S04]  /*357e0*/  STL.64 [R1+0x1048], R72 ;  /* 0x0010484801007387 */ /* 0x0007e80000100a00 */
[----:B------:R-:W4:Y:S04]  /*357f0*/  LDL.LU.64 R78, [R1+0xd98] ;  /* 0x000d9800014e7983 */ /* 0x000f280000300a00 */
[----:B------:R3:W-:Y:S01]  /*35800*/  LDGSTS.E [R66+-0x6c600], [R72.64], !P1 ;  /* 0x93a0000048427fae */ /* 0x0007e2000c921848 */
[----:B--2---:R-:W-:-:S03]  /*35810*/  IMAD.WIDE R74, R0, 0x4, R82 ;  /* 0x00000004004a7825 */ /* 0x004fc600078e0252 */
[----:B------:R-:W2:Y:S01]  /*35820*/  LDL.LU.64 R82, [R1+0xda0] ;  /* 0x000da00001527983 */ /* 0x000ea20000300a00 */
[----:B---3--:R-:W-:-:S03]  /*35830*/  IMAD.WIDE R72, R0, 0x4, R84 ;  /* 0x0000000400487825 */ /* 0x008fc600078e0254 */
[----:B------:R4:W-:Y:S04]  /*35840*/  STL.64 [R1+0x1058], R74 ;  /* 0x0010584a01007387 */ /* 0x0009e80000100a00 */
[----:B------:R1:W-:Y:S04]  /*35850*/  STL.64 [R1+0x1068], R72 ;  /* 0x0010684801007387 */ /* 0x0003e80000100a00 */
[----:B------:R-:W3:Y:S04]  /*35860*/  LDL.LU.64 R84, [R1+0xda8] ;  /* 0x000da80001547983 */ /* 0x000ee80000300a00 */
[----:B------:R4:W-:Y:S01]  /*35870*/  LDGSTS.E [R67+-0x6be00], [R74.64], !P6 ;  /* 0x942000004a437fae */ /* 0x0009e2000f121848 */
[----:B------:R-:W-:Y:S01]  /*35880*/  IMAD.WIDE R76, R0, 0x4, R86 ;  /* 0x00000004004c7825 */ /* 0x000fe200078e0256 */
[----:B------:R-:W-:-:S02]  /*35890*/  IADD3 R69, R93, -0xaa, RZ ;  /* 0xffffff565d457810 */ /* 0x000fc40007ffe0ff */
[----:B------:R-:W3:Y:S04]  /*358a0*/  LDL.LU.64 R86, [R1+0xdb0] ;  /* 0x000db00001567983 */ /* 0x000ee80000300a00 */
[----:B------:R-:W-:Y:S01]  /*358b0*/  STL.64 [R1+0x1078], R76 ;  /* 0x0010784c01007387 */ /* 0x000fe20000100a00 */
[----:B----4-:R-:W-:-:S03]  /*358c0*/  IMAD.WIDE R74, R0, 0x4, R88 ;  /* 0x00000004004a7825 */ /* 0x010fc600078e0258 */
[----:B------:R-:W4:Y:S01]  /*358d0*/  LDL.LU.64 R88, [R1+0xdb8] ;  /* 0x000db80001587983 */ /* 0x000f220000300a00 */
[----:B------:R-:W-:Y:S02]  /*358e0*/  ISETP.GE.U32.AND P4, PT, R69, 0x7ffffed7, PT ;  /* 0x7ffffed74500780c */ /* 0x000fe40003f86070 */
[C---:B------:R-:W-:Y:S01]  /*358f0*/  IADD3 R68, R93.reuse, -0xba, RZ ;  /* 0xffffff465d447810 */ /* 0x040fe20007ffe0ff */
[----:B------:R1:W-:Y:S01]  /*35900*/  LDGSTS.E [R66+-0x6b600], [R72.64], !P2 ;  /* 0x94a0000048427fae */ /* 0x0003e2000d121848 */
[----:B------:R-:W-:Y:S02]  /*35910*/  IADD3 R69, R93, -0xb2, RZ ;  /* 0xffffff4e5d457810 */ /* 0x000fe40007ffe0ff */
[----:B------:R-:W-:Y:S02]  /*35920*/  ISETP.GE.U32.AND P1, PT, R68, 0x7ffffec7, PT ;  /* 0x7ffffec74400780c */ /* 0x000fe40003f26070 */
[----:B------:R-:W-:Y:S02]  /*35930*/  ISETP.GE.U32.AND P0, PT, R69, 0x7ffffecf, PT ;  /* 0x7ffffecf4500780c */ /* 0x000fe40003f06070 */
[----:B------:R-:W-:-:S04]  /*35940*/  IADD3 R68, R93, -0xc2, RZ ;  /* 0xffffff3e5d447810 */ /* 0x000fc80007ffe0ff */
[----:B------:R-:W-:Y:S02]  /*35950*/  ISETP.GE.U32.AND P2, PT, R68, 0x7ffffebf, PT ;  /* 0x7ffffebf4400780c */ /* 0x000fe40003f46070 */
[----:B------:R-:W-:Y:S02]  /*35960*/  IADD3 R68, R91, 0x100000, RZ ;  /* 0x001000005b447810 */ /* 0x000fe40007ffe0ff */
[----:B------:R-:W-:Y:S01]  /*35970*/  IADD3 R70, R93, -0xb6, RZ ;  /* 0xffffff4a5d467810 */ /* 0x000fe20007ffe0ff */
[----:B------:R1:W-:Y:S03]  /*35980*/  STL.64 [R1+0x1088], R74 ;  /* 0x0010884a01007387 */ /* 0x0003e60000100a00 */
[----:B------:R-:W-:Y:S01]  /*35990*/  ISETP.GE.U32.AND P3, PT, R70, 0x7ffffecb, PT ;  /* 0x7ffffecb4600780c */ /* 0x000fe20003f66070 */
[----:B------:R3:W-:Y:S04]  /*359a0*/  LDGSTS.E [R68+-0x6ae00], [R76.64], !P4 ;  /* 0x952000004c447fae */ /* 0x0007e8000e121848 */
[----:B------:R1:W-:Y:S02]  /*359b0*/  LDGSTS.E [R67+-0x6a600], [R74.64], !P5 ;  /* 0x95a000004a437fae */ /* 0x0003e4000e921848 */
[----:B-1----:R-:W-:-:S05]  /*359c0*/  IMAD.WIDE R72, R0, 0x4, R80 ;  /* 0x0000000400487825 */ /* 0x002fca00078e0250 */
[----:B------:R2:W-:Y:S04]  /*359d0*/  STL.64 [R1+0x1098], R72 ;  /* 0x0010984801007387 */ /* 0x0005e80000100a00 */
[----:B------:R-:W4:Y:S04]  /*359e0*/  LDL.LU.64 R80, [R1+0xdc0] ;  /* 0x000dc00001507983 */ /* 0x000f280000300a00 */
        /* <DEDUP_REMOVED lines=11> */
[----:B------:R-:W-:Y:S01]  /*35aa0*/  STL.64 [R1+0x10c8], R76 ;  /* 0x0010c84c01007387 */ /* 0x000fe20000100a00 */
[----:B-1----:R-:W-:-:S03]  /*35ab0*/  IMAD.WIDE R74, R0, 0x4, R86 ;  /* 0x00000004004a7825 */ /* 0x002fc600078e0256 */
[----:B------:R-:W3:Y:S01]  /*35ac0*/  LDL.LU.64 R86, [R1+0xde0] ;  /* 0x000de00001567983 */ /* 0x000ee20000300a00 */
[----:B----4-:R-:W-:-:S03]  /*35ad0*/  IMAD.WIDE R72, R0, 0x4, R88 ;  /* 0x0000000400487825 */ /* 0x010fc600078e0258 */
[----:B------:R1:W-:Y:S04]  /*35ae0*/  STL.64 [R1+0x10d8], R74 ;  /* 0x0010d84a01007387 */ /* 0x0003e80000100a00 */
[----:B------:R4:W-:Y:S04]  /*35af0*/  STL.64 [R1+0x10e8], R72 ;  /* 0x0010e84801007387 */ /* 0x0009e80000100a00 */
[----:B------:R-:W3:Y:S01]  /*35b00*/  LDL.LU.64 R88, [R1+0xde8] ;  /* 0x000de80001587983 */ /* 0x000ee20000300a00 */
[C---:B------:R-:W-:Y:S02]  /*35b10*/  IADD3 R69, R93.reuse, -0xbe, RZ ;  /* 0xffffff425d457810 */ /* 0x040fe40007ffe0ff */
[----:B------:R-:W-:-:S02]  /*35b20*/  IADD3 R70, R93, -0xc6, RZ ;  /* 0xffffff3a5d467810 */ /* 0x000fc40007ffe0ff */
[----:B------:R-:W-:Y:S02]  /*35b30*/  IADD3 R68, R93, -0xce, RZ ;  /* 0xffffff325d447810 */ /* 0x000fe40007ffe0ff */
[----:B------:R-:W-:Y:S02]  /*35b40*/  ISETP.GE.U32.AND P6, PT, R69, 0x7ffffec3, PT ;  /* 0x7ffffec34500780c */ /* 0x000fe40003fc6070 */
[----:B------:R-:W-:Y:S02]  /*35b50*/  ISETP.GE.U32.AND P4, PT, R70, 0x7ffffebb, PT ;  /* 0x7ffffebb4600780c */ /* 0x000fe40003f86070 */
[----:B------:R-:W-:Y:S02]  /*35b60*/  ISETP.GE.U32.AND P0, PT, R68, 0x7ffffeb3, PT ;  /* 0x7ffffeb34400780c */ /* 0x000fe40003f06070 */
[----:B------:R-:W-:-:S04]  /*35b70*/  IADD3 R68, R93, -0xd6, RZ ;  /* 0xffffff2a5d447810 */ /* 0x000fc80007ffe0ff */
[----:B------:R-:W-:Y:S02]  /*35b80*/  ISETP.GE.U32.AND P1, PT, R68, 0x7ffffeab, PT ;  /* 0x7ffffeab4400780c */ /* 0x000fe40003f26070 */
[----:B------:R-:W-:Y:S02]  /*35b90*/  IADD3 R68, R91, 0x100000, RZ ;  /* 0x001000005b447810 */ /* 0x000fe40007ffe0ff */
[----:B------:R-:W-:-:S03]  /*35ba0*/  IADD3 R69, R93, -0xca, RZ ;  /* 0xffffff365d457810 */ /* 0x000fc60007ffe0ff */
[----:B------:R1:W-:Y:S01]  /*35bb0*/  LDGSTS.E [R68+-0x68600], [R76.64], !P6 ;  /* 0x97a000004c447fae */ /* 0x0003e2000f121848 */
[----:B------:R-:W-:-:S03]  /*35bc0*/  ISETP.GE.U32.AND P5, PT, R69, 0x7ffffeb7, PT ;  /* 0x7ffffeb74500780c */ /* 0x000fc60003fa6070 */
[----:B------:R1:W-:Y:S04]  /*35bd0*/  LDGSTS.E [R67+-0x67e00], [R74.64], !P2 ;  /* 0x982000004a437fae */ /* 0x0003e8000d121848 */
[----:B------:R4:W-:Y:S01]  /*35be0*/  LDGSTS.E [R66+-0x67600], [R72.64], !P4 ;  /* 0x98a0000048427fae */ /* 0x0009e2000e121848 */
[C---:B------:R-:W-:Y:S02]  /*35bf0*/  IADD3 R69, R93.reuse, -0xd2, RZ ;  /* 0xffffff2e5d457810 */ /* 0x040fe40007ffe0ff */
[----:B-1----:R-:W-:Y:S02]  /*35c00*/  IADD3 R68, R93, -0xe2, RZ ;  /* 0xffffff1e5d447810 */ /* 0x002fe40007ffe0ff */
[----:B------:R-:W-:Y:S02]  /*35c10*/  ISETP.GE.U32.AND P3, PT, R69, 0x7ffffeaf, PT ;  /* 0x7ffffeaf4500780c */ /* 0x000fe40003f66070 */
[----:B------:R-:W-:-:S02]  /*35c20*/  ISETP.GE.U32.AND P4, PT, R68, 0x7ffffe9f, PT ;  /* 0x7ffffe9f4400780c */ /* 0x000fc40003f86070 */
[----:B------:R-:W-:Y:S01]  /*35c30*/  IADD3 R68, R93, -0xea, RZ ;  /* 0xffffff165d447810 */ /* 0x000fe20007ffe0ff */
[C---:B------:R-:W-:Y:S02]  /*35c40*/  IMAD.WIDE R74, R0.reuse, 0x4, R80 ;  /* 0x00000004004a7825 */ /* 0x040fe400078e0250 */
[----:B------:R-:W3:Y:S04]  /*35c50*/  LDL.LU.64 R80, [R1+0xdf0] ;  /* 0x000df00001507983 */ /* 0x000ee80000300a00 */
[----:B------:R3:W-:Y:S04]  /*35c60*/  STL.64 [R1+0x10f8], R74 ;  /* 0x0010f84a01007387 */ /* 0x0007e80000100a00 */
[----:B------:R3:W-:Y:S01]  /*35c70*/  LDGSTS.E [R67+-0x66e00], [R74.64], !P5 ;  /* 0x992000004a437fae */ /* 0x0007e2000e921848 */
[----:B----4-:R-:W-:-:S05]  /*35c80*/  IMAD.WIDE R72, R0, 0x4, R78 ;  /* 0x0000000400487825 */ /* 0x010fca00078e024e */
[----:B------:R1:W-:Y:S04]  /*35c90*/  STL.64 [R1+0x1108], R72 ;  /* 0x0011084801007387 */ /* 0x0003e80000100a00 */
[----:B------:R-:W4:Y:S04]  /*35ca0*/  LDL.LU.64 R78, [R1+0xdf8] ;  /* 0x000df800014e7983 */ /* 0x000f280000300a00 */
[----:B------:R1:W-:Y:S01]  /*35cb0*/  LDGSTS.E [R66+-0x66600], [R72.64], !P0 ;  /* 0x99a0000048427fae */ /* 0x0003e2000c121848 */
[----:B------:R-:W-:Y:S02]  /*35cc0*/  ISETP.GE.U32.AND P0, PT, R68, 0x7ffffe97, PT ;  /* 0x7ffffe974400780c */ /* 0x000fe40003f06070 */
[----:B------:R-:W-:Y:S01]  /*35cd0*/  IADD3 R68, R91, 0x100000, RZ ;  /* 0x001000005b447810 */ /* 0x000fe20007ffe0ff */
[----:B--2---:R-:W-:-:S02]  /*35ce0*/  IMAD.WIDE R76, R0, 0x4, R82 ;  /* 0x00000004004c7825 */ /* 0x004fc400078e0252 */
[----:B------:R-:W2:Y:S04]  /*35cf0*/  LDL.LU.64 R82, [R1+0xe00] ;  /* 0x000e000001527983 */ /* 0x000ea80000300a00 */
[----:B------:R-:W-:Y:S01]  /*35d00*/  STL.64 [R1+0x1118], R76 ;  /* 0x0011184c01007387 */ /* 0x000fe20000100a00 */
[----:B---3--:R-:W-:-:S03]  /*35d10*/  IMAD.WIDE R74, R0, 0x4, R84 ;  /* 0x00000004004a7825 */ /* 0x008fc600078e0254 */
[----:B------:R-:W3:Y:S04]  /*35d20*/  LDL.LU.64 R84, [R1+0xe08] ;  /* 0x000e080001547983 */ /* 0x000ee80000300a00 */
[----:B------:R1:W-:Y:S02]  /*35d30*/  STL.64 [R1+0x1128], R74 ;  /* 0x0011284a01007387 */ /* 0x0003e40000100a00 */
[C---:B-1----:R-:W-:Y:S02]  /*35d40*/  IMAD.WIDE R72, R0.reuse, 0x4, R86 ;  /* 0x0000000400487825 */ /* 0x042fe400078e0256 */
[----:B------:R1:W-:Y:S04]  /*35d50*/  LDGSTS.E [R68+-0x65e00], [R76.64], !P3 ;  /* 0x9a2000004c447fae */ /* 0x0003e8000d921848 */
[----:B------:R1:W-:Y:S04]  /*35d60*/  STL.64 [R1+0x1138], R72 ;  /* 0x0011384801007387 */ /* 0x0003e80000100a00 */
[----:B------:R-:W3:Y:S04]  /*35d70*/  LDL.LU.64 R86, [R1+0xe10] ;  /* 0x000e100001567983 */ /* 0x000ee80000300a00 */
[----:B------:R1:W-:Y:S02]  /*35d80*/  LDGSTS.E [R67+-0x65600], [R74.64], !P1 ;  /* 0x9aa000004a437fae */ /* 0x0003e4000c921848 */
[----:B-1----:R-:W-:-:S02]  /*35d90*/  IMAD.WIDE R74, R0, 0x4, R88 ;  /* 0x00000004004a7825 */ /* 0x002fc400078e0258 */
[----:B------:R-:W3:Y:S01]  /*35da0*/  LDL.LU.64 R88, [R1+0xe18] ;  /* 0x000e180001587983 */ /* 0x000ee20000300a00 */
[C---:B------:R-:W-:Y:S02]  /*35db0*/  IADD3 R69, R93.reuse, -0xda, RZ ;  /* 0xffffff265d457810 */ /* 0x040fe40007ffe0ff */
[----:B------:R-:W-:Y:S02]  /*35dc0*/  IADD3 R70, R93, -0xde, RZ ;  /* 0xffffff225d467810 */ /* 0x000fe40007ffe0ff */
[----:B------:R-:W-:Y:S02]  /*35dd0*/  ISETP.GE.U32.AND P6, PT, R69, 0x7ffffea7, PT ;  /* 0x7ffffea74500780c */ /* 0x000fe40003fc6070 */
[----:B------:R-:W-:Y:S02]  /*35de0*/  ISETP.GE.U32.AND P2, PT, R70, 0x7ffffea3, PT ;  /* 0x7ffffea34600780c */ /* 0x000fe40003f46070 */
[C---:B------:R-:W-:Y:S02]  /*35df0*/  IADD3 R69, R93.reuse, -0xe6, RZ ;  /* 0xffffff1a5d457810 */ /* 0x040fe40007ffe0ff */
[----:B------:R-:W-:-:S02]  /*35e00*/  IADD3 R68, R93, -0xf6, RZ ;  /* 0xffffff0a5d447810 */ /* 0x000fc40007ffe0ff */
[----:B------:R-:W-:-:S05]  /*35e10*/  ISETP.GE.U32.AND P5, PT, R69, 0x7ffffe9b, PT ;  /* 0x7ffffe9b4500780c */ /* 0x000fca0003fa6070 */
[----:B------:R1:W-:Y:S01]  /*35e20*/  LDGSTS.E [R66+-0x64e00], [R72.64], !P6 ;  /* 0x9b20000048427fae */ /* 0x0003e2000f121848 */
[C---:B------:R-:W-:Y:S02]  /*35e30*/  IADD3 R70, R93.reuse, -0xee, RZ ;  /* 0xffffff125d467810 */ /* 0x040fe40007ffe0ff */
[----:B------:R-:W-:Y:S01]  /*35e40*/  ISETP.GE.U32.AND P6, PT, R68, 0x7ffffe8b, PT ;  /* 0x7ffffe8b4400780c */ /* 0x000fe20003fc6070 */
[----:B------:R2:W-:Y:S01]  /*35e50*/  STL.64 [R1+0x1148], R74 ;  /* 0x0011484a01007387 */ /* 0x0005e20000100a00 */
[----:B------:R-:W-:-:S03]  /*35e60*/  IADD3 R68, R93, -0xfe, RZ ;  /* 0xffffff025d447810 */ /* 0x000fc60007ffe0ff */
[----:B------:R2:W-:Y:S01]  /*35e70*/  LDGSTS.E [R67+-0x64600], [R74.64], !P2 ;  /* 0x9ba000004a437fae */ /* 0x0005e2000d121848 */
[----:B------:R-:W-:Y:S01]  /*35e80*/  ISETP.GE.U32.AND P3, PT, R70, 0x7ffffe93, PT ;  /* 0x7ffffe934600780c */ /* 0x000fe20003f66070 */
[----:B-1----:R-:W-:-:S05]  /*35e90*/  IMAD.WIDE R72, R0, 0x4, R80 ;  /* 0x0000000400487825 */ /* 0x002fca00078e0250 */
[----:B------:R3:W-:Y:S04]  /*35ea0*/  STL.64 [R1+0x1158], R72 ;  /* 0x0011584801007387 */ /* 0x0007e80000100a00 */
[----:B------:R-:W3:Y:S04]  /*35eb0*/  LDL.LU.64 R80, [R1+0xe20] ;  /* 0x000e200001507983 */ /* 0x000ee80000300a00 */
[----:B------:R3:W-:Y:S01]  /*35ec0*/  LDGSTS.E [R66+-0x63e00], [R72.64], !P4 ;  /* 0x9c20000048427fae */ /* 0x0007e2000e121848 */
[----:B------:R-:W-:Y:S01]  /*35ed0*/  ISETP.GE.U32.AND P4, PT, R68, 0x7ffffe83, PT ;  /* 0x7ffffe834400780c */ /* 0x000fe20003f86070 */
[----:B----4-:R-:W-:Y:S01]  /*35ee0*/  IMAD.WIDE R76, R0, 0x4, R78 ;  /* 0x00000004004c7825 */ /* 0x010fe200078e024e */
[----:B------:R-:W-:-:S04]  /*35ef0*/  IADD3 R68, R91, 0x100000, RZ ;  /* 0x001000005b447810 */ /* 0x000fc80007ffe0ff */
[----:B------:R-:W-:Y:S04]  /*35f00*/  STL.64 [R1+0x1168], R76 ;  /* 0x0011684c01007387 */ /* 0x000fe80000100a00 */
[----:B------:R1:W-:Y:S01]  /*35f10*/  LDGSTS.E [R68+-0x63600], [R76.64], !P5 ;  /* 0x9ca000004c447fae */ /* 0x0003e2000e921848 */
[----:B--2---:R-:W-:-:S03]  /*35f20*/  IMAD.WIDE R74, R0, 0x4, R82 ;  /* 0x00000004004a7825 */ /* 0x004fc600078e0252 */
[----:B------:R-:W2:Y:S04]  /*35f30*/  LDL.LU.64 R82, [R1+0xe28] ;  /* 0x000e280001527983 */ /* 0x000ea80000300a00 */
[----:B------:R4:W-:Y:S01]  /*35f40*/  STL.64 [R1+0x1178], R74 ;  /* 0x0011784a01007387 */ /* 0x0009e20000100a00 */
[----:B---3--:R-:W-:-:S03]  /*35f50*/  IMAD.WIDE R72, R0, 0x4, R84 ;  /* 0x0000000400487825 */ /* 0x008fc600078e0254 */
[----:B------:R-:W3:Y:S04]  /*35f60*/  LDL.LU.64 R84, [R1+0xe30] ;  /* 0x000e300001547983 */ /* 0x000ee80000300a00 */
[----:B------:R4:W-:Y:S04]  /*35f70*/  LDGSTS.E [R67+-0x62e00], [R74.64], !P0 ;  /* 0x9d2000004a437fae */ /* 0x0009e8000c121848 */
[----:B------:R1:W-:Y:S04]  /*35f80*/  STL.64 [R1+0x1188], R72 ;  /* 0x0011884801007387 */ /* 0x0003e80000100a00 */
[----:B------:R-:W3:Y:S01]  /*35f90*/  LDL.LU.64 R78, [R1+0xe38] ;  /* 0x000e3800014e7983 */ /* 0x000ee20000300a00 */
[----:B----4-:R-:W-:-:S03]  /*35fa0*/  IMAD.WIDE R74, R0, 0x4, R86 ;  /* 0x00000004004a7825 */ /* 0x010fc600078e0256 */
[----:B------:R1:W-:Y:S04]  /*35fb0*/  LDGSTS.E [R66+-0x62600], [R72.64], !P3 ;  /* 0x9da0000048427fae */ /* 0x0003e8000d921848 */
[----:B------:R2:W-:Y:S01]  /*35fc0*/  STL.64 [R1+0x1198], R74 ;  /* 0x0011984a01007387 */ /* 0x0005e20000100a00 */
[----:B-1----:R-:W-:-:S03]  /*35fd0*/  IMAD.WIDE R72, R0, 0x4, R88 ;  /* 0x0000000400487825 */ /* 0x002fc600078e0258 */
[----:B------:R-:W4:Y:S01]  /*35fe0*/  LDL.LU.64 R88, [R1+0xe40] ;  /* 0x000e400001587983 */ /* 0x000f220000300a00 */
[----:B------:R-:W-:-:S04]  /*35ff0*/  IADD3 R69, R93, -0xf2, RZ ;  /* 0xffffff0e5d457810 */ /* 0x000fc80007ffe0ff */
[----:B------:R-:W-:Y:S02]  /*36000*/  ISETP.GE.U32.AND P1, PT, R69, 0x7ffffe8f, PT ;  /* 0x7ffffe8f4500780c */ /* 0x000fe40003f26070 */
[C---:B------:R-:W-:Y:S02]  /*36010*/  IADD3 R69, R93.reuse, -0xfa, RZ ;  /* 0xffffff065d457810 */ /* 0x040fe40007ffe0ff */
[----:B------:R-:W-:Y:S01]  /*36020*/  IADD3 R68, R93, -0x8b, RZ ;  /* 0xffffff755d447810 */ /* 0x000fe20007ffe0ff */
[----:B------:R3:W-:Y:S01]  /*36030*/  STL.64 [R1+0x11a8], R72 ;  /* 0x0011a84801007387 */ /* 0x0007e20000100a00 */
[----:B------:R-:W-:Y:S02]  /*36040*/  ISETP.GE.U32.AND P2, PT, R69, 0x7ffffe87, PT ;  /* 0x7ffffe874500780c */ /* 0x000fe40003f46070 */
[----:B------:R-:W-:Y:S01]  /*36050*/  ISETP.GE.U32.AND P3, PT, R68, 0x7ffffef6, PT ;  /* 0x7ffffef64400780c */ /* 0x000fe20003f66070 */
[----:B------:R-:W4:Y:S01]  /*36060*/  LDL.LU.64 R86, [R1+0xe48] ;  /* 0x000e480001567983 */ /* 0x000f220000300a00 */
[----:B------:R-:W-:-:S02]  /*36070*/  IADD3 R68, R93, -0x93, RZ ;  /* 0xffffff6d5d447810 */ /* 0x000fc40007ffe0ff */
[----:B------:R-:W-:Y:S01]  /*36080*/  IADD3 R69, R93, -0x83, RZ ;  /* 0xffffff7d5d457810 */ /* 0x000fe20007ffe0ff */
[----:B------:R2:W-:Y:S04]  /*36090*/  LDGSTS.E [R67+-0x61e00], [R74.64], !P1 ;  /* 0x9e2000004a437fae */ /* 0x0005e8000c921848 */
[----:B------:R1:W-:Y:S01]  /*360a0*/  LDGSTS.E [R66+-0x61600], [R72.64], !P6 ;  /* 0x9ea0000048427fae */ /* 0x0003e2000f121848 */
[----:B------:R-:W-:Y:S02]  /*360b0*/  ISETP.GE.U32.AND P6, PT, R68, 0x7ffffeee, PT ;  /* 0x7ffffeee4400780c */ /* 0x000fe40003fc6070 */
[----:B------:R-:W-:Y:S02]  /*360c0*/  ISETP.GE.U32.AND P5, PT, R69, 0x7ffffefe, PT ;  /* 0x7ffffefe4500780c */ /* 0x000fe40003fa6070 */
[----:B------:R-:W-:-:S02]  /*360d0*/  IADD3 R68, R91, 0x100000, RZ ;  /* 0x001000005b447810 */ /* 0x000fc40007ffe0ff */
[----:B------:R-:W4:Y:S01]  /*360e0*/  LDL.LU.64 R90, [R1+0xe50] ;  /* 0x000e5000015a7983 */ /* 0x000f220000300a00 */
[----:B------:R-:W-:-:S04]  /*360f0*/  LOP3.LUT R92, R252, 0x40, RZ, 0x3c, !PT ;  /* 0x00000040fc5c7812 */ /* 0x000fc800078e3cff */
[----:B-1----:R-:W-:Y:S01]  /*36100*/  IADD3 R66, R92, 0x100000, RZ ;  /* 0x001000005c427810 */ /* 0x002fe20007ffe0ff */
[----:B------:R-:W-:-:S05]  /*36110*/  IMAD.WIDE R76, R0, 0x4, R80 ;  /* 0x00000004004c7825 */ /* 0x000fca00078e0250 */
[----:B------:R-:W-:Y:S04]  /*36120*/  STL.64 [R1+0x11b8], R76 ;  /* 0x0011b84c01007387 */ /* 0x000fe80000100a00 */
[----:B------:R1:W-:Y:S01]  /*36130*/  LDGSTS.E [R68+-0x60e00], [R76.64], !P2 ;  /* 0x9f2000004c447fae */ /* 0x0003e2000d121848 */
[----:B--2---:R-:W-:-:S03]  /*36140*/  IMAD.WIDE R74, R0, 0x4, R82 ;  /* 0x00000004004a7825 */ /* 0x004fc600078e0252 */
[----:B------:R-:W2:Y:S01]  /*36150*/  LDL.LU.64 R82, [R1+0xe58] ;  /* 0x000e580001527983 */ /* 0x000ea20000300a00 */
[----:B---3--:R-:W-:-:S03]  /*36160*/  IMAD.WIDE R72, R0, 0x4, R84 ;  /* 0x0000000400487825 */ /* 0x008fc600078e0254 */
[----:B------:R3:W-:Y:S04]  /*36170*/  STL.64 [R1+0x11c8], R74 ;  /* 0x0011c84a01007387 */ /* 0x0007e80000100a00 */
[----:B------:R4:W-:Y:S04]  /*36180*/  STL.64 [R1+0xca8], R72 ;  /* 0x000ca84801007387 */ /* 0x0009e80000100a00 */
[----:B------:R3:W-:Y:S04]  /*36190*/  LDGSTS.E [R67+-0x60600], [R74.64], !P4 ;  /* 0x9fa000004a437fae */ /* 0x0007e8000e121848 */
[----:B------:R-:W2:Y:S04]  /*361a0*/  LDL.LU.64 R84, [R1+0xe60] ;  /* 0x000e600001547983 */ /* 0x000ea80000300a00 */
[----:B------:R4:W-:Y:S01]  /*361b0*/  LDGSTS.E [R66+-0x6fc00], [R72.64], !P5 ;  /* 0x9040000048427fae */ /* 0x0009e2000e921848 */
[----:B---3--:R-:W-:-:S03]  /*361c0*/  IMAD.WIDE R74, R0, 0x4, R78 ;  /* 0x00000004004a7825 */ /* 0x008fc600078e024e */
[----:B------:R-:W3:Y:S04]  /*361d0*/  LDL.LU.64 R78, [R1+0xe68] ;  /* 0x000e6800014e7983 */ /* 0x000ee80000300a00 */
[----:B------:R1:W-:Y:S01]  /*361e0*/  STL.64 [R1+0xcc0], R74 ;  /* 0x000cc04a01007387 */ /* 0x0003e20000100a00 */
[----:B----4-:R-:W-:-:S05]  /*361f0*/  IMAD.WIDE R72, R0, 0x4, R88 ;  /* 0x0000000400487825 */ /* 0x010fca00078e0258 */
[----:B------:R2:W-:Y:S04]  /*36200*/  STL.64 [R1+0xcd8], R72 ;  /* 0x000cd84801007387 */ /* 0x0005e80000100a00 */
[----:B------:R-:W4:Y:S01]  /*36210*/  LDL.LU.64 R88, [R1+0xe70] ;  /* 0x000e700001587983 */ /* 0x000f220000300a00 */
[----:B------:R-:W-:-:S04]  /*36220*/  IADD3 R70, R93, -0x87, RZ ;  /* 0xffffff795d467810 */ /* 0x000fc80007ffe0ff */
[----:B------:R-:W-:Y:S02]  /*36230*/  ISETP.GE.U32.AND P0, PT, R70, 0x7ffffefa, PT ;  /* 0x7ffffefa4600780c */ /* 0x000fe40003f06070 */
[C---:B------:R-:W-:Y:S02]  /*36240*/  IADD3 R69, R93.reuse, -0x8f, RZ ;  /* 0xffffff715d457810 */ /* 0x040fe40007ffe0ff */
[C---:B------:R-:W-:Y:S02]  /*36250*/  IADD3 R70, R93.reuse, -0x97, RZ ;  /* 0xffffff695d467810 */ /* 0x040fe40007ffe0ff */
[----:B-1----:R-:W-:Y:S02]  /*36260*/  IADD3 R68, R93, -0x9f, RZ ;  /* 0xffffff615d447810 */ /* 0x002fe40007ffe0ff */
[----:B------:R-:W-:Y:S02]  /*36270*/  ISETP.GE.U32.AND P1, PT, R69, 0x7ffffef2, PT ;  /* 0x7ffffef24500780c */ /* 0x000fe40003f26070 */
[----:B------:R-:W-:Y:S01]  /*36280*/  IADD3 R67, R92, 0x100000, RZ ;  /* 0x001000005c437810 */ /* 0x000fe20007ffe0ff */
[----:B------:R-:W-:Y:S01]  /*36290*/  IMAD.WIDE R76, R0, 0x4, R86 ;  /* 0x00000004004c7825 */ /* 0x000fe200078e0256 */
[----:B------:R-:W-:Y:S01]  /*362a0*/  ISETP.GE.U32.AND P2, PT, R70, 0x7ffffeea, PT ;  /* 0x7ffffeea4600780c */ /* 0x000fe20003f46070 */
[----:B------:R-:W4:Y:S01]  /*362b0*/  LDL.LU.64 R86, [R1+0xe78] ;  /* 0x000e780001567983 */ /* 0x000f220000300a00 */
[----:B------:R-:W-:-:S02]  /*362c0*/  ISETP.GE.U32.AND P5, PT, R68, 0x7ffffee2, PT ;  /* 0x7ffffee24400780c */ /* 0x000fc40003fa6070 */
[----:B------:R-:W-:Y:S01]  /*362d0*/  IADD3 R68, R93, -0xa7, RZ ;  /* 0xffffff595d447810 */ /* 0x000fe20007ffe0ff */
[----:B------:R1:W-:Y:S04]  /*362e0*/  LDGSTS.E [R67+-0x6f400], [R74.64], !P0 ;  /* 0x90c000004a437fae */ /* 0x0003e8000c121848 */
[----:B------:R2:W-:Y:S01]  /*362f0*/  LDGSTS.E [R66+-0x6ec00], [R72.64], !P3 ;  /* 0x9140000048427fae */ /* 0x0005e2000d921848 */
[----:B------:R-:W-:Y:S02]  /*36300*/  ISETP.GE.U32.AND P3, PT, R68, 0x7ffffeda, PT ;  /* 0x7ffffeda4400780c */ /* 0x000fe40003f66070 */
[----:B------:R-:W-:Y:S01]  /*36310*/  IADD3 R68, R92, 0x100000, RZ ;  /* 0x001000005c447810 */ /* 0x000fe20007ffe0ff */
[----:B------:R-:W-:Y:S01]  /*36320*/  STL.64 [R1+0xcf0], R76 ;  /* 0x000cf04c01007387 */ /* 0x000fe20000100a00 */
[----:B-1----:R-:W-:-:S03]  /*36330*/  IMAD.WIDE R74, R0, 0x4, R90 ;  /* 0x00000004004a7825 */ /* 0x002fc600078e025a */
[----:B------:R4:W-:Y:S04]  /*36340*/  LDGSTS.E [R68+-0x6e400], [R76.64], !P1 ;  /* 0x91c000004c447fae */ /* 0x0009e8000c921848 */
[----:B------:R-:W4:Y:S04]  /*36350*/  LDL.LU.64 R90, [R1+0xe80] ;  /* 0x000e8000015a7983 */ /* 0x000f280000300a00 */
[----:B------:R1:W-:Y:S04]  /*36360*/  STL.64 [R1+0xd08], R74 ;  /* 0x000d084a01007387 */ /* 0x0003e80000100a00 */
[----:B------:R1:W-:Y:S01]  /*36370*/  LDGSTS.E [R67+-0x6dc00], [R74.64], !P6 ;  /* 0x924000004a437fae */ /* 0x0003e2000f121848 */
[----:B--2---:R-:W-:-:S05]  /*36380*/  IMAD.WIDE R72, R0, 0x4, R82 ;  /* 0x0000000400487825 */ /* 0x004fca00078e0252 */
[----:B------:R3:W-:Y:S04]  /*36390*/  STL.64 [R1+0xd20], R72 ;  /* 0x000d204801007387 */ /* 0x0007e80000100a00 */
[----:B------:R3:W-:Y:S04]  /*363a0*/  LDGSTS.E [R66+-0x6d400], [R72.64], !P2 ;  /* 0x92c0000048427fae */ /* 0x0007e8000d121848 */
[----:B------:R-:W2:Y:S01]  /*363b0*/  LDL.LU.64 R82, [R1+0xe88] ;  /* 0x000e880001527983 */ /* 0x000ea20000300a00 */
[----:B-1----:R-:W-:-:S03]  /*363c0*/  IMAD.WIDE R74, R0, 0x4, R84 ;  /* 0x00000004004a7825 */ /* 0x002fc600078e0254 */
[----:B------:R-:W2:Y:S04]  /*363d0*/  LDL.LU.64 R84, [R1+0xe90] ;  /* 0x000e900001547983 */ /* 0x000ea80000300a00 */
[----:B------:R1:W-:Y:S01]  /*363e0*/  STL.64 [R1+0xd30], R74 ;  /* 0x000d304a01007387 */ /* 0x0003e20000100a00 */
[----:B---3--:R-:W-:-:S05]  /*363f0*/  IMAD.WIDE R72, R0, 0x4, R78 ;  /* 0x0000000400487825 */ /* 0x008fca00078e024e */
[----:B------:R3:W-:Y:S04]  /*36400*/  STL.64 [R1+0xd48], R72 ;  /* 0x000d484801007387 */ /* 0x0007e80000100a00 */
[----:B------:R-:W2:Y:S01]  /*36410*/  LDL.LU.64 R78, [R1+0xe98] ;  /* 0x000e9800014e7983 */ /* 0x000ea20000300a00 */
[----:B----4-:R-:W-:-:S03]  /*36420*/  IMAD.WIDE R76, R0, 0x4, R88 ;  /* 0x00000004004c7825 */ /* 0x010fc600078e0258 */
[----:B------:R-:W4:Y:S01]  /*36430*/  LDL.LU.64 R88, [R1+0xea0] ;  /* 0x000ea00001587983 */ /* 0x000f220000300a00 */
[----:B------:R-:W-:-:S04]  /*36440*/  IADD3 R69, R93, -0x9b, RZ ;  /* 0xffffff655d457810 */ /* 0x000fc80007ffe0ff */
[----:B------:R-:W-:Y:S02]  /*36450*/  ISETP.GE.U32.AND P4, PT, R69, 0x7ffffee6, PT ;  /* 0x7ffffee64500780c */ /* 0x000fe40003f86070 */
[C---:B------:R-:W-:Y:S02]  /*36460*/  IADD3 R69, R93.reuse, -0xa3, RZ ;  /* 0xffffff5d5d457810 */ /* 0x040fe40007ffe0ff */
[----:B------:R-:W-:Y:S02]  /*36470*/  IADD3 R68, R93, -0xb3, RZ ;  /* 0xffffff4d5d447810 */ /* 0x000fe40007ffe0ff */
[----:B------:R-:W-:Y:S02]  /*36480*/  ISETP.GE.U32.AND P0, PT, R69, 0x7ffffede, PT ;  /* 0x7ffffede4500780c */ /* 0x000fe40003f06070 */
[----:B------:R-:W-:Y:S02]  /*36490*/  IADD3 R69, R93, -0xab, RZ ;  /* 0xffffff555d457810 */ /* 0x000fe40007ffe0ff */
        /* <DEDUP_REMOVED lines=8> */
[----:B------:R-:W-:Y:S01]  /*36520*/  IADD3 R70, R93, -0xaf, RZ ;  /* 0xffffff515d467810 */ /* 0x000fe20007ffe0ff */
[C---:B-1----:R-:W-:Y:S02]  /*36530*/  IMAD.WIDE R74, R0.reuse, 0x4, R86 ;  /* 0x00000004004a7825 */ /* 0x042fe400078e0256 */
[----:B------:R1:W-:Y:S04]  /*36540*/  LDGSTS.E [R68+-0x6bc00], [R76.64], !P0 ;  /* 0x944000004c447fae */ /* 0x0003e8000c121848 */
[----:B------:R-:W4:Y:S01]  /*36550*/  LDL.LU.64 R86, [R1+0xea8] ;  /* 0x000ea80001567983 */ /* 0x000f220000300a00 */
[----:B---3--:R-:W-:Y:S01]  /*36560*/  IMAD.WIDE R72, R0, 0x4, R90 ;  /* 0x0000000400487825 */ /* 0x008fe200078e025a */
[----:B------:R-:W-:-:S02]  /*36570*/  ISETP.GE.U32.AND P6, PT, R70, 0x7ffffed2, PT ;  /* 0x7ffffed24600780c */ /* 0x000fc40003fc6070 */
[----:B------:R2:W-:Y:S04]  /*36580*/  STL.64 [R1+0xd68], R74 ;  /* 0x000d684a01007387 */ /* 0x0005e80000100a00 */
[----:B------:R3:W-:Y:S04]  /*36590*/  STL.64 [R1+0xda0], R72 ;  /* 0x000da04801007387 */ /* 0x0007e80000100a00 */
[----:B------:R2:W-:Y:S04]  /*365a0*/  LDGSTS.E [R67+-0x6b400], [R74.64], !P3 ;  /* 0x94c000004a437fae */ /* 0x0005e8000d921848 */
[----:B------:R-:W4:Y:S04]  /*365b0*/  LDL.LU.64 R90, [R1+0xeb0] ;  /* 0x000eb000015a7983 */ /* 0x000f280000300a00 */
[----:B------:R3:W-:Y:S01]  /*365c0*/  LDGSTS.E [R66+-0x6ac00], [R72.64], !P1 ;  /* 0x9540000048427fae */ /* 0x0007e2000c921848 */
[----:B--2---:R-:W-:-:S03]  /*365d0*/  IMAD.WIDE R74, R0, 0x4, R82 ;  /* 0x00000004004a7825 */ /* 0x004fc600078e0252 */
[----:B------:R-:W2:Y:S01]  /*365e0*/  LDL.LU.64 R82, [R1+0xeb8] ;  /* 0x000eb80001527983 */ /* 0x000ea20000300a00 */
[----:B---3--:R-:W-:-:S03]  /*365f0*/  IMAD.WIDE R72, R0, 0x4, R84 ;  /* 0x0000000400487825 */ /* 0x008fc600078e0254 */
[----:B------:R4:W-:Y:S04]  /*36600*/  STL.64 [R1+0xdb0], R74 ;  /* 0x000db04a01007387 */ /* 0x0009e80000100a00 */
[----:B------:R3:W-:Y:S04]  /*36610*/  STL.64 [R1+0xdc0], R72 ;  /* 0x000dc04801007387 */ /* 0x0007e80000100a00 */
[----:B------:R-:W2:Y:S04]  /*36620*/  LDL.LU.64 R84, [R1+0xec0] ;  /* 0x000ec00001547983 */ /* 0x000ea80000300a00 */
[----:B------:R4:W-:Y:S01]  /*36630*/  LDGSTS.E [R67+-0x6a400], [R74.64], !P6 ;  /* 0x95c000004a437fae */ /* 0x0009e2000f121848 */
[----:B-1----:R-:W-:Y:S01]  /*36640*/  IMAD.WIDE R76, R0, 0x4, R78 ;  /* 0x00000004004c7825 */ /* 0x002fe200078e024e */
[----:B------:R-:W-:-:S02]  /*36650*/  IADD3 R69, R93, -0xb7, RZ ;  /* 0xffffff495d457810 */ /* 0x000fc40007ffe0ff */
[----:B------:R-:W2:Y:S04]  /*36660*/  LDL.LU.64 R78, [R1+0xec8] ;  /* 0x000ec800014e7983 */ /* 0x000ea80000300a00 */
[----:B------:R-:W-:Y:S01]  /*36670*/  STL.64 [R1+0xdd0], R76 ;  /* 0x000dd04c01007387 */ /* 0x000fe20000100a00 */
[----:B----4-:R-:W-:Y:S01]  /*36680*/  IMAD.WIDE R74, R0, 0x4, R88 ;  /* 0x00000004004a7825 */ /* 0x010fe200078e0258 */
[C---:B------:R-:W-:Y:S02]  /*36690*/  IADD3 R68, R93.reuse, -0xc7, RZ ;  /* 0xffffff395d447810 */ /* 0x040fe40007ffe0ff */
[----:B------:R-:W4:Y:S01]  /*366a0*/  LDL.LU.64 R88, [R1+0xed0] ;  /* 0x000ed00001587983 */ /* 0x000f220000300a00 */
[----:B------:R-:W-:Y:S02]  /*366b0*/  IADD3 R70, R93, -0xbf, RZ ;  /* 0xffffff415d467810 */ /* 0x000fe40007ffe0ff */
[----:B------:R-:W-:Y:S01]  /*366c0*/  ISETP.GE.U32.AND P4, PT, R69, 0x7ffffeca, PT ;  /* 0x7ffffeca4500780c */ /* 0x000fe20003f86070 */
[----:B------:R3:W-:Y:S01]  /*366d0*/  LDGSTS.E [R66+-0x69c00], [R72.64], !P2 ;  /* 0x9640000048427fae */ /* 0x0007e2000d121848 */
[----:B------:R-:W-:-:S02]  /*366e0*/  ISETP.GE.U32.AND P1, PT, R68, 0x7ffffeba, PT ;  /* 0x7ffffeba4400780c */ /* 0x000fc40003f26070 */
        /* <DEDUP_REMOVED lines=8> */
[----:B------:R1:W-:Y:S01]  /*36770*/  LDGSTS.E [R67+-0x68c00], [R74.64], !P5 ;  /* 0x974000004a437fae */ /* 0x0003e2000e921848 */
[----:B---3--:R-:W-:-:S05]  /*36780*/  IMAD.WIDE R72, R0, 0x4, R86 ;  /* 0x0000000400487825 */ /* 0x008fca00078e0256 */
[----:B------:R2:W-:Y:S04]  /*36790*/  STL.64 [R1+0xdf0], R72 ;  /* 0x000df04801007387 */ /* 0x0005e80000100a00 */
[----:B------:R-:W3:Y:S04]  /*367a0*/  LDL.LU.64 R86, [R1+0xed8] ;  /* 0x000ed80001567983 */ /* 0x000ee80000300a00 */
[----:B------:R2:W-:Y:S01]  /*367b0*/  LDGSTS.E [R66+-0x68400], [R72.64], !P0 ;  /* 0x97c0000048427fae */ /* 0x0005e2000c121848 */
[----:B-1----:R-:W-:-:S03]  /*367c0*/  IMAD.WIDE R74, R0, 0x4, R90 ;  /* 0x00000004004a7825 */ /* 0x002fc600078e025a */
[----:B------:R-:W3:Y:S04]  /*367d0*/  LDL.LU.64 R90, [R1+0xee0] ;  /* 0x000ee000015a7983 */ /* 0x000ee80000300a00 */
[----:B------:R1:W-:Y:S04]  /*367e0*/  STL.64 [R1+0xe00], R74 ;  /* 0x000e004a01007387 */ /* 0x0003e80000100a00 */
[----:B------:R1:W-:Y:S01]  /*367f0*/  LDGSTS.E [R67+-0x67c00], [R74.64], !P3 ;  /* 0x984000004a437fae */ /* 0x0003e2000d921848 */
[----:B--2---:R-:W-:-:S05]  /*36800*/  IMAD.WIDE R72, R0, 0x4, R82 ;  /* 0x0000000400487825 */ /* 0x004fca00078e0252 */
[----:B------:R4:W-:Y:S04]  /*36810*/  STL.64 [R1+0xe10], R72 ;  /* 0x000e104801007387 */ /* 0x0009e80000100a00 */
[----:B------:R-:W2:Y:S04]  /*36820*/  LDL.LU.64 R82, [R1+0xee8] ;  /* 0x000ee80001527983 */ /* 0x000ea80000300a00 */
[----:B------:R4:W-:Y:S01]  /*36830*/  LDGSTS.E [R66+-0x67400], [R72.64], !P1 ;  /* 0x98c0000048427fae */ /* 0x0009e2000c921848 */
[----:B------:R-:W-:-:S03]  /*36840*/  IMAD.WIDE R76, R0, 0x4, R84 ;  /* 0x00000004004c7825 */ /* 0x000fc600078e0254 */
[----:B------:R-:W2:Y:S04]  /*36850*/  LDL.LU.64 R84, [R1+0xef0] ;  /* 0x000ef00001547983 */ /* 0x000ea80000300a00 */
[----:B------:R-:W-:Y:S01]  /*36860*/  STL.64 [R1+0xe28], R76 ;  /* 0x000e284c01007387 */ /* 0x000fe20000100a00 */
[----:B-1----:R-:W-:-:S03]  /*36870*/  IMAD.WIDE R74, R0, 0x4, R78 ;  /* 0x00000004004a7825 */ /* 0x002fc600078e024e */
[----:B------:R-:W2:Y:S04]  /*36880*/  LDL.LU.64 R78, [R1+0xef8] ;  /* 0x000ef800014e7983 */ /* 0x000ea80000300a00 */
[----:B------:R3:W-:Y:S01]  /*36890*/  STL.64 [R1+0xe40], R74 ;  /* 0x000e404a01007387 */ /* 0x0007e20000100a00 */
[----:B----4-:R-:W-:-:S05]  /*368a0*/  IMAD.WIDE R72, R0, 0x4, R88 ;  /* 0x0000000400487825 */ /* 0x010fca00078e0258 */
[----:B------:R1:W-:Y:S04]  /*368b0*/  STL.64 [R1+0xe58], R72 ;  /* 0x000e584801007387 */ /* 0x0003e80000100a00 */
[----:B------:R-:W4:Y:S01]  /*368c0*/  LDL.LU.64 R88, [R1+0xf00] ;  /* 0x000f000001587983 */ /* 0x000f220000300a00 */
[C---:B------:R-:W-:Y:S02]  /*368d0*/  IADD3 R69, R93.reuse, -0xcb, RZ ;  /* 0xffffff355d457810 */ /* 0x040fe40007ffe0ff */
[----:B------:R-:W-:Y:S02]  /*368e0*/  IADD3 R68, R93, -0xdb, RZ ;  /* 0xffffff255d447810 */ /* 0x000fe40007ffe0ff */
[----:B------:R-:W-:Y:S02]  /*368f0*/  ISETP.GE.U32.AND P6, PT, R69, 0x7ffffeb6, PT ;  /* 0x7ffffeb64500780c */ /* 0x000fe40003fc6070 */
[----:B------:R-:W-:-:S02]  /*36900*/  IADD3 R69, R93, -0xd3, RZ ;  /* 0xffffff2d5d457810 */ /* 0x000fc40007ffe0ff */
[----:B------:R-:W-:Y:S02]  /*36910*/  ISETP.GE.U32.AND P0, PT, R68, 0x7ffffea6, PT ;  /* 0x7ffffea64400780c */ /* 0x000fe40003f06070 */
[----:B------:R-:W-:Y:S02]  /*36920*/  ISETP.GE.U32.AND P4, PT, R69, 0x7ffffeae, PT ;  /* 0x7ffffeae4500780c */ /* 0x000fe40003f86070 */
[C---:B------:R-:W-:Y:S02]  /*36930*/  IADD3 R68, R93.reuse, -0xe3, RZ ;  /* 0xffffff1d5d447810 */ /* 0x040fe40007ffe0ff */
[----:B------:R-:W-:Y:S02]  /*36940*/  IADD3 R70, R93, -0xd7, RZ ;  /* 0xffffff295d467810 */ /* 0x000fe40007ffe0ff */
[----:B------:R-:W-:Y:S02]  /*36950*/  ISETP.GE.U32.AND P1, PT, R68, 0x7ffffe9e, PT ;  /* 0x7ffffe9e4400780c */ /* 0x000fe40003f26070 */
[----:B------:R-:W-:-:S02]  /*36960*/  IADD3 R68, R92, 0x100000, RZ ;  /* 0x001000005c447810 */ /* 0x000fc40007ffe0ff */
[----:B------:R-:W-:-:S03]  /*36970*/  ISETP.GE.U32.AND P5, PT, R70, 0x7ffffeaa, PT ;  /* 0x7ffffeaa4600780c */ /* 0x000fc60003fa6070 */
[----:B------:R1:W-:Y:S01]  /*36980*/  LDGSTS.E [R68+-0x66c00], [R76.64], !P6 ;  /* 0x994000004c447fae */ /* 0x0003e2000f121848 */
[----:B------:R-:W-:-:S03]  /*36990*/  IADD3 R69, R93, -0xdf, RZ ;  /* 0xffffff215d457810 */ /* 0x000fc60007ffe0ff */
[----:B------:R3:W-:Y:S04]  /*369a0*/  LDGSTS.E [R67+-0x66400], [R74.64], !P2 ;  /* 0x99c000004a437fae */ /* 0x0007e8000d121848 */
[----:B------:R3:W-:Y:S01]  /*369b0*/  LDGSTS.E [R66+-0x65c00], [R72.64], !P4 ;  /* 0x9a40000048427fae */ /* 0x0007e2000e121848 */
[----:B------:R-:W-:Y:S02]  /*369c0*/  ISETP.GE.U32.AND P3, PT, R69, 0x7ffffea2, PT ;  /* 0x7ffffea24500780c */ /* 0x000fe40003f66070 */
[----:B-1----:R-:W-:Y:S01]  /*369d0*/  IADD3 R68, R93, -0xef, RZ ;  /* 0xffffff115d447810 */ /* 0x002fe20007ffe0ff */
[C---:B---3--:R-:W-:Y:S02]  /*369e0*/  IMAD.WIDE R74, R0.reuse, 0x4, R86 ;  /* 0x00000004004a7825 */ /* 0x048fe400078e0256 */
[----:B------:R-:W3:Y:S02]  /*369f0*/  LDL.LU.64 R86, [R1+0xf08] ;  /* 0x000f080001567983 */ /* 0x000ee40000300a00 */
[----:B------:R-:W-:-:S02]  /*36a00*/  IMAD.WIDE R72, R0, 0x4, R90 ;  /* 0x0000000400487825 */ /* 0x000fc400078e025a */
[----:B------:R1:W-:Y:S01]  /*36a10*/  STL.64 [R1+0xe68], R74 ;  /* 0x000e684a01007387 */ /* 0x0003e20000100a00 */
[----:B------:R-:W-:-:S03]  /*36a20*/  ISETP.GE.U32.AND P4, PT, R68, 0x7ffffe92, PT ;  /* 0x7ffffe924400780c */ /* 0x000fc60003f86070 */
[----:B------:R1:W-:Y:S01]  /*36a30*/  STL.64 [R1+0xe78], R72 ;  /* 0x000e784801007387 */ /* 0x0003e20000100a00 */
[----:B------:R-:W-:-:S03]  /*36a40*/  IADD3 R68, R93, -0xf7, RZ ;  /* 0xffffff095d447810 */ /* 0x000fc60007ffe0ff */
[----:B------:R-:W3:Y:S04]  /*36a50*/  LDL.LU.64 R90, [R1+0xf10] ;  /* 0x000f1000015a7983 */ /* 0x000ee80000300a00 */
[----:B------:R1:W-:Y:S04]  /*36a60*/  LDGSTS.E [R67+-0x65400], [R74.64], !P5 ;  /* 0x9ac000004a437fae */ /* 0x0003e8000e921848 */
[----:B------:R1:W-:Y:S01]  /*36a70*/  LDGSTS.E [R66+-0x64c00], [R72.64], !P0 ;  /* 0x9b40000048427fae */ /* 0x0003e2000c121848 */
[----:B------:R-:W-:Y:S02]  /*36a80*/  ISETP.GE.U32.AND P0, PT, R68, 0x7ffffe8a, PT ;  /* 0x7ffffe8a4400780c */ /* 0x000fe40003f06070 */
[----:B------:R-:W-:Y:S01]  /*36a90*/  IADD3 R68, R92, 0x100000, RZ ;  /* 0x001000005c447810 */ /* 0x000fe20007ffe0ff */
[----:B--2---:R-:W-:-:S02]  /*36aa0*/  IMAD.WIDE R76, R0, 0x4, R82 ;  /* 0x00000004004c7825 */ /* 0x004fc400078e0252 */
[----:B------:R-:W2:Y:S04]  /*36ab0*/  LDL.LU.64 R82, [R1+0xf18] ;  /* 0x000f180001527983 */ /* 0x000ea80000300a00 */
[----:B------:R-:W-:Y:S01]  /*36ac0*/  STL.64 [R1+0xe88], R76 ;  /* 0x000e884c01007387 */ /* 0x000fe20000100a00 */
[----:B-1----:R-:W-:-:S03]  /*36ad0*/  IMAD.WIDE R74, R0, 0x4, R84 ;  /* 0x00000004004a7825 */ /* 0x002fc600078e0254 */
[----:B------:R-:W2:Y:S04]  /*36ae0*/  LDL.LU.64 R84, [R1+0xf20] ;  /* 0x000f200001547983 */ /* 0x000ea80000300a00 */
[----:B------:R1:W-:Y:S01]  /*36af0*/  LDGSTS.E [R68+-0x64400], [R76.64], !P3 ;  /* 0x9bc000004c447fae */ /* 0x0003e2000d921848 */
[----:B------:R-:W-:-:S03]  /*36b00*/  IMAD.WIDE R72, R0, 0x4, R78 ;  /* 0x0000000400487825 */ /* 0x000fc600078e024e */
[----:B------:R4:W-:Y:S04]  /*36b10*/  STL.64 [R1+0xe98], R74 ;  /* 0x000e984a01007387 */ /* 0x0009e80000100a00 */
[----:B------:R4:W-:Y:S04]  /*36b20*/  LDGSTS.E [R67+-0x63c00], [R74.64], !P1 ;  /* 0x9c4000004a437fae */ /* 0x0009e8000c921848 */
[----:B------:R3:W-:Y:S01]  /*36b30*/  STL.64 [R1+0xea8], R72 ;  /* 0x000ea84801007387 */ /* 0x0007e20000100a00 */
[----:B----4-:R-:W-:-:S03]  /*36b40*/  IMAD.WIDE R74, R0, 0x4, R88 ;  /* 0x00000004004a7825 */ /* 0x010fc600078e0258 */
[----:B------:R-:W4:Y:S01]  /*36b50*/  LDL.LU.64 R88, [R1+0xf28] ;  /* 0x000f280001587983 */ /* 0x000f220000300a00 */
[----:B------:R-:W-:-:S04]  /*36b60*/  IADD3 R70, R93, -0xe7, RZ ;  /* 0xffffff195d467810 */ /* 0x000fc80007ffe0ff */
[----:B------:R-:W-:Y:S02]  /*36b70*/  ISETP.GE.U32.AND P6, PT, R70, 0x7ffffe9a, PT ;  /* 0x7ffffe9a4600780c */ /* 0x000fe40003fc6070 */
[----:B------:R-:W-:-:S04]  /*36b80*/  IADD3 R69, R93, -0xeb, RZ ;  /* 0xffffff155d457810 */ /* 0x000fc80007ffe0ff */
[----:B------:R-:W-:Y:S01]  /*36b90*/  ISETP.GE.U32.AND P2, PT, R69, 0x7ffffe96, PT ;  /* 0x7ffffe964500780c */ /* 0x000fe20003f46070 */
[----:B------:R2:W-:Y:S01]  /*36ba0*/  STL.64 [R1+0xeb8], R74 ;  /* 0x000eb84a01007387 */ /* 0x0005e20000100a00 */
[----:B------:R-:W-:-:S05]  /*36bb0*/  IADD3 R69, R93, -0xf3, RZ ;  /* 0xffffff0d5d457810 */ /* 0x000fca0007ffe0ff */
[----:B------:R3:W-:Y:S01]  /*36bc0*/  LDGSTS.E [R66+-0x63400], [R72.64], !P6 ;  /* 0x9cc0000048427fae */ /* 0x0007e2000f121848 */
[----:B-1----:R-:W-:Y:S02]  /*36bd0*/  IADD3 R68, R93, -0x84, RZ ;  /* 0xffffff7c5d447810 */ /* 0x002fe40007ffe0ff */
[----:B------:R-:W-:Y:S02]  /*36be0*/  ISETP.GE.U32.AND P5, PT, R69, 0x7ffffe8e, PT ;  /* 0x7ffffe8e4500780c */ /* 0x000fe40003fa6070 */
[----:B------:R-:W-:Y:S01]  /*36bf0*/  ISETP.GE.U32.AND P6, PT, R68, 0x7ffffefd, PT ;  /* 0x7ffffefd4400780c */ /* 0x000fe20003fc6070 */
[----:B------:R2:W-:Y:S01]  /*36c00*/  LDGSTS.E [R67+-0x62c00], [R74.64], !P2 ;  /* 0x9d4000004a437fae */ /* 0x0005e2000d121848 */
[----:B------:R-:W-:Y:S01]  /*36c10*/  IADD3 R68, R93, -0x8c, RZ ;  /* 0xffffff745d447810 */ /* 0x000fe20007ffe0ff */
[C---:B---3--:R-:W-:Y:S02]  /*36c20*/  IMAD.WIDE R72, R0.reuse, 0x4, R86 ;  /* 0x0000000400487825 */ /* 0x048fe400078e0256 */
[----:B------:R-:W3:Y:S04]  /*36c30*/  LDL.LU.64 R86, [R1+0xf30] ;  /* 0x000f300001567983 */ /* 0x000ee80000300a00 */
[----:B------:R1:W-:Y:S04]  /*36c40*/  STL.64 [R1+0xec8], R72 ;  /* 0x000ec84801007387 */ /* 0x0003e80000100a00 */
[----:B------:R1:W-:Y:S01]  /*36c50*/  LDGSTS.E [R66+-0x62400], [R72.64], !P4 ;  /* 0x9dc0000048427fae */ /* 0x0003e2000e121848 */
[----:B------:R-:W-:-:S03]  /*36c60*/  IMAD.WIDE R76, R0, 0x4, R90 ;  /* 0x00000004004c7825 */ /* 0x000fc600078e025a */
[----:B------:R-:W3:Y:S01]  /*36c70*/  LDL.LU.64 R90, [R1+0xf38] ;  /* 0x000f3800015a7983 */ /* 0x000ee20000300a00 */
[----:B------:R-:W-:-:S03]  /*36c80*/  ISETP.GE.U32.AND P4, PT, R68, 0x7ffffef5, PT ;  /* 0x7ffffef54400780c */ /* 0x000fc60003f86070 */
[----:B------:R-:W-:Y:S01]  /*36c90*/  STL.64 [R1+0xed8], R76 ;  /* 0x000ed84c01007387 */ /* 0x000fe20000100a00 */
[----:B------:R-:W-:-:S05]  /*36ca0*/  IADD3 R68, R92, 0x100000, RZ ;  /* 0x001000005c447810 */ /* 0x000fca0007ffe0ff */
[----:B------:R1:W-:Y:S01]  /*36cb0*/  LDGSTS.E [R68+-0x61c00], [R76.64], !P5 ;  /* 0x9e4000004c447fae */ /* 0x0003e2000e921848 */
[----:B--2---:R-:W-:-:S03]  /*36cc0*/  IMAD.WIDE R74, R0, 0x4, R82 ;  /* 0x00000004004a7825 */ /* 0x004fc600078e0252 */
[----:B------:R-:W2:Y:S04]  /*36cd0*/  LDL.LU.64 R82, [R1+0xf48] ;  /* 0x000f480001527983 */ /* 0x000ea80000300a00 */
[----:B------:R4:W-:Y:S01]  /*36ce0*/  STL.64 [R1+0xee8], R74 ;  /* 0x000ee84a01007387 */ /* 0x0009e20000100a00 */
[----:B-1----:R-:W-:-:S03]  /*36cf0*/  IMAD.WIDE R72, R0, 0x4, R84 ;  /* 0x0000000400487825 */ /* 0x002fc600078e0254 */
[----:B------:R-:W2:Y:S04]  /*36d00*/  LDL.LU.64 R84, [R1+0xf50] ;  /* 0x000f500001547983 */ /* 0x000ea80000300a00 */
[----:B------:R3:W-:Y:S04]  /*36d10*/  STL.64 [R1+0xef0], R72 ;  /* 0x000ef04801007387 */ /* 0x0007e80000100a00 */
[----:B------:R4:W-:Y:S04]  /*36d20*/  LDGSTS.E [R67+-0x61400], [R74.64], !P0 ;  /* 0x9ec000004a437fae */ /* 0x0009e8000c121848 */
[----:B------:R-:W2:Y:S01]  /*36d30*/  LDL.LU.64 R78, [R1+0xf58] ;  /* 0x000f5800014e7983 */ /* 0x000ea20000300a00 */
[----:B----4-:R-:W-:-:S03]  /*36d40*/  IMAD.WIDE R74, R0, 0x4, R88 ;  /* 0x00000004004a7825 */ /* 0x010fc600078e0258 */
[----:B------:R-:W4:Y:S01]  /*36d50*/  LDL.LU.64 R88, [R1+0xf60] ;  /* 0x000f600001587983 */ /* 0x000f220000300a00 */
[----:B------:R-:W-:-:S04]  /*36d60*/  IADD3 R69, R93, -0xfb, RZ ;  /* 0xffffff055d457810 */ /* 0x000fc80007ffe0ff */
[----:B------:R-:W-:Y:S02]  /*36d70*/  ISETP.GE.U32.AND P3, PT, R69, 0x7ffffe86, PT ;  /* 0x7ffffe864500780c */ /* 0x000fe40003f66070 */
[----:B------:R-:W-:-:S04]  /*36d80*/  IADD3 R70, R93, -0xff, RZ ;  /* 0xffffff015d467810 */ /* 0x000fc80007ffe0ff */
[----:B------:R-:W-:Y:S02]  /*36d90*/  ISETP.GE.U32.AND P1, PT, R70, 0x7ffffe82, PT ;  /* 0x7ffffe824600780c */ /* 0x000fe40003f26070 */
[----:B------:R-:W-:Y:S02]  /*36da0*/  IADD3 R69, R93, -0x88, RZ ;  /* 0xffffff785d457810 */ /* 0x000fe40007ffe0ff */
[----:B------:R-:W-:-:S03]  /*36db0*/  LOP3.LUT R252, R252, 0x60, RZ, 0x3c, !PT ;  /* 0x00000060fcfc7812 */ /* 0x000fc600078e3cff */
[----:B------:R1:W-:Y:S01]  /*36dc0*/  LDGSTS.E [R66+-0x60c00], [R72.64], !P3 ;  /* 0x9f40000048427fae */ /* 0x0003e2000d921848 */
[C---:B------:R-:W-:Y:S02]  /*36dd0*/  IADD3 R70, R93.reuse, -0x90, RZ ;  /* 0xffffff705d467810 */ /* 0x040fe40007ffe0ff */
[----:B------:R-:W-:Y:S01]  /*36de0*/  IADD3 R68, R93, -0x98, RZ ;  /* 0xffffff685d447810 */ /* 0x000fe20007ffe0ff */
[----:B------:R2:W-:Y:S01]  /*36df0*/  STL.64 [R1+0xef8], R74 ;  /* 0x000ef84a01007387 */ /* 0x0005e20000100a00 */
[----:B------:R-:W-:Y:S02]  /*36e00*/  ISETP.GE.U32.AND P2, PT, R69, 0x7ffffef9, PT ;  /* 0x7ffffef94500780c */ /* 0x000fe40003f46070 */
[----:B------:R-:W-:Y:S01]  /*36e10*/  ISETP.GE.U32.AND P5, PT, R70, 0x7ffffef1, PT ;  /* 0x7ffffef14600780c */ /* 0x000fe20003fa6070 */
[----:B------:R3:W-:Y:S01]  /*36e20*/  LDGSTS.E [R67+-0x60400], [R74.64], !P1 ;  /* 0x9fc000004a437fae */ /* 0x0007e2000c921848 */
[----:B------:R-:W-:Y:S02]  /*36e30*/  ISETP.GE.U32.AND P3, PT, R68, 0x7ffffee9, PT ;  /* 0x7ffffee94400780c */ /* 0x000fe40003f66070 */
[----:B-1----:R-:W-:-:S02]  /*36e40*/  IADD3 R66, R252, 0x100000, RZ ;  /* 0x00100000fc427810 */ /* 0x002fc40007ffe0ff */
[----:B------:R-:W-:Y:S01]  /*36e50*/  IADD3 R68, R93, -0xa0, RZ ;  /* 0xffffff605d447810 */ /* 0x000fe20007ffe0ff */
[----:B---3--:R-:W-:-:S05]  /*36e60*/  IMAD.WIDE R72, R0, 0x4, R86 ;  /* 0x0000000400487825 */ /* 0x008fca00078e0256 */
[----:B------:R1:W-:Y:S04]  /*36e70*/  STL.64 [R1+0xcb0], R72 ;  /* 0x000cb04801007387 */ /* 0x0003e80000100a00 */
[----:B------:R-:W3:Y:S01]  /*36e80*/  LDL.LU.64 R86, [R1+0xf68] ;  /* 0x000f680001567983 */ /* 0x000ee20000300a00 */
[----:B------:R-:W-:-:S03]  /*36e90*/  IMAD.WIDE R76, R0, 0x4, R90 ;  /* 0x00000004004c7825 */ /* 0x000fc600078e025a */
[----:B------:R1:W-:Y:S01]  /*36ea0*/  LDGSTS.E [R66+-0x6fa00], [R72.64], !P6 ;  /* 0x9060000048427fae */ /* 0x0003e2000f121848 */
[----:B------:R-:W-:Y:S02]  /*36eb0*/  ISETP.GE.U32.AND P6, PT, R68, 0x7ffffee1, PT ;  /* 0x7ffffee14400780c */ /* 0x000fe40003fc6070 */
[C---:B------:R-:W-:Y:S01]  /*36ec0*/  IADD3 R68, R252.reuse, 0x100000, RZ ;  /* 0x00100000fc447810 */ /* 0x040fe20007ffe0ff */
[----:B------:R-:W3:Y:S01]  /*36ed0*/  LDL.LU.64 R90, [R1+0xf70] ;  /* 0x000f7000015a7983 */ /* 0x000ee20000300a00 */
[----:B------:R-:W-:-:S03]  /*36ee0*/  IADD3 R67, R252, 0x100000, RZ ;  /* 0x00100000fc437810 */ /* 0x000fc60007ffe0ff */
[----:B------:R-:W-:Y:S04]  /*36ef0*/  STL.64 [R1+0xcc8], R76 ;  /* 0x000cc84c01007387 */ /* 0x000fe80000100a00 */
[----:B------:R1:W-:Y:S01]  /*36f00*/  LDGSTS.E [R68+-0x6f200], [R76.64], !P2 ;  /* 0x90e000004c447fae */ /* 0x0003e2000d121848 */
[----:B--2---:R-:W-:-:S03]  /*36f10*/  IMAD.WIDE R74, R0, 0x4, R82 ;  /* 0x00000004004a7825 */ /* 0x004fc600078e0252 */
[----:B------:R-:W2:Y:S01]  /*36f20*/  LDL.LU.64 R82, [R1+0xf78] ;  /* 0x000f780001527983 */ /* 0x000ea20000300a00 */
[----:B-1----:R-:W-:-:S03]  /*36f30*/  IMAD.WIDE R72, R0, 0x4, R84 ;  /* 0x0000000400487825 */ /* 0x002fc600078e0254 */
[----:B------:R1:W-:Y:S04]  /*36f40*/  STL.64 [R1+0xce0], R74 ;  /* 0x000ce04a01007387 */ /* 0x0003e80000100a00 */
[----:B------:R4:W-:Y:S04]  /*36f50*/  STL.64 [R1+0xcf8], R72 ;  /* 0x000cf84801007387 */ /* 0x0009e80000100a00 */
[----:B------:R1:W-:Y:S04]  /*36f60*/  LDGSTS.E [R67+-0x6ea00], [R74.64], !P4 ;  /* 0x916000004a437fae */ /* 0x0003e8000e121848 */
[----:B------:R4:W-:Y:S04]  /*36f70*/  LDGSTS.E [R66+-0x6e200], [R72.64], !P5 ;  /* 0x91e0000048427fae */ /* 0x0009e8000e921848 */
[----:B------:R-:W2:Y:S01]  /*36f80*/  LDL.LU.64 R84, [R1+0xf80] ;  /* 0x000f800001547983 */ /* 0x000ea20000300a00 */
[----:B-1----:R-:W-:-:S03]  /*36f90*/  IMAD.WIDE R74, R0, 0x4, R78 ;  /* 0x00000004004a7825 */ /* 0x002fc600078e024e */
[----:B------:R-:W2:Y:S04]  /*36fa0*/  LDL.LU.64 R78, [R1+0xf88] ;  /* 0x000f8800014e7983 */ /* 0x000ea80000300a00 */
[----:B------:R1:W-:Y:S01]  /*36fb0*/  STL.64 [R1+0xd10], R74 ;  /* 0x000d104a01007387 */ /* 0x0003e20000100a00 */
[----:B----4-:R-:W-:-:S05]  /*36fc0*/  IMAD.WIDE R72, R0, 0x4, R88 ;  /* 0x0000000400487825 */ /* 0x010fca00078e0258 */
[----:B------:R2:W-:Y:S04]  /*36fd0*/  STL.64 [R1+0xd28], R72 ;  /* 0x000d284801007387 */ /* 0x0005e80000100a00 */
        /* <DEDUP_REMOVED lines=14> */
[C---:B---3--:R-:W-:Y:S02]  /*370c0*/  IMAD.WIDE R76, R0.reuse, 0x4, R86 ;  /* 0x00000004004c7825 */ /* 0x048fe400078e0256 */
[----:B------:R-:W4:Y:S04]  /*370d0*/  LDL.LU.64 R86, [R1+0xf98] ;  /* 0x000f980001567983 */ /* 0x000f280000300a00 */
[----:B------:R-:W-:Y:S01]  /*370e0*/  STL.64 [R1+0xd40], R76 ;  /* 0x000d404c01007387 */ /* 0x000fe20000100a00 */
[----:B-1----:R-:W-:-:S03]  /*370f0*/  IMAD.WIDE R74, R0, 0x4, R90 ;  /* 0x00000004004a7825 */ /* 0x002fc600078e025a */
[----:B------:R-:W4:Y:S04]  /*37100*/  LDL.LU.64 R90, [R1+0xfa0] ;  /* 0x000fa000015a7983 */ /* 0x000f280000300a00 */
[----:B------:R1:W-:Y:S04]  /*37110*/  STL.64 [R1+0xd50], R74 ;  /* 0x000d504a01007387 */ /* 0x0003e80000100a00 */
[----:B------:R4:W-:Y:S04]  /*37120*/  LDGSTS.E [R68+-0x6ca00], [R76.64], !P1 ;  /* 0x936000004c447fae */ /* 0x0009e8000c921848 */
[----:B------:R1:W-:Y:S01]  /*37130*/  LDGSTS.E [R67+-0x6c200], [R74.64], !P6 ;  /* 0x93e000004a437fae */ /* 0x0003e2000f121848 */
[----:B--2---:R-:W-:-:S05]  /*37140*/  IMAD.WIDE R72, R0, 0x4, R82 ;  /* 0x0000000400487825 */ /* 0x004fca00078e0252 */
[----:B------:R2:W-:Y:S04]  /*37150*/  STL.64 [R1+0xd60], R72 ;  /* 0x000d604801007387 */ /* 0x0005e80000100a00 */
[----:B------:R-:W3:Y:S04]  /*37160*/  LDL.LU.64 R82, [R1+0xfa8] ;  /* 0x000fa80001527983 */ /* 0x000ee80000300a00 */
[----:B------:R2:W-:Y:S01]  /*37170*/  LDGSTS.E [R66+-0x6ba00], [R72.64], !P2 ;  /* 0x9460000048427fae */ /* 0x0005e2000d121848 */
[----:B-1----:R-:W-:-:S03]  /*37180*/  IMAD.WIDE R74, R0, 0x4, R84 ;  /* 0x00000004004a7825 */ /* 0x002fc600078e0254 */
[----:B------:R-:W3:Y:S01]  /*37190*/  LDL.LU.64 R84, [R1+0xfb0] ;  /* 0x000fb00001547983 */ /* 0x000ee20000300a00 */
[----:B--2---:R-:W-:-:S03]  /*371a0*/  IMAD.WIDE R72, R0, 0x4, R78 ;  /* 0x0000000400487825 */ /* 0x004fc600078e024e */
[----:B------:R1:W-:Y:S04]  /*371b0*/  STL.64 [R1+0xd70], R74 ;  /* 0x000d704a01007387 */ /* 0x0003e80000100a00 */
[----:B------:R2:W-:Y:S01]  /*371c0*/  STL.64 [R1+0xd78], R72 ;  /* 0x000d784801007387 */ /* 0x0005e20000100a00 */
        /* <DEDUP_REMOVED lines=13> */
[----:B------:R-:W-:-:S03]  /*372a0*/  ISETP.GE.U32.AND P5, PT, R68, 0x7ffffeb9, PT ;  /* 0x7ffffeb94400780c */ /* 0x000fc60003fa6070 */
[----:B------:R-:W-:Y:S01]  /*372b0*/  STL.64 [R1+0xd80], R76 ;  /* 0x000d804c01007387 */ /* 0x000fe20000100a00 */
[----:B------:R-:W-:-:S03]  /*372c0*/  IADD3 R68, R252, 0x100000, RZ ;  /* 0x00100000fc447810 */ /* 0x000fc60007ffe0ff */
[----:B------:R-:W4:Y:S04]  /*372d0*/  LDL.LU.64 R80, [R1+0xfc0] ;  /* 0x000fc00001507983 */ /* 0x000f280000300a00 */
[----:B------:R4:W-:Y:S01]  /*372e0*/  LDGSTS.E [R68+-0x6a200], [R76.64], !P0 ;  /* 0x95e000004c447fae */ /* 0x0009e2000c121848 */
[----:B-1----:R-:W-:-:S05]  /*372f0*/  IMAD.WIDE R74, R0, 0x4, R86 ;  /* 0x00000004004a7825 */ /* 0x002fca00078e0256 */
[----:B------:R3:W-:Y:S01]  /*37300*/  STL.64 [R1+0xd88], R74 ;  /* 0x000d884a01007387 */ /* 0x0007e20000100a00 */
[----:B--2---:R-:W-:-:S03]  /*37310*/  IMAD.WIDE R72, R0, 0x4, R90 ;  /* 0x0000000400487825 */ /* 0x004fc600078e025a */
[----:B------:R-:W3:Y:S04]  /*37320*/  LDL.LU.64 R78, [R1+0xfc8] ;  /* 0x000fc800014e7983 */ /* 0x000ee80000300a00 */
[----:B------:R1:W-:Y:S04]  /*37330*/  STL.64 [R1+0xd90], R72 ;  /* 0x000d904801007387 */ /* 0x0003e80000100a00 */
[----:B------:R3:W-:Y:S04]  /*37340*/  LDGSTS.E [R67+-0x69a00], [R74.64], !P3 ;  /* 0x966000004a437fae */ /* 0x0007e8000d921848 */
[----:B------:R-:W3:Y:S04]  /*37350*/  LDL.LU.64 R90, [R1+0xfd0] ;  /* 0x000fd000015a7983 */ /* 0x000ee80000300a00 */
[----:B------:R1:W-:Y:S04]  /*37360*/  LDGSTS.E [R66+-0x69200], [R72.64], !P1 ;  /* 0x96e0000048427fae */ /* 0x0003e8000c921848 */
[----:B------:R-:W3:Y:S02]  /*37370*/  LDL.LU.64 R86, [R1+0xfd8] ;  /* 0x000fd80001567983 */ /* 0x000ee40000300a00 */
[----:B---3--:R-:W-:-:S05]  /*37380*/  IMAD.WIDE R74, R0, 0x4, R82 ;  /* 0x00000004004a7825 */ /* 0x008fca00078e0252 */
[----:B------:R3:W-:Y:S01]  /*37390*/  STL.64 [R1+0xd98], R74 ;  /* 0x000d984a01007387 */ /* 0x0007e20000100a00 */
[----:B-1----:R-:W-:-:S05]  /*373a0*/  IMAD.WIDE R72, R0, 0x4, R84 ;  /* 0x0000000400487825 */ /* 0x002fca00078e0254 */
[----:B------:R3:W-:Y:S04]  /*373b0*/  STL.64 [R1+0xda8], R72 ;  /* 0x000da84801007387 */ /* 0x0007e80000100a00 */
[----:B------:R-:W2:Y:S04]  /*373c0*/  LDL.LU.64 R82, [R1+0xfe0] ;  /* 0x000fe00001527983 */ /* 0x000ea80000300a00 */
        /* <DEDUP_REMOVED lines=10> */
[C---:B------:R-:W-:Y:S01]  /*37470*/  IADD3 R68, R93.reuse, -0xdc, RZ ;  /* 0xffffff245d447810 */ /* 0x040fe20007ffe0ff */
[----:B------:R3:W-:Y:S01]  /*37480*/  LDGSTS.E [R67+-0x68a00], [R74.64], !P6 ;  /* 0x976000004a437fae */ /* 0x0007e2000f121848 */
[----:B------:R-:W-:Y:S02]  /*37490*/  IADD3 R70, R93, -0xd0, RZ ;  /* 0xffffff305d467810 */ /* 0x000fe40007ffe0ff */
[----:B------:R-:W-:Y:S01]  /*374a0*/  ISETP.GE.U32.AND P0, PT, R69, 0x7ffffeb5, PT ;  /* 0x7ffffeb54500780c */ /* 0x000fe20003f06070 */
[----:B------:R1:W-:Y:S01]  /*374b0*/  LDGSTS.E [R66+-0x68200], [R72.64], !P2 ;  /* 0x97e0000048427fae */ /* 0x0003e2000d121848 */
[----:B------:R-:W-:Y:S02]  /*374c0*/  ISETP.GE.U32.AND P2, PT, R68, 0x7ffffea5, PT ;  /* 0x7ffffea54400780c */ /* 0x000fe40003f46070 */
[----:B------:R-:W-:Y:S02]  /*374d0*/  IADD3 R68, R252, 0x100000, RZ ;  /* 0x00100000fc447810 */ /* 0x000fe40007ffe0ff */
[----:B------:R-:W-:-:S02]  /*374e0*/  ISETP.GE.U32.AND P3, PT, R70, 0x7ffffeb1, PT ;  /* 0x7ffffeb14600780c */ /* 0x000fc40003f66070 */
[C---:B------:R-:W-:Y:S01]  /*374f0*/  IADD3 R70, R93.reuse, -0xe0, RZ ;  /* 0xffffff205d467810 */ /* 0x040fe20007ffe0ff */
[----:B---3--:R-:W-:Y:S01]  /*37500*/  IMAD.WIDE R74, R0, 0x4, R80 ;  /* 0x00000004004a7825 */ /* 0x008fe200078e0250 */
[----:B------:R3:W-:Y:S01]  /*37510*/  LDGSTS.E [R68+-0x67a00], [R76.64], !P4 ;  /* 0x986000004c447fae */ /* 0x0007e2000e121848 */
[----:B------:R-:W-:Y:S02]  /*37520*/  IADD3 R69, R93, -0xd8, RZ ;  /* 0xffffff285d457810 */ /* 0x000fe40007ffe0ff */
[----:B------:R-:W-:Y:S01]  /*37530*/  ISETP.GE.U32.AND P4, PT, R70, 0x7ffffea1, PT ;  /* 0x7ffffea14600780c */ /* 0x000fe20003f86070 */
[----:B------:R-:W-:Y:S01]  /*37540*/  STL.64 [R1+0xdb8], R76 ;  /* 0x000db84c01007387 */ /* 0x000fe20000100a00 */
[----:B------:R-:W-:-:S03]  /*37550*/  LOP3.LUT R70, R71, 0x60, RZ, 0x3c, !PT ;  /* 0x0000006047467812 */ /* 0x000fc600078e3cff */
[----:B------:R3:W-:Y:S01]  /*37560*/  STL.64 [R1+0xdc8], R74 ;  /* 0x000dc84a01007387 */ /* 0x0007e20000100a00 */
[----:B------:R-:W-:-:S03]  /*37570*/  ISETP.GE.U32.AND P6, PT, R69, 0x7ffffea9, PT ;  /* 0x7ffffea94500780c */ /* 0x000fc60003fc6070 */
[----:B------:R3:W-:Y:S01]  /*37580*/  LDGSTS.E [R67+-0x67200], [R74.64], !P5 ;  /* 0x98e000004a437fae */ /* 0x0007e2000e921848 */
[----:B-1----:R-:W-:Y:S01]  /*37590*/  IMAD.WIDE R72, R0, 0x4, R78 ;  /* 0x0000000400487825 */ /* 0x002fe200078e024e */
[----:B---3--:R-:W-:-:S04]  /*375a0*/  IADD3 R68, R93, -0xe8, RZ ;  /* 0xffffff185d447810 */ /* 0x008fc80007ffe0ff */
[----:B------:R1:W-:Y:S01]  /*375b0*/  STL.64 [R1+0xdd8], R72 ;  /* 0x000dd84801007387 */ /* 0x0003e20000100a00 */
[----:B------:R-:W-:-:S03]  /*375c0*/  IADD3 R67, R70, 0x100000, RZ ;  /* 0x0010000046437810 */ /* 0x000fc60007ffe0ff */
[----:B------:R3:W-:Y:S01]  /*375d0*/  LDGSTS.E [R66+-0x66a00], [R72.64], !P0 ;  /* 0x9960000048427fae */ /* 0x0007e2000c121848 */
[----:B------:R-:W-:-:S03]  /*375e0*/  IMAD.WIDE R74, R0, 0x4, R90 ;  /* 0x00000004004a7825 */ /* 0x000fc600078e025a */
[----:B------:R-:W4:Y:S01]  /*375f0*/  LDL.LU.64 R90, [R1+0xff8] ;  /* 0x000ff800015a7983 */ /* 0x000f220000300a00 */
[----:B------:R-:W-:Y:S02]  /*37600*/  ISETP.GE.U32.AND P0, PT, R68, 0x7ffffe99, PT ;  /* 0x7ffffe994400780c */ /* 0x000fe40003f06070 */
[----:B------:R-:W-:Y:S01]  /*37610*/  IADD3 R68, R93, -0xf0, RZ ;  /* 0xffffff105d447810 */ /* 0x000fe20007ffe0ff */
[----:B------:R2:W-:Y:S01]  /*37620*/  LDGSTS.E [R67+-0x66200], [R74.64], !P3 ;  /* 0x99e000004a437fae */ /* 0x0005e2000d921848 */
[----:B---3--:R-:W-:Y:S01]  /*37630*/  IADD3 R66, R70, 0x100000, RZ ;  /* 0x0010000046427810 */ /* 0x008fe20007ffe0ff */
[----:B-1----:R-:W-:Y:S02]  /*37640*/  IMAD.WIDE R72, R0, 0x4, R86 ;  /* 0x0000000400487825 */ /* 0x002fe400078e0256 */
[----:B------:R1:W-:Y:S04]  /*37650*/  STL.64 [R1+0xde8], R74 ;  /* 0x000de84a01007387 */ /* 0x0003e80000100a00 */
[----:B------:R4:W-:Y:S01]  /*37660*/  LDGSTS.E [R66+-0x65a00], [R72.64], !P1 ;  /* 0x9a60000048427fae */ /* 0x0009e2000c921848 */
[----:B------:R-:W-:-:S02]  /*37670*/  ISETP.GE.U32.AND P1, PT, R68, 0x7ffffe91, PT ;  /* 0x7ffffe914400780c */ /* 0x000fc40003f26070 */
[----:B------:R-:W-:Y:S01]  /*37680*/  IADD3 R68, R70, 0x100000, RZ ;  /* 0x0010000046447810 */ /* 0x000fe20007ffe0ff */
[----:B------:R4:W-:Y:S01]  /*37690*/  STL.64 [R1+0xdf8], R72 ;  /* 0x000df84801007387 */ /* 0x0009e20000100a00 */
[----:B------:R-:W-:-:S05]  /*376a0*/  IMAD.MOV.U32 R252, RZ, RZ, c[0x0][0x180] ;  /* 0x00006000fffc7624 */ /* 0x000fca00078e00ff */
[----:B------:R-:W-:Y:S01]  /*376b0*/  IADD3 R252, R252, -0x80, RZ ;  /* 0xffffff80fcfc7810 */ /* 0x000fe20007ffe0ff */
[----:B--2---:R-:W-:-:S04]  /*376c0*/  IMAD.WIDE R76, R0, 0x4, R82 ;  /* 0x00000004004c7825 */ /* 0x004fc800078e0252 */
[C---:B-1----:R-:W-:Y:S01]  /*376d0*/  IMAD.WIDE R74, R0.reuse, 0x4, R84 ;  /* 0x00000004004a7825 */ /* 0x042fe200078e0254 */
[----:B------:R-:W-:Y:S04]  /*376e0*/  STL.64 [R1+0xe08], R76 ;  /* 0x000e084c01007387 */ /* 0x000fe80000100a00 */
[----:B------:R1:W-:Y:S01]  /*376f0*/  LDGSTS.E [R68+-0x65200], [R76.64], !P6 ;  /* 0x9ae000004c447fae */ /* 0x0003e2000f121848 */
[----:B----4-:R-:W-:-:S03]  /*37700*/  IMAD.WIDE R72, R0, 0x4, R88 ;  /* 0x0000000400487825 */ /* 0x010fc600078e0258 */
[----:B------:R2:W-:Y:S04]  /*37710*/  STL.64 [R1+0xe18], R74 ;  /* 0x000e184a01007387 */ /* 0x0005e80000100a00 */
[----:B------:R2:W-:Y:S04]  /*37720*/  LDGSTS.E [R67+-0x64a00], [R74.64], !P2 ;  /* 0x9b6000004a437fae */ /* 0x0005e8000d121848 */
[----:B------:R3:W-:Y:S01]  /*37730*/  STL.64 [R1+0xe30], R72 ;  /* 0x000e304801007387 */ /* 0x0007e20000100a00 */
[----:B------:R-:W-:Y:S02]  /*37740*/  ISETP.GE.AND P2, PT, R94, R252, PT ;  /* 0x000000fc5e00720c */ /* 0x000fe40003f46270 */
[----:B------:R-:W-:Y:S01]  /*37750*/  IADD3 R69, R93, -0xe4, RZ ;  /* 0xffffff1c5d457810 */ /* 0x000fe20007ffe0ff */
[----:B------:R-:W-:Y:S01]  /*37760*/  ULDC UR4, c[0x0][0x18c] ;  /* 0x0000630000047ab9 */ /* 0x000fe20000000800 */
[----:B------:R4:W-:Y:S04]  /*37770*/  LDGSTS.E [R66+-0x64200], [R72.64], !P4 ;  /* 0x9be0000048427fae */ /* 0x0009e8000e121848 */
[----:B--2---:R-:W2:Y:S04]  /*37780*/  LDL.LU.64 R74, [R1+0xc80] ;  /* 0x000c8000014a7983 */ /* 0x004ea80000300a00 */
[----:B------:R-:W2:Y:S04]  /*37790*/  LDL.LU.64 R80, [R1+0xc78] ;  /* 0x000c780001507983 */ /* 0x000ea80000300a00 */
[----:B------:R-:W2:Y:S04]  /*377a0*/  LDL.LU.64 R88, [R1+0xc70] ;  /* 0x000c700001587983 */ /* 0x000ea80000300a00 */
[----:B------:R-:W2:Y:S01]  /*377b0*/  LDL.LU.64 R94, [R1+0xc68] ;  /* 0x000c6800015e7983 */ /* 0x000ea20000300a00 */
[----:B------:R-:W-:-:S02]  /*377c0*/  ISETP.GE.U32.AND P5, PT, R69, 0x7ffffe9d, PT ;  /* 0x7ffffe9d4500780c */ /* 0x000fc40003fa6070 */
[----:B------:R-:W-:Y:S01]  /*377d0*/  IADD3 R69, R93, -0xec, RZ ;  /* 0xffffff145d457810 */ /* 0x000fe20007ffe0ff */
[----:B------:R-:W-:Y:S01]  /*377e0*/  USHF.L.U32 UR4, UR4, 0x7, URZ ;  /* 0x0000000704047899 */ /* 0x000fe2000800063f */
[----:B------:R-:W2:Y:S02]  /*377f0*/  LDL.LU.64 R78, [R1+0xc48] ;  /* 0x000c4800014e7983 */ /* 0x000ea40000300a00 */
[----:B------:R-:W-:Y:S02]  /*37800*/  ISETP.GE.U32.AND P3, PT, R69, 0x7ffffe95, PT ;  /* 0x7ffffe954500780c */ /* 0x000fe40003f66070 */
[----:B------:R-:W-:Y:S01]  /*37810*/  IADD3 R69, R93, -0xf4, RZ ;  /* 0xffffff0c5d457810 */ /* 0x000fe20007ffe0ff */
[----:B------:R-:W2:Y:S03]  /*37820*/  LDL.LU.64 R86, [R1+0xc40] ;  /* 0x000c400001567983 */ /* 0x000ea60000300a00 */
[----:B------:R-:W-:Y:S01]  /*37830*/  ISETP.GE.U32.AND P6, PT, R69, 0x7ffffe8d, PT ;  /* 0x7ffffe8d4500780c */ /* 0x000fe20003fc6070 */
[----:B------:R-:W2:Y:S01]  /*37840*/  LDL.LU.64 R82, [R1+0xc38] ;  /* 0x000c380001527983 */ /* 0x000ea20000300a00 */
[----:B------:R-:W-:-:S02]  /*37850*/  IADD3 R69, R93, -0xf8, RZ ;  /* 0xffffff085d457810 */ /* 0x000fc40007ffe0ff */
[----:B----4-:R-:W-:Y:S02]  /*37860*/  SEL R66, RZ, 0x4, P2 ;  /* 0x00000004ff427807 */ /* 0x010fe40001000000 */
[----:B------:R-:W-:Y:S01]  /*37870*/  ISETP.GE.U32.AND P2, PT, R69, 0x7ffffe89, PT ;  /* 0x7ffffe894500780c */ /* 0x000fe20003f46070 */
[----:B---3--:R-:W-:-:S05]  /*37880*/  IMAD.WIDE R72, R0, 0x4, R90 ;  /* 0x0000000400487825 */ /* 0x008fca00078e025a */
[----:B------:R3:W-:Y:S04]  /*37890*/  LDGSTS.E [R67+-0x63a00], [R72.64], !P5 ;  /* 0x9c60000048437fae */ /* 0x0007e8000e921848 */
[----:B------:R4:W-:Y:S01]  /*378a0*/  STL.64 [R1+0xe48], R72 ;  /* 0x000e484801007387 */ /* 0x0009e20000100a00 */
[----:B------:R-:W-:-:S03]  /*378b0*/  IADD3 R252, R93, 0x7f, RZ ;  /* 0x0000007f5dfc7810 */ /* 0x000fc60007ffe0ff */
[----:B------:R-:W2:Y:S01]  /*378c0*/  LDL.LU.64 R84, [R1+0xc30] ;  /* 0x000c300001547983 */ /* 0x000ea20000300a00 */
[----:B---3--:R-:W-:Y:S01]  /*378d0*/  IMAD.U32 R67, RZ, RZ, UR4 ;  /* 0x00000004ff437e24 */ /* 0x008fe2000f8e00ff */
[----:B-1----:R-:W-:-:S03]  /*378e0*/  IADD3 R68, R93, -0xfc, RZ ;  /* 0xffffff045d447810 */ /* 0x002fc60007ffe0ff */
[----:B------:R-:W-:Y:S01]  /*378f0*/  IMAD.WIDE R64, R67, 0x4, R64 ;  /* 0x0000000443407825 */ /* 0x000fe200078e0240 */
[----:B----4-:R-:W3:Y:S01]  /*37900*/  LDL.LU.64 R72, [R1+0xc10] ;  /* 0x000c100001487983 */ /* 0x010ee20000300a00 */
[----:B------:R-:W-:-:S03]  /*37910*/  IADD3 R69, R93, -0x100, RZ ;  /* 0xffffff005d457810 */ /* 0x000fc60007ffe0ff */
[----:B------:R-:W4:Y:S04]  /*37920*/  LDL.LU.64 R76, [R1+0xc08] ;  /* 0x000c0800014c7983 */ /* 0x000f280000300a00 */
[----:B------:R-:W3:Y:S04]  /*37930*/  LDL.LU.64 R90, [R1+0xc00] ;  /* 0x000c0000015a7983 */ /* 0x000ee80000300a00 */
[----:B------:R-:W3:Y:S04]  /*37940*/  LDL.LU.64 R92, [R1+0xbf8] ;  /* 0x000bf800015c7983 */ /* 0x000ee80000300a00 */
[----:B------:R1:W-:Y:S01]  /*37950*/  STL.64 [R1+0xe20], R64 ;  /* 0x000e204001007387 */ /* 0x0003e20000100a00 */
[----:B--2---:R-:W-:-:S04]  /*37960*/  IMAD.WIDE R74, R67, 0x4, R74 ;  /* 0x00000004434a7825 */ /* 0x004fc800078e024a */
[C---:B-1----:R-:W-:Y:S01]  /*37970*/  IMAD.WIDE R64, R67.reuse, 0x4, R80 ;  /* 0x0000000443407825 */ /* 0x042fe200078e0250 */
[----:B------:R1:W-:Y:S03]  /*37980*/  STL.64 [R1+0xc80], R74 ;  /* 0x000c804a01007387 */ /* 0x0003e60000100a00 */
[C---:B------:R-:W-:Y:S01]  /*37990*/  IMAD.WIDE R80, R67.reuse, 0x4, R88 ;  /* 0x0000000443507825 */ /* 0x040fe200078e0258 */
[----:B------:R2:W-:Y:S04]  /*379a0*/  STL.64 [R1+0xc78], R64 ;  /* 0x000c784001007387 */ /* 0x0005e80000100a00 */
[----:B------:R-:W-:Y:S01]  /*379b0*/  STL.64 [R1+0xc70], R80 ;  /* 0x000c705001007387 */ /* 0x000fe20000100a00 */
[----:B-1----:R-:W-:-:S04]  /*379c0*/  IMAD.WIDE R74, R67, 0x4, R94 ;  /* 0x00000004434a7825 */ /* 0x002fc800078e025e */
[C---:B--2---:R-:W-:Y:S02]  /*379d0*/  IMAD.WIDE R64, R67.reuse, 0x4, R2 ;  /* 0x0000000443407825 */ /* 0x044fe400078e0202 */
[----:B------:R-:W2:Y:S04]  /*379e0*/  LDL.LU.64 R2, [R1+0x2f10] ;  /* 0x002f100001027983 */ /* 0x000ea80000300a00 */
[----:B------:R1:W-:Y:S04]  /*379f0*/  STL.64 [R1+0xc68], R74 ;  /* 0x000c684a01007387 */ /* 0x0003e80000100a00 */
[----:B-1----:R-:W3:Y:S04]  /*37a00*/  LDL.LU.64 R74, [R1+0xbd8] ;  /* 0x000bd800014a7983 */ /* 0x002ee80000300a00 */
[----:B------:R-:W3:Y:S04]  /*37a10*/  LDL.LU.64 R80, [R1+0xbd0] ;  /* 0x000bd00001507983 */ /* 0x000ee80000300a00 */
[----:B------:R1:W-:Y:S04]  /*37a20*/  STL.64 [R1+0xc60], R64 ;  /* 0x000c604001007387 */ /* 0x0003e80000100a00 */
[----:B------:R-:W3:Y:S04]  /*37a30*/  LDL.LU.64 R88, [R1+0xbc8] ;  /* 0x000bc80001587983 */ /* 0x000ee80000300a00 */
[----:B------:R-:W3:Y:S01]  /*37a40*/  LDL.LU.64 R94, [R1+0xbc0] ;  /* 0x000bc000015e7983 */ /* 0x000ee20000300a00 */
[----:B-1----:R-:W-:-:S03]  /*37a50*/  IMAD.WIDE R64, R67, 0x4, R4 ;  /* 0x0000000443407825 */ /* 0x002fc600078e0204 */
[----:B------:R-:W3:Y:S04]  /*37a60*/  LDL.LU.64 R4, [R1+0x2f08] ;  /* 0x002f080001047983 */ /* 0x000ee80000300a00 */
[----:B------:R1:W-:Y:S02]  /*37a70*/  STL.64 [R1+0xc58], R64 ;  /* 0x000c584001007387 */ /* 0x0003e40000100a00 */
[C---:B-1----:R-:W-:Y:S02]  /*37a80*/  IMAD.WIDE R64, R67.reuse, 0x4, R6 ;  /* 0x0000000443407825 */ /* 0x042fe400078e0206 */
[----:B------:R-:W4:Y:S04]  /*37a90*/  LDL.LU.64 R6, [R1+0x2f00] ;  /* 0x002f000001067983 */ /* 0x000f280000300a00 */
[----:B------:R1:W-:Y:S02]  /*37aa0*/  STL.64 [R1+0xc50], R64 ;  /* 0x000c504001007387 */ /* 0x0003e40000100a00 */
[----:B-1----:R-:W-:-:S04]  /*37ab0*/  IMAD.WIDE R64, R67, 0x4, R78 ;  /* 0x0000000443407825 */ /* 0x002fc800078e024e */
[----:B------:R-:W-:-:S04]  /*37ac0*/  IMAD.WIDE R78, R67, 0x4, R82 ;  /* 0x00000004434e7825 */ /* 0x000fc800078e0252 */
[----:B--2---:R-:W-:-:S05]  /*37ad0*/  IMAD.WIDE R2, R67, 0x4, R2 ;  /* 0x0000000443027825 */ /* 0x004fca00078e0202 */
[----:B------:R1:W-:Y:S04]  /*37ae0*/  STL.64 [R1+0xe38], R2 ;  /* 0x000e380201007387 */ /* 0x0003e80000100a00 */
[----:B------:R2:W-:Y:S01]  /*37af0*/  STL.64 [R1+0xc48], R64 ;  /* 0x000c484001007387 */ /* 0x0005e20000100a00 */
[----:B-1----:R-:W-:-:S05]  /*37b00*/  IMAD.WIDE R2, R67, 0x4, R86 ;  /* 0x0000000443027825 */ /* 0x002fca00078e0256 */
[----:B------:R3:W-:Y:S01]  /*37b10*/  STL.64 [R1+0xc40], R2 ;  /* 0x000c400201007387 */ /* 0x0007e20000100a00 */
[----:B--2---:R-:W-:-:S03]  /*37b20*/  IMAD.WIDE R64, R67, 0x4, R84 ;  /* 0x0000000443407825 */ /* 0x004fc600078e0254 */
[----:B------:R1:W-:Y:S01]  /*37b30*/  STL.64 [R1+0xc38], R78 ;  /* 0x000c384e01007387 */ /* 0x0003e20000100a00 */
[----:B---3--:R-:W-:-:S03]  /*37b40*/  IMAD.WIDE R2, R67, 0x4, R4 ;  /* 0x0000000443027825 */ /* 0x008fc600078e0204 */
[----:B------:R-:W2:Y:S04]  /*37b50*/  LDL.LU.64 R4, [R1+0x2ef8] ;  /* 0x002ef80001047983 */ /* 0x000ea80000300a00 */
[----:B------:R4:W-:Y:S04]  /*37b60*/  STL.64 [R1+0xc30], R64 ;  /* 0x000c304001007387 */ /* 0x0009e80000100a00 */
[----:B-1----:R-:W3:Y:S04]  /*37b70*/  LDL.LU.64 R78, [R1+0xba0] ;  /* 0x000ba000014e7983 */ /* 0x002ee80000300a00 */
[----:B------:R-:W3:Y:S04]  /*37b80*/  LDL.LU.64 R86, [R1+0xb98] ;  /* 0x000b980001567983 */ /* 0x000ee80000300a00 */
[----:B------:R1:W-:Y:S01]  /*37b90*/  STL.64 [R1+0xc28], R2 ;  /* 0x000c280201007387 */ /* 0x0003e20000100a00 */
[----:B----4-:R-:W-:-:S03]  /*37ba0*/  IMAD.WIDE R64, R67, 0x4, R6 ;  /* 0x0000000443407825 */ /* 0x010fc600078e0206 */
[----:B------:R-:W4:Y:S04]  /*37bb0*/  LDL.LU.64 R82, [R1+0xb90] ;  /* 0x000b900001527983 */ /* 0x000f280000300a00 */
[----:B------:R-:W3:Y:S04]  /*37bc0*/  LDL.LU.64 R84, [R1+0xb88] ;  /* 0x000b880001547983 */ /* 0x000ee80000300a00 */
[----:B------:R-:W3:Y:S01]  /*37bd0*/  LDL.LU.64 R6, [R1+0x2ef0] ;  /* 0x002ef00001067983 */ /* 0x000ee20000300a00 */
[----:B-1----:R-:W-:-:S03]  /*37be0*/  IMAD.WIDE R2, R67, 0x4, R8 ;  /* 0x0000000443027825 */ /* 0x002fc600078e0208 */
[----:B------:R-:W4:Y:S04]  /*37bf0*/  LDL.LU.64 R8, [R1+0x2ee8] ;  /* 0x002ee80001087983 */ /* 0x000f280000300a00 */
[----:B------:R-:W-:Y:S04]  /*37c00*/  STL.64 [R1+0xc20], R64 ;  /* 0x000c204001007387 */ /* 0x000fe80000100a00 */
[----:B------:R1:W-:Y:S02]  /*37c10*/  STL.64 [R1+0xc18], R2 ;  /* 0x000c180201007387 */ /* 0x0003e40000100a00 */
[----:B-1----:R-:W-:-:S04]  /*37c20*/  IMAD.WIDE R2, R67, 0x4, R76 ;  /* 0x0000000443027825 */ /* 0x002fc800078e024c */
[----:B--2---:R-:W-:-:S04]  /*37c30*/  IMAD.WIDE R64, R67, 0x4, R4 ;  /* 0x0000000443407825 */ /* 0x004fc800078e0204 */
[C---:B------:R-:W-:Y:S01]  /*37c40*/  IMAD.WIDE R4, R67.reuse, 0x4, R72 ;  /* 0x0000000443047825 */ /* 0x040fe200078e0248 */
[----:B------:R1:W-:Y:S04]  /*37c50*/  STL.64 [R1+0xe50], R64 ;  /* 0x000e504001007387 */ /* 0x0003e80000100a00 */
[----:B------:R2:W-:Y:S04]  /*37c60*/  STL.64 [R1+0xc10], R4 ;  /* 0x000c100401007387 */ /* 0x0005e80000100a00 */
[----:B------:R3:W-:Y:S01]  /*37c70*/  STL.64 [R1+0xc08], R2 ;  /* 0x000c080201007387 */ /* 0x0007e20000100a00 */
[----:B-1----:R-:W-:-:S04]  /*37c80*/  IMAD.WIDE R64, R67, 0x4, R90 ;  /* 0x0000000443407825 */ /* 0x002fc800078e025a */
[C---:B--2---:R-:W-:Y:S01]  /*37c90*/  IMAD.WIDE R4, R67.reuse, 0x4, R92 ;  /* 0x0000000443047825 */ /* 0x044fe200078e025c */
[----:B------:R-:W-:Y:S03]  /*37ca0*/  STL.64 [R1+0xc00], R64 ;  /* 0x000c004001007387 */ /* 0x000fe60000100a00 */
[C---:B---3--:R-:W-:Y:S02]  /*37cb0*/  IMAD.WIDE R2, R67.reuse, 0x4, R6 ;  /* 0x0000000443027825 */ /* 0x048fe400078e0206 */
[----:B------:R-:W2:Y:S04]  /*37cc0*/  LDL.LU.64 R6, [R1+0x2ee0] ;  /* 0x002ee00001067983 */ /* 0x000ea80000300a00 */
[----:B------:R4:W-:Y:S04]  /*37cd0*/  STL.64 [R1+0xbf8], R4 ;  /* 0x000bf80401007387 */ /* 0x0009e80000100a00 */
[----:B------:R-:W3:Y:S04]  /*37ce0*/  LDL.LU.64 R72, [R1+0xb68] ;  /* 0x000b680001487983 */ /* 0x000ee80000300a00 */
        /* <DEDUP_REMOVED lines=8> */
[----:B------:R1:W-:Y:S04]  /*37d70*/  STL.64 [R1+0xbe8], R4 ;  /* 0x000be80401007387 */ /* 0x0003e80000100a00 */
[----:B------:R1:W-:Y:S02]  /*37d80*/  STL.64 [R1+0xbe0], R2 ;  /* 0x000be00201007387 */ /* 0x0003e40000100a00 */
[----:B-1----:R-:W-:-:S04]  /*37d90*/  IMAD.WIDE R4, R67, 0x4, R74 ;  /* 0x0000000443047825 */ /* 0x002fc800078e024a */
[----:B------:R-:W-:-:S04]  /*37da0*/  IMAD.WIDE R2, R67, 0x4, R80 ;  /* 0x0000000443027825 */ /* 0x000fc800078e0250 */
[----:B--2---:R-:W-:-:S05]  /*37db0*/  IMAD.WIDE R6, R67, 0x4, R6 ;  /* 0x0000000443067825 */ /* 0x004fca00078e0206 */
        /* <DEDUP_REMOVED lines=104> */
[----:B-1----:R-:W-:-:S03]  /*38440*/  IMAD.WIDE R4, R67, 0x4, R18 ;  /* 0x0000000443047825 */ /* 0x002fc600078e0212 */
[----:B------:R-:W3:Y:S04]  /*38450*/  LDL.LU.64 R82, [R1+0xa40] ;  /* 0x000a400001527983 */ /* 0x000ee80000300a00 */
[----:B------:R-:W3:Y:S04]  /*38460*/  LDL.LU.64 R84, [R1+0xa38] ;  /* 0x000a380001547983 */ /* 0x000ee80000300a00 */
[----:B------:R-:W3:Y:S01]  /*38470*/  LDL.LU.64 R18, [R1+0x2e60] ;  /* 0x002e600001127983 */ /* 0x000ee20000300a00 */
[----:B----4-:R-:W-:-:S03]  /*38480*/  IMAD.WIDE R2, R67, 0x4, R160 ;  /* 0x0000000443027825 */ /* 0x010fc600078e02a0 */
        /* <DEDUP_REMOVED lines=66> */
[----:B------:R-:W3:Y:S01]  /*388b0*/  LDL.LU.64 R208, [R1+0x2e18] ;  /* 0x002e180001d07983 */ /* 0x000ee20000300a00 */
[----:B----4-:R-:W-:-:S03]  /*388c0*/  IMAD.WIDE R2, R67, 0x4, R24 ;  /* 0x0000000443027825 */ /* 0x010fc600078e0218 */
[----:B------:R-:W4:Y:S04]  /*388d0*/  LDL.LU.64 R24, [R1+0x2e10] ;  /* 0x002e100001187983 */ /* 0x000f280000300a00 */
[----:B------:R1:W-:Y:S04]  /*388e0*/  STL.64 [R1+0xa28], R4 ;  /* 0x000a280401007387 */ /* 0x0003e80000100a00 */
[----:B------:R-:W3:Y:S04]  /*388f0*/  LDL.LU.64 R84, [R1+0x980] ;  /* 0x0009800001547983 */ /* 0x000ee80000300a00 */
        /* <DEDUP_REMOVED lines=10> */
[C---:B----4-:R-:W-:Y:S02]  /*389a0*/  IMAD.WIDE R2, R67.reuse, 0x4, R24 ;  /* 0x0000000443027825 */ /* 0x050fe400078e0218 */
[----:B------:R-:W2:Y:S04]  /*389b0*/  LDL.LU.64 R24, [R1+0x2e08] ;  /* 0x002e080001187983 */ /* 0x000ea80000300a00 */
[----:B------:R1:W-:Y:S04]  /*389c0*/  STL.64 [R1+0x9f8], R4 ;  /* 0x0009f80401007387 */ /* 0x0003e80000100a00 */
[----:B------:R-:W4:Y:S04]  /*389d0*/  LDL.LU.64 R72, [R1+0x968] ;  /* 0x0009680001487983 */ /* 0x000f280000300a00 */
[----:B------:R-:W3:Y:S04]  /*389e0*/  LDL.LU.64 R76, [R1+0x960] ;  /* 0x00096000014c7983 */ /* 0x000ee80000300a00 */
[----:B------:R1:W-:Y:S02]  /*389f0*/  STL.64 [R1+0x9f0], R2 ;  /* 0x0009f00201007387 */ /* 0x0003e40000100a00 */
[----:B-1----:R-:W-:-:S02]  /*38a00*/  IMAD.WIDE R4, R67, 0x4, R26 ;  /* 0x0000000443047825 */ /* 0x002fc400078e021a */
[----:B------:R-:W3:Y:S04]  /*38a10*/  LDL.LU.64 R90, [R1+0x958] ;  /* 0x00095800015a7983 */ /* 0x000ee80000300a00 */
[----:B------:R-:W3:Y:S04]  /*38a20*/  LDL.LU.64 R92, [R1+0x950] ;  /* 0x00095000015c7983 */ /* 0x000ee80000300a00 */
[----:B------:R-:W3:Y:S01]  /*38a30*/  LDL.LU.64 R26, [R1+0x2e00] ;  /* 0x002e0000011a7983 */ /* 0x000ee20000300a00 */
[----:B------:R-:W-:-:S03]  /*38a40*/  IMAD.WIDE R2, R67, 0x4, R132 ;  /* 0x0000000443027825 */ /* 0x000fc600078e0284 */
        /* <DEDUP_REMOVED lines=14> */
[----:B------:R-:W-:Y:S04]  /*38b30*/  STL.64 [R1+0x9c0], R4 ;  /* 0x0009c00401007387 */ /* 0x000fe80000100a00 */
[----:B------:R-:W3:Y:S04]  /*38b40*/  LDL.LU.64 R74, [R1+0x930] ;  /* 0x00093000014a7983 */ /* 0x000ee80000300a00 */
[----:B------:R-:W3:Y:S04]  /*38b50*/  LDL.LU.64 R80, [R1+0x928] ;  /* 0x0009280001507983 */ /* 0x000ee80000300a00 */
[----:B------:R1:W-:Y:S04]  /*38b60*/  STL.64 [R1+0x9b8], R2 ;  /* 0x0009b80201007387 */ /* 0x0003e80000100a00 */
[----:B------:R-:W3:Y:S01]  /*38b70*/  LDL.LU.64 R88, [R1+0x920] ;  /* 0x0009200001587983 */ /* 0x000ee20000300a00 */
[----:B-1----:R-:W-:-:S03]  /*38b80*/  IMAD.WIDE R2, R67, 0x4, R28 ;  /* 0x0000000443027825 */ /* 0x002fc600078e021c */
[----:B------:R-:W3:Y:S01]  /*38b90*/  LDL.LU.64 R28, [R1+0x2de8] ;  /* 0x002de800011c7983 */ /* 0x000ee20000300a00 */
[----:B------:R-:W-:-:S03]  /*38ba0*/  IMAD.WIDE R6, R67, 0x4, R212 ;  /* 0x0000000443067825 */ /* 0x000fc600078e02d4 */
[----:B------:R-:W4:Y:S01]  /*38bb0*/  LDL.LU.64 R94, [R1+0x910] ;  /* 0x00091000015e7983 */ /* 0x000f220000300a00 */
[----:B------:R-:W-:-:S03]  /*38bc0*/  IMAD.WIDE R4, R67, 0x4, R78 ;  /* 0x0000000443047825 */ /* 0x000fc600078e024e */
[----:B------:R-:W-:Y:S04]  /*38bd0*/  STL.64 [R1+0x9b0], R2 ;  /* 0x0009b00201007387 */ /* 0x000fe80000100a00 */
[----:B------:R-:W4:Y:S04]  /*38be0*/  LDL.LU.64 R212, [R1+0x2de0] ;  /* 0x002de00001d47983 */ /* 0x000f280000300a00 */
[----:B------:R1:W-:Y:S02]  /*38bf0*/  STL.64 [R1+0x9a8], R6 ;  /* 0x0009a80601007387 */ /* 0x0003e40000100a00 */
[----:B-1----:R-:W-:-:S04]  /*38c00*/  IMAD.WIDE R6, R67, 0x4, R86 ;  /* 0x0000000443067825 */ /* 0x002fc800078e0256 */
[----:B--2---:R-:W-:-:S05]  /*38c10*/  IMAD.WIDE R2, R67, 0x4, R26 ;  /* 0x0000000443027825 */ /* 0x004fca00078e021a */
[----:B------:R1:W-:Y:S04]  /*38c20*/  STL.64 [R1+0x1238], R2 ;  /* 0x0012380201007387 */ /* 0x0003e80000100a00 */
[----:B------:R3:W-:Y:S04]  /*38c30*/  STL.64 [R1+0x9a0], R4 ;  /* 0x0009a00401007387 */ /* 0x0007e80000100a00 */
[----:B------:R-:W-:Y:S01]  /*38c40*/  STL.64 [R1+0x998], R6 ;  /* 0x0009980601007387 */ /* 0x000fe20000100a00 */
[----:B-1----:R-:W-:-:S04]  /*38c50*/  IMAD.WIDE R2, R67, 0x4, R82 ;  /* 0x0000000443027825 */ /* 0x002fc800078e0252 */
[C---:B---3--:R-:W-:Y:S02]  /*38c60*/  IMAD.WIDE R4, R67.reuse, 0x4, R28 ;  /* 0x0000000443047825 */ /* 0x048fe400078e021c */
[----:B------:R-:W2:Y:S04]  /*38c70*/  LDL.LU.64 R28, [R1+0x2dd8] ;  /* 0x002dd800011c7983 */ /* 0x000ea80000300a00 */
[----:B------:R1:W-:Y:S04]  /*38c80*/  STL.64 [R1+0x990], R2 ;  /* 0x0009900201007387 */ /* 0x0003e80000100a00 */
[----:B------:R-:W3:Y:S04]  /*38c90*/  LDL.LU.64 R86, [R1+0x8f8] ;  /* 0x0008f80001567983 */ /* 0x000ee80000300a00 */
[----:B------:R4:W-:Y:S01]  /*38ca0*/  STL.64 [R1+0x988], R4 ;  /* 0x0009880401007387 */ /* 0x0009e20000100a00 */
[----:B-1----:R-:W-:-:S03]  /*38cb0*/  IMAD.WIDE R2, R67, 0x4, R84 ;  /* 0x0000000443027825 */ /* 0x002fc600078e0254 */
[----:B------:R-:W3:Y:S04]  /*38cc0*/  LDL.LU.64 R78, [R1+0x8f0] ;  /* 0x0008f000014e7983 */ /* 0x000ee80000300a00 */
[----:B------:R-:W3:Y:S01]  /*38cd0*/  LDL.LU.64 R82, [R1+0x8e8] ;  /* 0x0008e80001527983 */ /* 0x000ee20000300a00 */
[----:B----4-:R-:W-:-:S03]  /*38ce0*/  IMAD.WIDE R4, R67, 0x4, R30 ;  /* 0x0000000443047825 */ /* 0x010fc600078e021e */
[----:B------:R1:W-:Y:S04]  /*38cf0*/  STL.64 [R1+0x980], R2 ;  /* 0x0009800201007387 */ /* 0x0003e80000100a00 */
[----:B------:R-:W4:Y:S04]  /*38d00*/  LDL.LU.64 R30, [R1+0x2dd0] ;  /* 0x002dd000011e7983 */ /* 0x000f280000300a00 */
[----:B------:R-:W3:Y:S01]  /*38d10*/  LDL.LU.64 R84, [R1+0x8d8] ;  /* 0x0008d80001547983 */ /* 0x000ee20000300a00 */
[----:B-1----:R-:W-:-:S03]  /*38d20*/  IMAD.WIDE R2, R67, 0x4, R240 ;  /* 0x0000000443027825 */ /* 0x002fc600078e02f0 */
        /* <DEDUP_REMOVED lines=14> */
[----:B------:R-:W-:Y:S04]  /*38e10*/  STL.64 [R1+0x950], R4 ;  /* 0x0009500401007387 */ /* 0x000fe80000100a00 */
[----:B------:R-:W4:Y:S04]  /*38e20*/  LDL.LU.64 R72, [R1+0x8c0] ;  /* 0x0008c00001487983 */ /* 0x000f280000300a00 */
[----:B------:R-:W3:Y:S04]  /*38e30*/  LDL.LU.64 R76, [R1+0x8b8] ;  /* 0x0008b800014c7983 */ /* 0x000ee80000300a00 */
[----:B------:R1:W-:Y:S04]  /*38e40*/  STL.64 [R1+0x948], R2 ;  /* 0x0009480201007387 */ /* 0x0003e80000100a00 */
[----:B------:R-:W3:Y:S01]  /*38e50*/  LDL.LU.64 R90, [R1+0x8b0] ;  /* 0x0008b000015a7983 */ /* 0x000ee20000300a00 */
[----:B-1----:R-:W-:-:S03]  /*38e60*/  IMAD.WIDE R2, R67, 0x4, R32 ;  /* 0x0000000443027825 */ /* 0x002fc600078e0220 */
[----:B------:R-:W3:Y:S01]  /*38e70*/  LDL.LU.64 R32, [R1+0x2db8] ;  /* 0x002db80001207983 */ /* 0x000ee20000300a00 */
[----:B------:R-:W-:-:S03]  /*38e80*/  IMAD.WIDE R6, R67, 0x4, R102 ;  /* 0x0000000443067825 */ /* 0x000fc600078e0266 */
[----:B------:R-:W4:Y:S04]  /*38e90*/  LDL.LU.64 R92, [R1+0x8a0] ;  /* 0x0008a000015c7983 */ /* 0x000f280000300a00 */
[----:B------:R-:W-:Y:S01]  /*38ea0*/  STL.64 [R1+0x940], R2 ;  /* 0x0009400201007387 */ /* 0x000fe20000100a00 */
[----:B------:R-:W-:-:S03]  /*38eb0*/  IMAD.WIDE R4, R67, 0x4, R74 ;  /* 0x0000000443047825 */ /* 0x000fc600078e024a */
        /* <DEDUP_REMOVED lines=12> */
[----:B------:R-:W-:Y:S01]  /*38f80*/  STL.64 [R1+0x918], R4 ;  /* 0x0009180401007387 */ /* 0x000fe20000100a00 */
[----:B-1----:R-:W-:-:S03]  /*38f90*/  IMAD.WIDE R2, R67, 0x4, R94 ;  /* 0x0000000443027825 */ /* 0x002fc600078e025e */
[----:B------:R-:W3:Y:S04]  /*38fa0*/  LDL.LU.64 R88, [R1+0x880] ;  /* 0x0008800001587983 */ /* 0x000ee80000300a00 */
[----:B------:R1:W-:Y:S04]  /*38fb0*/  STL.64 [R1+0x910], R2 ;  /* 0x0009100201007387 */ /* 0x0003e80000100a00 */
[----:B------:R-:W3:Y:S01]  /*38fc0*/  LDL.LU.64 R94, [R1+0x878] ;  /* 0x00087800015e7983 */ /* 0x000ee20000300a00 */
[----:B-1----:R-:W-:-:S03]  /*38fd0*/  IMAD.WIDE R2, R67, 0x4, R34 ;  /* 0x0000000443027825 */ /* 0x002fc600078e0222 */
[----:B------:R-:W3:Y:S01]  /*38fe0*/  LDL.LU.64 R34, [R1+0x2da0] ;  /* 0x002da00001227983 */ /* 0x000ee20000300a00 */
[----:B------:R-:W-:-:S03]  /*38ff0*/  IMAD.WIDE R6, R67, 0x4, R166 ;  /* 0x0000000443067825 */ /* 0x000fc600078e02a6 */
[----:B------:R-:W4:Y:S04]  /*39000*/  LDL.LU.64 R166, [R1+0x2d98] ;  /* 0x002d980001a67983 */ /* 0x000f280000300a00 */
[----:B------:R1:W-:Y:S04]  /*39010*/  STL.64 [R1+0x908], R2 ;  /* 0x0009080201007387 */ /* 0x0003e80000100a00 */
[----:B------:R1:W-:Y:S02]  /*39020*/  STL.64 [R1+0x900], R6 ;  /* 0x0009000601007387 */ /* 0x0003e40000100a00 */
[----:B-1----:R-:W-:-:S02]  /*39030*/  IMAD.WIDE R2, R67, 0x4, R86 ;  /* 0x0000000443027825 */ /* 0x002fc400078e0256 */
[----:B------:R-:W4:Y:S02]  /*39040*/  LDL.LU.64 R86, [R1+0x868] ;  /* 0x0008680001567983 */ /* 0x000f240000300a00 */
[----:B------:R-:W-:-:S04]  /*39050*/  IMAD.WIDE R6, R67, 0x4, R78 ;  /* 0x0000000443067825 */ /* 0x000fc800078e024e */
[----:B--2---:R-:W-:-:S05]  /*39060*/  IMAD.WIDE R4, R67, 0x4, R32 ;  /* 0x0000000443047825 */ /* 0x004fca00078e0220 */
[----:B------:R-:W-:Y:S04]  /*39070*/  STL.64 [R1+0x12f8], R4 ;  /* 0x0012f80401007387 */ /* 0x000fe80000100a00 */
        /* <DEDUP_REMOVED lines=15> */
[----:B------:R-:W3:Y:S04]  /*39170*/  LDL.LU.64 R228, [R1+0x2d80] ;  /* 0x002d800001e47983 */ /* 0x000ee80000300a00 */
[----:B------:R-:W-:Y:S01]  /*39180*/  STL.64 [R1+0x8d0], R2 ;  /* 0x0008d00201007387 */ /* 0x000fe20000100a00 */
[----:B------:R-:W-:-:S03]  /*39190*/  IMAD.WIDE R6, R67, 0x4, R76 ;  /* 0x0000000443067825 */ /* 0x000fc600078e024c */
[----:B------:R-:W3:Y:S04]  /*391a0*/  LDL.LU.64 R78, [R1+0x830] ;  /* 0x00083000014e7983 */ /* 0x000ee80000300a00 */
[----:B------:R4:W-:Y:S02]  /*391b0*/  STL.64 [R1+0x1330], R4 ;  /* 0x0013300401007387 */ /* 0x0009e40000100a00 */
[----:B----4-:R-:W-:-:S04]  /*391c0*/  IMAD.WIDE R4, R67, 0x4, R72 ;  /* 0x0000000443047825 */ /* 0x010fc800078e0248 */
        /* <DEDUP_REMOVED lines=11> */
[----:B------:R-:W4:Y:S04]  /*39280*/  LDL.LU.64 R92, [R1+0x810] ;  /* 0x00081000015c7983 */ /* 0x000f280000300a00 */
[----:B------:R1:W-:Y:S02]  /*39290*/  STL.64 [R1+0x1360], R2 ;  /* 0x0013600201007387 */ /* 0x0003e40000100a00 */
[C---:B-1----:R-:W-:Y:S02]  /*392a0*/  IMAD.WIDE R2, R67.reuse, 0x4, R38 ;  /* 0x0000000443027825 */ /* 0x042fe400078e0226 */
[----:B------:R-:W3:Y:S02]  /*392b0*/  LDL.LU.64 R38, [R1+0x2d70] ;  /* 0x002d700001267983 */ /* 0x000ee40000300a00 */
[----:B------:R-:W-:-:S02]  /*392c0*/  IMAD.WIDE R4, R67, 0x4, R118 ;  /* 0x0000000443047825 */ /* 0x000fc400078e0276 */
[----:B------:R-:W4:Y:S04]  /*392d0*/  LDL.LU.64 R118, [R1+0x2d68] ;  /* 0x002d680001767983 */ /* 0x000f280000300a00 */
[----:B------:R-:W-:Y:S04]  /*392e0*/  STL.64 [R1+0x1368], R2 ;  /* 0x0013680201007387 */ /* 0x000fe80000100a00 */
[----:B------:R-:W4:Y:S04]  /*392f0*/  LDL.LU.64 R72, [R1+0x800] ;  /* 0x0008000001487983 */ /* 0x000f280000300a00 */
[----:B------:R1:W-:Y:S01]  /*39300*/  STL.64 [R1+0x1370], R4 ;  /* 0x0013700401007387 */ /* 0x0003e20000100a00 */
[----:B------:R-:W-:-:S03]  /*39310*/  IMAD.WIDE R6, R67, 0x4, R88 ;  /* 0x0000000443067825 */ /* 0x000fc600078e0258 */
[----:B------:R-:W4:Y:S01]  /*39320*/  LDL.LU.64 R76, [R1+0x7f8] ;  /* 0x0007f800014c7983 */ /* 0x000f220000300a00 */
[----:B-1----:R-:W-:-:S04]  /*39330*/  IMAD.WIDE R4, R67, 0x4, R94 ;  /* 0x0000000443047825 */ /* 0x002fc800078e025e */
[----:B--2---:R-:W-:-:S05]  /*39340*/  IMAD.WIDE R2, R67, 0x4, R36 ;  /* 0x0000000443027825 */ /* 0x004fca00078e0224 */
[----:B------:R1:W-:Y:S02]  /*39350*/  STL.64 [R1+0x1378], R2 ;  /* 0x0013780201007387 */ /* 0x0003e40000100a00 */
[----:B-1----:R-:W-:-:S05]  /*39360*/  IMAD.WIDE R2, R67, 0x4, R80 ;  /* 0x0000000443027825 */ /* 0x002fca00078e0250 */
[----:B------:R3:W-:Y:S04]  /*39370*/  STL.64 [R1+0x1380], R2 ;  /* 0x0013800201007387 */ /* 0x0007e80000100a00 */
[----:B------:R-:W-:Y:S01]  /*39380*/  STL.64 [R1+0x1388], R6 ;  /* 0x0013880601007387 */ /* 0x000fe20000100a00 */
[----:B---3--:R-:W-:-:S03]  /*39390*/  IMAD.WIDE R2, R67, 0x4, R38 ;  /* 0x0000000443027825 */ /* 0x008fc600078e0226 */
        /* <DEDUP_REMOVED lines=8> */
[----:B----4-:R-:W-:-:S05]  /*39420*/  IMAD.WIDE R2, R67, 0x4, R86 ;  /* 0x0000000443027825 */ /* 0x010fca00078e0256 */
[----:B------:R1:W-:Y:S01]  /*39430*/  STL.64 [R1+0x13a0], R2 ;  /* 0x0013a00201007387 */ /* 0x0003e20000100a00 */
[----:B------:R-:W-:-:S04]  /*39440*/  IMAD.WIDE R6, R67, 0x4, R82 ;  /* 0x0000000443067825 */ /* 0x000fc800078e0252 */
[C---:B-1----:R-:W-:Y:S02]  /*39450*/  IMAD.WIDE R2, R67.reuse, 0x4, R226 ;  /* 0x0000000443027825 */ /* 0x042fe400078e02e2 */
[----:B------:R-:W4:Y:S04]  /*39460*/  LDL.LU.64 R226, [R1+0x2d50] ;  /* 0x002d500001e27983 */ /* 0x000f280000300a00 */
        /* <DEDUP_REMOVED lines=11> */
[----:B------:R-:W-:Y:S04]  /*39520*/  STL.64 [R1+0x13d0], R4 ;  /* 0x0013d00401007387 */ /* 0x000fe80000100a00 */
[----:B------:R-:W3:Y:S04]  /*39530*/  LDL.LU.64 R82, [R1+0x7a8] ;  /* 0x0007a80001527983 */ /* 0x000ee80000300a00 */
[----:B------:R-:W3:Y:S04]  /*39540*/  LDL.LU.64 R84, [R1+0x7a0] ;  /* 0x0007a00001547983 */ /* 0x000ee80000300a00 */
[----:B------:R1:W-:Y:S02]  /*39550*/  STL.64 [R1+0x13d8], R2 ;  /* 0x0013d80201007387 */ /* 0x0003e40000100a00 */
[----:B-1----:R-:W-:-:S02]  /*39560*/  IMAD.WIDE R2, R67, 0x4, R42 ;  /* 0x0000000443027825 */ /* 0x002fc400078e022a */
[----:B------:R-:W3:Y:S02]  /*39570*/  LDL.LU.64 R42, [R1+0x2d40] ;  /* 0x002d4000012a7983 */ /* 0x000ee40000300a00 */
[----:B------:R-:W-:-:S05]  /*39580*/  IMAD.WIDE R4, R67, 0x4, R78 ;  /* 0x0000000443047825 */ /* 0x000fca00078e024e */
[----:B------:R1:W-:Y:S01]  /*39590*/  STL.64 [R1+0x13e0], R4 ;  /* 0x0013e00401007387 */ /* 0x0003e20000100a00 */
[----:B------:R-:W-:-:S04]  /*395a0*/  IMAD.WIDE R6, R67, 0x4, R90 ;  /* 0x0000000443067825 */ /* 0x000fc800078e025a */
[C---:B-1----:R-:W-:Y:S02]  /*395b0*/  IMAD.WIDE R4, R67.reuse, 0x4, R224 ;  /* 0x0000000443047825 */ /* 0x042fe400078e02e0 */
[----:B------:R-:W4:Y:S04]  /*395c0*/  LDL.LU.64 R224, [R1+0x2d38] ;  /* 0x002d380001e07983 */ /* 0x000f280000300a00 */
[----:B------:R-:W-:Y:S04]  /*395d0*/  STL.64 [R1+0x13e8], R2 ;  /* 0x0013e80201007387 */ /* 0x000fe80000100a00 */
[----:B------:R-:W4:Y:S04]  /*395e0*/  LDL.LU.64 R74, [R1+0x790] ;  /* 0x00079000014a7983 */ /* 0x000f280000300a00 */
[----:B------:R1:W-:Y:S04]  /*395f0*/  STL.64 [R1+0x13f0], R4 ;  /* 0x0013f00401007387 */ /* 0x0003e80000100a00 */
[----:B------:R-:W4:Y:S01]  /*39600*/  LDL.LU.64 R78, [R1+0x788] ;  /* 0x00078800014e7983 */ /* 0x000f220000300a00 */
[----:B-1----:R-:W-:-:S04]  /*39610*/  IMAD.WIDE R4, R67, 0x4, R92 ;  /* 0x0000000443047825 */ /* 0x002fc800078e025c */
[----:B--2---:R-:W-:-:S05]  /*39620*/  IMAD.WIDE R2, R67, 0x4, R40 ;  /* 0x0000000443027825 */ /* 0x004fca00078e0228 */
[----:B------:R-:W-:Y:S04]  /*39630*/  STL.64 [R1+0x13f8], R2 ;  /* 0x0013f80201007387 */ /* 0x000fe80000100a00 */
[----:B------:R1:W-:Y:S02]  /*39640*/  STL.64 [R1+0x1400], R6 ;  /* 0x0014000601007387 */ /* 0x0003e40000100a00 */
[----:B-1----:R-:W-:-:S04]  /*39650*/  IMAD.WIDE R6, R67, 0x4, R72 ;  /* 0x0000000443067825 */ /* 0x002fc800078e0248 */
[C---:B---3--:R-:W-:Y:S02]  /*39660*/  IMAD.WIDE R2, R67.reuse, 0x4, R42 ;  /* 0x0000000443027825 */ /* 0x048fe400078e022a */
[----:B------:R-:W2:Y:S04]  /*39670*/  LDL.LU.64 R42, [R1+0x2d30] ;  /* 0x002d3000012a7983 */ /* 0x000ea80000300a00 */
[----:B------:R1:W-:Y:S04]  /*39680*/  STL.64 [R1+0x1408], R4 ;  /* 0x0014080401007387 */ /* 0x0003e80000100a00 */
[----:B------:R-:W3:Y:S04]  /*39690*/  LDL.LU.64 R90, [R1+0x770] ;  /* 0x00077000015a7983 */ /* 0x000ee80000300a00 */
[----:B------:R-:W3:Y:S01]  /*396a0*/  LDL.LU.64 R92, [R1+0x768] ;  /* 0x00076800015c7983 */ /* 0x000ee20000300a00 */
[----:B-1----:R-:W-:-:S03]  /*396b0*/  IMAD.WIDE R4, R67, 0x4, R76 ;  /* 0x0000000443047825 */ /* 0x002fc600078e024c */
[----:B------:R1:W-:Y:S04]  /*396c0*/  STL.64 [R1+0x1410], R2 ;  /* 0x0014100201007387 */ /* 0x0003e80000100a00 */
[----:B------:R-:W-:Y:S01]  /*396d0*/  STL.64 [R1+0x1418], R6 ;  /* 0x0014180601007387 */ /* 0x000fe20000100a00 */
[----:B-1----:R-:W-:-:S03]  /*396e0*/  IMAD.WIDE R2, R67, 0x4, R176 ;  /* 0x0000000443027825 */ /* 0x002fc600078e02b0 */
[----:B------:R-:W3:Y:S04]  /*396f0*/  LDL.LU.64 R176, [R1+0x2d28] ;  /* 0x002d280001b07983 */ /* 0x000ee80000300a00 */
[----:B------:R1:W-:Y:S02]  /*39700*/  STL.64 [R1+0x1420], R4 ;  /* 0x0014200401007387 */ /* 0x0003e40000100a00 */
[C---:B-1----:R-:W-:Y:S02]  /*39710*/  IMAD.WIDE R4, R67.reuse, 0x4, R44 ;  /* 0x0000000443047825 */ /* 0x042fe400078e022c */
[----:B------:R-:W3:Y:S04]  /*39720*/  LDL.LU.64 R44, [R1+0x2d20] ;  /* 0x002d2000012c7983 */ /* 0x000ee80000300a00 */
[----:B------:R-:W-:Y:S01]  /*39730*/  STL.64 [R1+0x1428], R2 ;  /* 0x0014280201007387 */ /* 0x000fe20000100a00 */
[----:B------:R-:W-:-:S03]  /*39740*/  IMAD.WIDE R6, R67, 0x4, R80 ;  /* 0x0000000443067825 */ /* 0x000fc600078e0250 */
[----:B------:R-:W3:Y:S04]  /*39750*/  LDL.LU.64 R72, [R1+0x758] ;  /* 0x0007580001487983 */ /* 0x000ee80000300a00 */
[----:B------:R1:W-:Y:S02]  /*39760*/  STL.64 [R1+0x1430], R4 ;  /* 0x0014300401007387 */ /* 0x0003e40000100a00 */
[----:B-1----:R-:W-:-:S04]  /*39770*/  IMAD.WIDE R4, R67, 0x4, R88 ;  /* 0x0000000443047825 */ /* 0x002fc800078e0258 */
[----:B--2---:R-:W-:-:S05]  /*39780*/  IMAD.WIDE R2, R67, 0x4, R42 ;  /* 0x0000000443027825 */ /* 0x004fca00078e022a */
[----:B------:R1:W-:Y:S04]  /*39790*/  STL.64 [R1+0x1438], R2 ;  /* 0x0014380201007387 */ /* 0x0003e80000100a00 */
[----:B------:R-:W-:Y:S04]  /*397a0*/  STL.64 [R1+0x1440], R6 ;  /* 0x0014400601007387 */ /* 0x000fe80000100a00 */
[----:B------:R-:W2:Y:S01]  /*397b0*/  LDL.LU.64 R88, [R1+0x738] ;  /* 0x0007380001587983 */ /* 0x000ea20000300a00 */
[----:B-1----:R-:W-:-:S03]  /*397c0*/  IMAD.WIDE R2, R67, 0x4, R94 ;  /* 0x0000000443027825 */ /* 0x002fc600078e025e */
[----:B------:R4:W-:Y:S04]  /*397d0*/  STL.64 [R1+0x1448], R4 ;  /* 0x0014480401007387 */ /* 0x0009e80000100a00 */
[----:B------:R-:W2:Y:S04]  /*397e0*/  LDL.LU.64 R94, [R1+0x730] ;  /* 0x00073000015e7983 */ /* 0x000ea80000300a00 */
[----:B------:R1:W-:Y:S01]  /*397f0*/  STL.64 [R1+0x1450], R2 ;  /* 0x0014500201007387 */ /* 0x0003e20000100a00 */
[----:B----4-:R-:W-:-:S04]  /*39800*/  IMAD.WIDE R4, R67, 0x4, R86 ;  /* 0x0000000443047825 */ /* 0x010fc800078e0256 */
[----:B-1----:R-:W-:-:S04]  /*39810*/  IMAD.WIDE R2, R67, 0x4, R58 ;  /* 0x0000000443027825 */ /* 0x002fc800078e023a */
[C---:B---3--:R-:W-:Y:S02]  /*39820*/  IMAD.WIDE R6, R67.reuse, 0x4, R44 ;  /* 0x0000000443067825 */ /* 0x048fe400078e022c */
[----:B------:R-:W3:Y:S04]  /*39830*/  LDL.LU.64 R44, [R1+0x2d18] ;  /* 0x002d1800012c7983 */ /* 0x000ee80000300a00 */
[----:B------:R-:W-:Y:S04]  /*39840*/  STL.64 [R1+0x1458], R6 ;  /* 0x0014580601007387 */ /* 0x000fe80000100a00 */
[----:B------:R-:W4:Y:S04]  /*39850*/  LDL.LU.64 R58, [R1+0x2d10] ;  /* 0x002d1000013a7983 */ /* 0x000f280000300a00 */
[----:B------:R-:W-:Y:S04]  /*39860*/  STL.64 [R1+0x1460], R4 ;  /* 0x0014600401007387 */ /* 0x000fe80000100a00 */
[----:B------:R-:W2:Y:S04]  /*39870*/  LDL.LU.64 R76, [R1+0x720] ;  /* 0x00072000014c7983 */ /* 0x000ea80000300a00 */
[----:B------:R-:W2:Y:S04]  /*39880*/  LDL.LU.64 R86, [R1+0x718] ;  /* 0x0007180001567983 */ /* 0x000ea80000300a00 */
[----:B------:R1:W-:Y:S02]  /*39890*/  STL.64 [R1+0x1468], R2 ;  /* 0x0014680201007387 */ /* 0x0003e40000100a00 */
[----:B-1----:R-:W-:-:S02]  /*398a0*/  IMAD.WIDE R2, R67, 0x4, R46 ;  /* 0x0000000443027825 */ /* 0x002fc400078e022e */
[----:B------:R-:W2:Y:S02]  /*398b0*/  LDL.LU.64 R46, [R1+0x2d08] ;  /* 0x002d0800012e7983 */ /* 0x000ea40000300a00 */
[C---:B------:R-:W-:Y:S02]  /*398c0*/  IMAD.WIDE R4, R67.reuse, 0x4, R82 ;  /* 0x0000000443047825 */ /* 0x040fe400078e0252 */
[----:B------:R1:W-:Y:S02]  /*398d0*/  STL.64 [R1+0x1470], R2 ;  /* 0x0014700201007387 */ /* 0x0003e40000100a00 */
[----:B-1----:R-:W-:-:S04]  /*398e0*/  IMAD.WIDE R2, R67, 0x4, R84 ;  /* 0x0000000443027825 */ /* 0x002fc800078e0254 */
[----:B---3--:R-:W-:-:S05]  /*398f0*/  IMAD.WIDE R6, R67, 0x4, R44 ;  /* 0x0000000443067825 */ /* 0x008fca00078e022c */
[----:B------:R1:W-:Y:S04]  /*39900*/  STL.64 [R1+0x1478], R6 ;  /* 0x0014780601007387 */ /* 0x0003e80000100a00 */
[----:B------:R-:W3:Y:S04]  /*39910*/  LDL.LU.64 R80, [R1+0x700] ;  /* 0x0007000001507983 */ /* 0x000ee80000300a00 */
[----:B------:R-:W-:Y:S04]  /*39920*/  STL.64 [R1+0x1480], R4 ;  /* 0x0014800401007387 */ /* 0x000fe80000100a00 */
[----:B------:R-:W3:Y:S01]  /*39930*/  LDL.LU.64 R82, [R1+0x6f8] ;  /* 0x0006f80001527983 */ /* 0x000ee20000300a00 */
[----:B-1----:R-:W-:-:S03]  /*39940*/  IMAD.WIDE R6, R67, 0x4, R74 ;  /* 0x0000000443067825 */ /* 0x002fc600078e024a */
[----:B------:R1:W-:Y:S04]  /*39950*/  STL.64 [R1+0x1488], R2 ;  /* 0x0014880201007387 */ /* 0x0003e80000100a00 */
[----:B------:R-:W3:Y:S01]  /*39960*/  LDL.LU.64 R84, [R1+0x6f0] ;  /* 0x0006f00001547983 */ /* 0x000ee20000300a00 */
[----:B-1----:R-:W-:-:S04]  /*39970*/  IMAD.WIDE R2, R67, 0x4, R78 ;  /* 0x0000000443027825 */ /* 0x002fc800078e024e */
[C---:B--2---:R-:W-:Y:S02]  /*39980*/  IMAD.WIDE R4, R67.reuse, 0x4, R46 ;  /* 0x0000000443047825 */ /* 0x044fe400078e022e */
[----:B------:R-:W2:Y:S04]  /*39990*/  LDL.LU.64 R46, [R1+0x2d00] ;  /* 0x002d0000012e7983 */ /* 0x000ea80000300a00 */
[----:B------:R1:W-:Y:S04]  /*399a0*/  STL.64 [R1+0x1490], R4 ;  /* 0x0014900401007387 */ /* 0x0003e80000100a00 */
[----:B------:R-:W-:Y:S01]  /*399b0*/  STL.64 [R1+0x1498], R6 ;  /* 0x0014980601007387 */ /* 0x000fe20000100a00 */
[----:B-1----:R-:W-:-:S03]  /*399c0*/  IMAD.WIDE R4, R67, 0x4, R50 ;  /* 0x0000000443047825 */ /* 0x002fc600078e0232 */
[----:B------:R-:W3:Y:S04]  /*399d0*/  LDL.LU.64 R50, [R1+0x2cf8] ;  /* 0x002cf80001327983 */ /* 0x000ee80000300a00 */
[----:B------:R1:W-:Y:S02]  /*399e0*/  STL.64 [R1+0x14a0], R2 ;  /* 0x0014a00201007387 */ /* 0x0003e40000100a00 */
[C---:B-1----:R-:W-:Y:S02]  /*399f0*/  IMAD.WIDE R2, R67.reuse, 0x4, R48 ;  /* 0x0000000443027825 */ /* 0x042fe400078e0230 */
[----:B------:R-:W4:Y:S04]  /*39a00*/  LDL.LU.64 R48, [R1+0x2cf0] ;  /* 0x002cf00001307983 */ /* 0x000f280000300a00 */
[----:B------:R1:W-:Y:S04]  /*39a10*/  STL.64 [R1+0x14a8], R4 ;  /* 0x0014a80401007387 */ /* 0x0003e80000100a00 */
[----:B------:R1:W-:Y:S02]  /*39a20*/  STL.64 [R1+0x14b0], R2 ;  /* 0x0014b00201007387 */ /* 0x0003e40000100a00 */
[----:B-1----:R-:W-:-:S04]  /*39a30*/  IMAD.WIDE R4, R67, 0x4, R90 ;  /* 0x0000000443047825 */ /* 0x002fc800078e025a */
[----:B------:R-:W-:-:S04]  /*39a40*/  IMAD.WIDE R2, R67, 0x4, R92 ;  /* 0x0000000443027825 */ /* 0x000fc800078e025c */
[----:B--2---:R-:W-:-:S05]  /*39a50*/  IMAD.WIDE R6, R67, 0x4, R46 ;  /* 0x0000000443067825 */ /* 0x004fca00078e022e */
[----:B------:R-:W-:Y:S04]  /*39a60*/  STL.64 [R1+0x14b8], R6 ;  /* 0x0014b80601007387 */ /* 0x000fe80000100a00 */
[----:B------:R-:W2:Y:S04]  /*39a70*/  LDL.LU.64 R78, [R1+0x6c8] ;  /* 0x0006c800014e7983 */ /* 0x000ea80000300a00 */
[----:B------:R3:W-:Y:S04]  /*39a80*/  STL.64 [R1+0x14c0], R4 ;  /* 0x0014c00401007387 */ /* 0x0007e80000100a00 */
[----:B------:R-:W2:Y:S04]  /*39a90*/  LDL.LU.64 R90, [R1+0x6c0] ;  /* 0x0006c000015a7983 */ /* 0x000ea80000300a00 */
[----:B------:R1:W-:Y:S04]  /*39aa0*/  STL.64 [R1+0x14c8], R2 ;  /* 0x0014c80201007387 */ /* 0x0003e80000100a00 */
[----:B------:R-:W2:Y:S01]  /*39ab0*/  LDL.LU.64 R92, [R1+0x6b8] ;  /* 0x0006b800015c7983 */ /* 0x000ea20000300a00 */
[----:B---3--:R-:W-:-:S04]  /*39ac0*/  IMAD.WIDE R4, R67, 0x4, R50 ;  /* 0x0000000443047825 */ /* 0x008fc800078e0232 */
[C---:B----4-:R-:W-:Y:S02]  /*39ad0*/  IMAD.WIDE R6, R67.reuse, 0x4, R48 ;  /* 0x0000000443067825 */ /* 0x050fe400078e0230 */
[----:B------:R-:W3:Y:S04]  /*39ae0*/  LDL.LU.64 R48, [R1+0x2ce8] ;  /* 0x002ce80001307983 */ /* 0x000ee80000300a00 */
[----:B------:R4:W-:Y:S04]  /*39af0*/  STL.64 [R1+0x14d0], R6 ;  /* 0x0014d00601007387 */ /* 0x0009e80000100a00 */
[----:B------:R-:W2:Y:S01]  /*39b00*/  LDL.LU.64 R50, [R1+0x2ce0] ;  /* 0x002ce00001327983 */ /* 0x000ea20000300a00 */
[----:B-1----:R-:W-:-:S05]  /*39b10*/  IMAD.WIDE R2, R67, 0x4, R72 ;  /* 0x0000000443027825 */ /* 0x002fca00078e0248 */
[----:B------:R1:W-:Y:S01]  /*39b20*/  STL.64 [R1+0x14d8], R2 ;  /* 0x0014d80201007387 */ /* 0x0003e20000100a00 */
[----:B----4-:R-:W-:-:S04]  /*39b30*/  IMAD.WIDE R6, R67, 0x4, R88 ;  /* 0x0000000443067825 */ /* 0x010fc800078e0258 */
[C---:B-1----:R-:W-:Y:S02]  /*39b40*/  IMAD.WIDE R2, R67.reuse, 0x4, R200 ;  /* 0x0000000443027825 */ /* 0x042fe400078e02c8 */
[----:B------:R-:W4:Y:S04]  /*39b50*/  LDL.LU.64 R200, [R1+0x2cd8] ;  /* 0x002cd80001c87983 */ /* 0x000f280000300a00 */
[----:B------:R1:W-:Y:S02]  /*39b60*/  STL.64 [R1+0x14e0], R4 ;  /* 0x0014e00401007387 */ /* 0x0003e40000100a00 */
[C---:B-1----:R-:W-:Y:S02]  /*39b70*/  IMAD.WIDE R4, R67.reuse, 0x4, R230 ;  /* 0x0000000443047825 */ /* 0x042fe400078e02e6 */
[----:B------:R-:W4:Y:S04]  /*39b80*/  LDL.LU.64 R230, [R1+0x2cd0] ;  /* 0x002cd00001e67983 */ /* 0x000f280000300a00 */
[----:B------:R-:W-:Y:S04]  /*39b90*/  STL.64 [R1+0x14e8], R2 ;  /* 0x0014e80201007387 */ /* 0x000fe80000100a00 */
[----:B------:R1:W-:Y:S02]  /*39ba0*/  STL.64 [R1+0x14f0], R4 ;  /* 0x0014f00401007387 */ /* 0x0003e40000100a00 */
[----:B-1----:R-:W-:-:S04]  /*39bb0*/  IMAD.WIDE R4, R67, 0x4, R94 ;  /* 0x0000000443047825 */ /* 0x002fc800078e025e */
[----:B---3--:R-:W-:-:S05]  /*39bc0*/  IMAD.WIDE R2, R67, 0x4, R48 ;  /* 0x0000000443027825 */ /* 0x008fca00078e0230 */
[----:B------:R2:W-:Y:S04]  /*39bd0*/  STL.64 [R1+0x14f8], R2 ;  /* 0x0014f80201007387 */ /* 0x0005e80000100a00 */
[----:B------:R1:W-:Y:S01]  /*39be0*/  STL.64 [R1+0x1500], R6 ;  /* 0x0015000601007387 */ /* 0x0003e20000100a00 */
[----:B--2---:R-:W-:-:S03]  /*39bf0*/  IMAD.WIDE R2, R67, 0x4, R50 ;  /* 0x0000000443027825 */ /* 0x004fc600078e0232 */
[----:B------:R-:W2:Y:S01]  /*39c00*/  LDL.LU.64 R50, [R1+0x2cc8] ;  /* 0x002cc80001327983 */ /* 0x000ea20000300a00 */
[----:B-1----:R-:W-:-:S03]  /*39c10*/  IMAD.WIDE R6, R67, 0x4, R76 ;  /* 0x0000000443067825 */ /* 0x002fc600078e024c */
[----:B------:R1:W-:Y:S04]  /*39c20*/  STL.64 [R1+0x1508], R4 ;  /* 0x0015080401007387 */ /* 0x0003e80000100a00 */
[----:B------:R-:W3:Y:S04]  /*39c30*/  LDL.LU.64 R88, [R1+0x690] ;  /* 0x0006900001587983 */ /* 0x000ee80000300a00 */
[----:B------:R-:W3:Y:S04]  /*39c40*/  LDL.LU.64 R94, [R1+0x688] ;  /* 0x00068800015e7983 */ /* 0x000ee80000300a00 */
[----:B------:R4:W-:Y:S01]  /*39c50*/  STL.64 [R1+0x1510], R2 ;  /* 0x0015100201007387 */ /* 0x0009e20000100a00 */
[----:B-1----:R-:W-:-:S03]  /*39c60*/  IMAD.WIDE R4, R67, 0x4, R52 ;  /* 0x0000000443047825 */ /* 0x002fc600078e0234 */
[----:B------:R1:W-:Y:S04]  /*39c70*/  STL.64 [R1+0x1518], R6 ;  /* 0x0015180601007387 */ /* 0x0003e80000100a00 */
[----:B------:R-:W3:Y:S01]  /*39c80*/  LDL.LU.64 R52, [R1+0x2cc0] ;  /* 0x002cc00001347983 */ /* 0x000ee20000300a00 */
[----:B----4-:R-:W-:-:S05]  /*39c90*/  IMAD.WIDE R2, R67, 0x4, R86 ;  /* 0x0000000443027825 */ /* 0x010fca00078e0256 */
[----:B------:R4:W-:Y:S01]  /*39ca0*/  STL.64 [R1+0x1520], R2 ;  /* 0x0015200201007387 */ /* 0x0009e20000100a00 */
[----:B-1----:R-:W-:-:S04]  /*39cb0*/  IMAD.WIDE R6, R67, 0x4, R82 ;  /* 0x0000000443067825 */ /* 0x002fc800078e0252 */
[C---:B----4-:R-:W-:Y:S02]  /*39cc0*/  IMAD.WIDE R2, R67.reuse, 0x4, R244 ;  /* 0x0000000443027825 */ /* 0x050fe400078e02f4 */
        /* <DEDUP_REMOVED lines=14> */
[----:B------:R-:W3:Y:S04]  /*39db0*/  LDL.LU.64 R84, [R1+0x650] ;  /* 0x0006500001547983 */ /* 0x000ee80000300a00 */
[----:B------:R4:W-:Y:S01]  /*39dc0*/  STL.64 [R1+0x6e8], R2 ;  /* 0x0006e80201007387 */ /* 0x0009e20000100a00 */
[----:B-1----:R-:W-:-:S04]  /*39dd0*/  IMAD.WIDE R4, R67, 0x4, R54 ;  /* 0x0000000443047825 */ /* 0x002fc800078e0236 */
[C---:B----4-:R-:W-:Y:S02]  /*39de0*/  IMAD.WIDE R2, R67.reuse, 0x4, R230 ;  /* 0x0000000443027825 */ /* 0x050fe400078e02e6 */
[----:B------:R-:W4:Y:S04]  /*39df0*/  LDL.LU.64 R230, [R1+0x2ca8] ;  /* 0x002ca80001e67983 */ /* 0x000f280000300a00 */
[----:B------:R-:W3:Y:S04]  /*39e00*/  LDL.LU.64 R54, [R1+0x2ca0] ;  /* 0x002ca00001367983 */ /* 0x000ee80000300a00 */
        /* <DEDUP_REMOVED lines=24> */
[----:B------:R-:W3:Y:S04]  /*39f90*/  LDL.LU.64 R184, [R1+0x2c80] ;  /* 0x002c800001b87983 */ /* 0x000ee80000300a00 */
[----:B------:R1:W-:Y:S02]  /*39fa0*/  STL.64 [R1+0x6a8], R2 ;  /* 0x0006a80201007387 */ /* 0x0003e40000100a00 */
[----:B-1----:R-:W-:-:S02]  /*39fb0*/  IMAD.WIDE R2, R67, 0x4, R56 ;  /* 0x0000000443027825 */ /* 0x002fc400078e0238 */
[----:B------:R-:W3:Y:S04]  /*39fc0*/  LDL.LU.64 R56, [R1+0x2c78] ;  /* 0x002c780001387983 */ /* 0x000ee80000300a00 */
        /* <DEDUP_REMOVED lines=10> */
[----:B------:R-:W2:Y:S04]  /*3a070*/  LDL.LU.64 R88, [R1+0x5d8] ;  /* 0x0005d80001587983 */ /* 0x000ea80000300a00 */
[----:B------:R-:W2:Y:S01]  /*3a080*/  LDL.LU.64 R94, [R1+0x5d0] ;  /* 0x0005d000015e7983 */ /* 0x000ea20000300a00 */
[----:B-1----:R-:W-:-:S04]  /*3a090*/  IMAD.WIDE R4, R67, 0x4, R58 ;  /* 0x0000000443047825 */ /* 0x002fc800078e023a */
[C---:B---3--:R-:W-:Y:S02]  /*3a0a0*/  IMAD.WIDE R6, R67.reuse, 0x4, R56 ;  /* 0x0000000443067825 */ /* 0x048fe400078e0238 */
[----:B------:R-:W3:Y:S04]  /*3a0b0*/  LDL.LU.64 R56, [R1+0x2c70] ;  /* 0x002c700001387983 */ /* 0x000ee80000300a00 */
[----:B------:R1:W-:Y:S04]  /*3a0c0*/  STL.64 [R1+0x15d0], R6 ;  /* 0x0015d00601007387 */ /* 0x0003e80000100a00 */
[----:B------:R-:W2:Y:S01]  /*3a0d0*/  LDL.LU.64 R58, [R1+0x2c68] ;  /* 0x002c6800013a7983 */ /* 0x000ea20000300a00 */
[----:B------:R-:W-:-:S05]  /*3a0e0*/  IMAD.WIDE R2, R67, 0x4, R86 ;  /* 0x0000000443027825 */ /* 0x000fca00078e0256 */
[----:B------:R4:W-:Y:S01]  /*3a0f0*/  STL.64 [R1+0x15d8], R2 ;  /* 0x0015d80201007387 */ /* 0x0009e20000100a00 */
[----:B-1----:R-:W-:-:S04]  /*3a100*/  IMAD.WIDE R6, R67, 0x4, R82 ;  /* 0x0000000443067825 */ /* 0x002fc800078e0252 */
[C---:B----4-:R-:W-:Y:S02]  /*3a110*/  IMAD.WIDE R2, R67.reuse, 0x4, R168 ;  /* 0x0000000443027825 */ /* 0x050fe400078e02a8 */
[----:B------:R-:W4:Y:S04]  /*3a120*/  LDL.LU.64 R168, [R1+0x2c60] ;  /* 0x002c600001a87983 */ /* 0x000f280000300a00 */
[----:B------:R1:W-:Y:S02]  /*3a130*/  STL.64 [R1+0x15e0], R4 ;  /* 0x0015e00401007387 */ /* 0x0003e40000100a00 */
[C---:B-1----:R-:W-:Y:S02]  /*3a140*/  IMAD.WIDE R4, R67.reuse, 0x4, R152 ;  /* 0x0000000443047825 */ /* 0x042fe400078e0298 */
[----:B------:R-:W4:Y:S04]  /*3a150*/  LDL.LU.64 R152, [R1+0x2c58] ;  /* 0x002c580001987983 */ /* 0x000f280000300a00 */
[----:B------:R3:W-:Y:S04]  /*3a160*/  STL.64 [R1+0x15e8], R2 ;  /* 0x0015e80201007387 */ /* 0x0007e80000100a00 */
[----:B------:R-:W-:Y:S01]  /*3a170*/  STL.64 [R1+0x15f0], R4 ;  /* 0x0015f00401007387 */ /* 0x000fe20000100a00 */
[----:B---3--:R-:W-:-:S05]  /*3a180*/  IMAD.WIDE R2, R67, 0x4, R56 ;  /* 0x0000000443027825 */ /* 0x008fca00078e0238 */
[----:B------:R2:W-:Y:S04]  /*3a190*/  STL.64 [R1+0x15f8], R2 ;  /* 0x0015f80201007387 */ /* 0x0005e80000100a00 */
[----:B------:R-:W-:Y:S01]  /*3a1a0*/  STL.64 [R1+0x658], R6 ;  /* 0x0006580601007387 */ /* 0x000fe20000100a00 */
[----:B--2---:R-:W-:-:S03]  /*3a1b0*/  IMAD.WIDE R2, R67, 0x4, R58 ;  /* 0x0000000443027825 */ /* 0x004fc600078e023a */
[----:B------:R-:W2:Y:S01]  /*3a1c0*/  LDL.LU.64 R58, [R1+0x2c50] ;  /* 0x002c5000013a7983 */ /* 0x000ea20000300a00 */
[----:B------:R-:W-:-:S05]  /*3a1d0*/  IMAD.WIDE R4, R67, 0x4, R84 ;  /* 0x0000000443047825 */ /* 0x000fca00078e0254 */
        /* <DEDUP_REMOVED lines=13> */
[----:B------:R-:W3:Y:S04]  /*3a2b0*/  LDL.LU.64 R194, [R1+0x2c38] ;  /* 0x002c380001c27983 */ /* 0x000ee80000300a00 */
[----:B------:R1:W-:Y:S04]  /*3a2c0*/  STL.64 [R1+0x630], R2 ;  /* 0x0006300201007387 */ /* 0x0003e80000100a00 */
[----:B------:R1:W-:Y:S02]  /*3a2d0*/  STL.64 [R1+0x1630], R6 ;  /* 0x0016300601007387 */ /* 0x0003e40000100a00 */
[----:B-1----:R-:W-:-:S04]  /*3a2e0*/  IMAD.WIDE R2, R67, 0x4, R72 ;  /* 0x0000000443027825 */ /* 0x002fc800078e0248 */
[----:B------:R-:W-:-:S04]  /*3a2f0*/  IMAD.WIDE R6, R67, 0x4, R76 ;  /* 0x0000000443067825 */ /* 0x000fc800078e024c */
[----:B--2---:R-:W-:-:S05]  /*3a300*/  IMAD.WIDE R4, R67, 0x4, R58 ;  /* 0x0000000443047825 */ /* 0x004fca00078e023a */
[----:B------:R1:W-:Y:S04]  /*3a310*/  STL.64 [R1+0x1638], R4 ;  /* 0x0016380401007387 */ /* 0x0003e80000100a00 */
[----:B------:R2:W-:Y:S04]  /*3a320*/  STL.64 [R1+0x1640], R2 ;  /* 0x0016400201007387 */ /* 0x0005e80000100a00 */
[----:B------:R-:W-:Y:S01]  /*3a330*/  STL.64 [R1+0x618], R6 ;  /* 0x0006180601007387 */ /* 0x000fe20000100a00 */
[----:B-1----:R-:W-:-:S03]  /*3a340*/  IMAD.WIDE R4, R67, 0x4, R90 ;  /* 0x0000000443047825 */ /* 0x002fc600078e025a */
[----:B------:R-:W3:Y:S01]  /*3a350*/  LDL.LU.64 R72, [R1+0x570] ;  /* 0x0005700001487983 */ /* 0x000ee20000300a00 */
[----:B--2---:R-:W-:-:S03]  /*3a360*/  IMAD.WIDE R2, R67, 0x4, R92 ;  /* 0x0000000443027825 */ /* 0x004fc600078e025c */
[----:B------:R1:W-:Y:S04]  /*3a370*/  STL.64 [R1+0x610], R4 ;  /* 0x0006100401007387 */ /* 0x0003e80000100a00 */
[----:B------:R-:W2:Y:S04]  /*3a380*/  LDL.LU.64 R90, [R1+0x568] ;  /* 0x00056800015a7983 */ /* 0x000ea80000300a00 */
[----:B------:R1:W-:Y:S04]  /*3a390*/  STL.64 [R1+0x1658], R2 ;  /* 0x0016580201007387 */ /* 0x0003e80000100a00 */
[----:B------:R-:W2:Y:S01]  /*3a3a0*/  LDL.LU.64 R92, [R1+0x560] ;  /* 0x00056000015c7983 */ /* 0x000ea20000300a00 */
[----:B-1----:R-:W-:-:S03]  /*3a3b0*/  IMAD.WIDE R4, R67, 0x4, R224 ;  /* 0x0000000443047825 */ /* 0x002fc600078e02e0 */
[----:B------:R-:W2:Y:S01]  /*3a3c0*/  LDL.LU.64 R224, [R1+0x2c30] ;  /* 0x002c300001e07983 */ /* 0x000ea20000300a00 */
[----:B------:R-:W-:-:S03]  /*3a3d0*/  IMAD.WIDE R2, R67, 0x4, R60 ;  /* 0x0000000443027825 */ /* 0x000fc600078e023c */
[----:B------:R-:W2:Y:S01]  /*3a3e0*/  LDL.LU.64 R60, [R1+0x2c28] ;  /* 0x002c2800013c7983 */ /* 0x000ea20000300a00 */
[----:B------:R-:W-:-:S03]  /*3a3f0*/  IMAD.WIDE R6, R67, 0x4, R148 ;  /* 0x0000000443067825 */ /* 0x000fc600078e0294 */
[----:B------:R1:W-:Y:S04]  /*3a400*/  STL.64 [R1+0x1660], R4 ;  /* 0x0016600401007387 */ /* 0x0003e80000100a00 */
[----:B------:R-:W3:Y:S04]  /*3a410*/  LDL.LU.64 R148, [R1+0x2c20] ;  /* 0x002c200001947983 */ /* 0x000ee80000300a00 */
[----:B------:R4:W-:Y:S01]  /*3a420*/  STL.64 [R1+0x5f8], R2 ;  /* 0x0005f80201007387 */ /* 0x0009e20000100a00 */
[----:B-1----:R-:W-:-:S03]  /*3a430*/  IMAD.WIDE R4, R67, 0x4, R80 ;  /* 0x0000000443047825 */ /* 0x002fc600078e0250 */
[----:B------:R1:W-:Y:S04]  /*3a440*/  STL.64 [R1+0x5f0], R6 ;  /* 0x0005f00601007387 */ /* 0x0003e80000100a00 */
[----:B------:R1:W-:Y:S01]  /*3a450*/  STL.64 [R1+0x1678], R4 ;  /* 0x0016780401007387 */ /* 0x0003e20000100a00 */
[----:B----4-:R-:W-:-:S04]  /*3a460*/  IMAD.WIDE R2, R67, 0x4, R78 ;  /* 0x0000000443027825 */ /* 0x010fc800078e024e */
[C---:B-1----:R-:W-:Y:S01]  /*3a470*/  IMAD.WIDE R6, R67.reuse, 0x4, R88 ;  /* 0x0000000443067825 */ /* 0x042fe200078e0258 */
[----:B------:R2:W-:Y:S03]  /*3a480*/  STL.64 [R1+0x1680], R2 ;  /* 0x0016800201007387 */ /* 0x0005e60000100a00 */
[C---:B------:R-:W-:Y:S01]  /*3a490*/  IMAD.WIDE R4, R67.reuse, 0x4, R94 ;  /* 0x0000000443047825 */ /* 0x040fe200078e025e */
[----:B------:R-:W-:Y:S03]  /*3a4a0*/  STL.64 [R1+0x1688], R6 ;  /* 0x0016880601007387 */ /* 0x000fe60000100a00 */
[C---:B--2---:R-:W-:Y:S02]  /*3a4b0*/  IMAD.WIDE R2, R67.reuse, 0x4, R60 ;  /* 0x0000000443027825 */ /* 0x044fe400078e023c */
[----:B------:R-:W2:Y:S04]  /*3a4c0*/  LDL.LU.64 R60, [R1+0x2c18] ;  /* 0x002c1800013c7983 */ /* 0x000ea80000300a00 */
[----:B------:R1:W-:Y:S04]  /*3a4d0*/  STL.64 [R1+0x1690], R4 ;  /* 0x0016900401007387 */ /* 0x0003e80000100a00 */
[----:B------:R-:W4:Y:S04]  /*3a4e0*/  LDL.LU.64 R76, [R1+0x530] ;  /* 0x00053000014c7983 */ /* 0x000f280000300a00 */
[----:B------:R-:W4:Y:S04]  /*3a4f0*/  LDL.LU.64 R80, [R1+0x528] ;  /* 0x0005280001507983 */ /* 0x000f280000300a00 */
[----:B------:R3:W-:Y:S01]  /*3a500*/  STL.64 [R1+0x5c8], R2 ;  /* 0x0005c80201007387 */ /* 0x0007e20000100a00 */
[----:B-1----:R-:W-:-:S03]  /*3a510*/  IMAD.WIDE R4, R67, 0x4, R226 ;  /* 0x0000000443047825 */ /* 0x002fc600078e02e2 */
[----:B------:R-:W4:Y:S04]  /*3a520*/  LDL.LU.64 R88, [R1+0x520] ;  /* 0x0005200001587983 */ /* 0x000f280000300a00 */
[----:B------:R-:W4:Y:S04]  /*3a530*/  LDL.LU.64 R94, [R1+0x518] ;  /* 0x00051800015e7983 */ /* 0x000f280000300a00 */
[----:B------:R-:W4:Y:S01]  /*3a540*/  LDL.LU.64 R226, [R1+0x2c10] ;  /* 0x002c100001e27983 */ /* 0x000f220000300a00 */
[----:B---3--:R-:W-:-:S03]  /*3a550*/  IMAD.WIDE R2, R67, 0x4, R210 ;  /* 0x0000000443027825 */ /* 0x008fc600078e02d2 */
[----:B------:R-:W3:Y:S04]  /*3a560*/  LDL.LU.64 R210, [R1+0x2c08] ;  /* 0x002c080001d27983 */ /* 0x000ee80000300a00 */
[----:B------:R1:W-:Y:S02]  /*3a570*/  STL.64 [R1+0x5c0], R4 ;  /* 0x0005c00401007387 */ /* 0x0003e40000100a00 */
[C---:B-1----:R-:W-:Y:S02]  /*3a580*/  IMAD.WIDE R4, R67.reuse, 0x4, R62 ;  /* 0x0000000443047825 */ /* 0x042fe400078e023e */
[----:B------:R-:W3:Y:S04]  /*3a590*/  LDL.LU.64 R62, [R1+0x2c00] ;  /* 0x002c0000013e7983 */ /* 0x000ee80000300a00 */
[----:B------:R-:W-:Y:S01]  /*3a5a0*/  STL.64 [R1+0x16a8], R2 ;  /* 0x0016a80201007387 */ /* 0x000fe20000100a00 */
[----:B------:R-:W-:-:S03]  /*3a5b0*/  IMAD.WIDE R6, R67, 0x4, R86 ;  /* 0x0000000443067825 */ /* 0x000fc600078e0256 */
        /* <DEDUP_REMOVED lines=9> */
[----:B------:R3:W-:Y:S04]  /*3a650*/  STL.64 [R1+0x16d0], R2 ;  /* 0x0016d00201007387 */ /* 0x0007e80000100a00 */
[----:B------:R-:W2:Y:S01]  /*3a660*/  LDL.LU.64 R82, [R1+0x4e0] ;  /* 0x0004e00001527983 */ /* 0x000ea20000300a00 */
[----:B-1----:R-:W-:-:S04]  /*3a670*/  IMAD.WIDE R4, R67, 0x4, R118 ;  /* 0x0000000443047825 */ /* 0x002fc800078e0276 */
[C---:B---3--:R-:W-:Y:S02]  /*3a680*/  IMAD.WIDE R2, R67.reuse, 0x4, R62 ;  /* 0x0000000443027825 */ /* 0x048fe400078e023e */
[----:B------:R-:W3:Y:S04]  /*3a690*/  LDL.LU.64 R62, [R1+0x2bf8] ;  /* 0x002bf800013e7983 */ /* 0x000ee80000300a00 */
[----:B------:R-:W2:Y:S04]  /*3a6a0*/  LDL.LU.64 R118, [R1+0x2bf0] ;  /* 0x002bf00001767983 */ /* 0x000ea80000300a00 */
[----:B------:R1:W-:Y:S02]  /*3a6b0*/  STL.64 [R1+0x16d8], R2 ;  /* 0x0016d80201007387 */ /* 0x0003e40000100a00 */
[----:B-1----:R-:W-:-:S02]  /*3a6c0*/  IMAD.WIDE R2, R67, 0x4, R242 ;  /* 0x0000000443027825 */ /* 0x002fc400078e02f2 */
[----:B------:R-:W2:Y:S02]  /*3a6d0*/  LDL.LU.64 R242, [R1+0x2be8] ;  /* 0x002be80001f27983 */ /* 0x000ea40000300a00 */
[C---:B------:R-:W-:Y:S02]  /*3a6e0*/  IMAD.WIDE R6, R67.reuse, 0x4, R182 ;  /* 0x0000000443067825 */ /* 0x040fe400078e02b6 */
[----:B------:R1:W-:Y:S04]  /*3a6f0*/  STL.64 [R1+0x588], R4 ;  /* 0x0005880401007387 */ /* 0x0003e80000100a00 */
[----:B------:R-:W4:Y:S04]  /*3a700*/  LDL.LU.64 R84, [R1+0x4d8] ;  /* 0x0004d80001547983 */ /* 0x000f280000300a00 */
[----:B------:R-:W-:Y:S04]  /*3a710*/  STL.64 [R1+0x580], R2 ;  /* 0x0005800201007387 */ /* 0x000fe80000100a00 */
[----:B------:R-:W4:Y:S01]  /*3a720*/  LDL.LU.64 R182, [R1+0x2be0] ;  /* 0x002be00001b67983 */ /* 0x000f220000300a00 */
[----:B-1----:R-:W-:-:S03]  /*3a730*/  IMAD.WIDE R4, R67, 0x4, R72 ;  /* 0x0000000443047825 */ /* 0x002fc600078e0248 */
[----:B------:R1:W-:Y:S02]  /*3a740*/  STL.64 [R1+0x578], R6 ;  /* 0x0005780601007387 */ /* 0x0003e40000100a00 */
[----:B-1----:R-:W-:-:S04]  /*3a750*/  IMAD.WIDE R6, R67, 0x4, R90 ;  /* 0x0000000443067825 */ /* 0x002fc800078e025a */
[----:B---3--:R-:W-:-:S05]  /*3a760*/  IMAD.WIDE R2, R67, 0x4, R62 ;  /* 0x0000000443027825 */ /* 0x008fca00078e023e */
[----:B------:R1:W-:Y:S04]  /*3a770*/  STL.64 [R1+0x16f8], R2 ;  /* 0x0016f80201007387 */ /* 0x0003e80000100a00 */
[----:B------:R2:W-:Y:S04]  /*3a780*/  STL.64 [R1+0x570], R4 ;  /* 0x0005700401007387 */ /* 0x0005e80000100a00 */
[----:B------:R-:W-:Y:S01]  /*3a790*/  STL.64 [R1+0x568], R6 ;  /* 0x0005680601007387 */ /* 0x000fe20000100a00 */
[----:B-1----:R-:W-:-:S04]  /*3a7a0*/  IMAD.WIDE R2, R67, 0x4, R92 ;  /* 0x0000000443027825 */ /* 0x002fc800078e025c */
[C---:B--2---:R-:W-:Y:S02]  /*3a7b0*/  IMAD.WIDE R4, R67.reuse, 0x4, R242 ;  /* 0x0000000443047825 */ /* 0x044fe400078e02f2 */
[----:B------:R-:W2:Y:S04]  /*3a7c0*/  LDL.LU.64 R242, [R1+0x2bd8] ;  /* 0x002bd80001f27983 */ /* 0x000ea80000300a00 */
[----:B------:R1:W-:Y:S02]  /*3a7d0*/  STL.64 [R1+0x560], R2 ;  /* 0x0005600201007387 */ /* 0x0003e40000100a00 */
[C---:B-1----:R-:W-:Y:S02]  /*3a7e0*/  IMAD.WIDE R2, R67.reuse, 0x4, R228 ;  /* 0x0000000443027825 */ /* 0x042fe400078e02e4 */
[----:B------:R-:W3:Y:S04]  /*3a7f0*/  LDL.LU.64 R228, [R1+0x2bd0] ;  /* 0x002bd00001e47983 */ /* 0x000ee80000300a00 */
[----:B------:R1:W-:Y:S04]  /*3a800*/  STL.64 [R1+0x1718], R4 ;  /* 0x0017180401007387 */ /* 0x0003e80000100a00 */
[----:B------:R-:W2:Y:S04]  /*3a810*/  LDL.LU.64 R64, [R1+0x4b0] ;  /* 0x0004b00001407983 */ /* 0x000ea80000300a00 */
[----:B------:R-:W3:Y:S04]  /*3a820*/  LDL.LU.64 R74, [R1+0x4a8] ;  /* 0x0004a800014a7983 */ /* 0x000ee80000300a00 */
[----:B------:R4:W-:Y:S04]  /*3a830*/  STL.64 [R1+0x1720], R2 ;  /* 0x0017200201007387 */ /* 0x0009e80000100a00 */
[----:B------:R-:W3:Y:S04]  /*3a840*/  LDL.LU.64 R90, [R1+0x4a0] ;  /* 0x0004a000015a7983 */ /* 0x000ee80000300a00 */
[----:B------:R-:W3:Y:S01]  /*3a850*/  LDL.LU.64 R92, [R1+0x498] ;  /* 0x00049800015c7983 */ /* 0x000ee20000300a00 */
[----:B-1----:R-:W-:-:S04]  /*3a860*/  IMAD.WIDE R4, R67, 0x4, R198 ;  /* 0x0000000443047825 */ /* 0x002fc800078e02c6 */
[C---:B----4-:R-:W-:Y:S02]  /*3a870*/  IMAD.WIDE R2, R67.reuse, 0x4, R214 ;  /* 0x0000000443027825 */ /* 0x050fe400078e02d6 */
[----:B------:R-:W4:Y:S04]  /*3a880*/  LDL.LU.64 R214, [R1+0x2bc8] ;  /* 0x002bc80001d67983 */ /* 0x000f280000300a00 */
[----:B------:R-:W4:Y:S01]  /*3a890*/  LDL.LU.64 R198, [R1+0x2bc0] ;  /* 0x002bc00001c67983 */ /* 0x000f220000300a00 */
[----:B------:R-:W-:-:S03]  /*3a8a0*/  IMAD.WIDE R6, R67, 0x4, R80 ;  /* 0x0000000443067825 */ /* 0x000fc600078e0250 */
[----:B------:R1:W-:Y:S04]  /*3a8b0*/  STL.64 [R1+0x540], R2 ;  /* 0x0005400201007387 */ /* 0x0003e80000100a00 */
[----:B------:R1:W-:Y:S02]  /*3a8c0*/  STL.64 [R1+0x1730], R4 ;  /* 0x0017300401007387 */ /* 0x0003e40000100a00 */
[----:B-1----:R-:W-:-:S04]  /*3a8d0*/  IMAD.WIDE R2, R67, 0x4, R76 ;  /* 0x0000000443027825 */ /* 0x002fc800078e024c */
[C---:B------:R-:W-:Y:S01]  /*3a8e0*/  IMAD.WIDE R4, R67.reuse, 0x4, R88 ;  /* 0x0000000443047825 */ /* 0x040fe200078e0258 */
[----:B------:R1:W-:Y:S04]  /*3a8f0*/  STL.64 [R1+0x1738], R2 ;  /* 0x0017380201007387 */ /* 0x0003e80000100a00 */
[----:B------:R-:W-:Y:S04]  /*3a900*/  STL.64 [R1+0x528], R6 ;  /* 0x0005280601007387 */ /* 0x000fe80000100a00 */
[----:B------:R-:W4:Y:S01]  /*3a910*/  LDL.LU.64 R72, [R1+0x470] ;  /* 0x0004700001487983 */ /* 0x000f220000300a00 */
[----:B-1----:R-:W-:-:S03]  /*3a920*/  IMAD.WIDE R2, R67, 0x4, R94 ;  /* 0x0000000443027825 */ /* 0x002fc600078e025e */
[----:B------:R1:W-:Y:S04]  /*3a930*/  STL.64 [R1+0x520], R4 ;  /* 0x0005200401007387 */ /* 0x0003e80000100a00 */
[----:B------:R-:W4:Y:S04]  /*3a940*/  LDL.LU.64 R88, [R1+0x468] ;  /* 0x0004680001587983 */ /* 0x000f280000300a00 */
[----:B------:R1:W-:Y:S02]  /*3a950*/  STL.64 [R1+0x1750], R2 ;  /* 0x0017500201007387 */ /* 0x0003e40000100a00 */
[----:B-1----:R-:W-:-:S02]  /*3a960*/  IMAD.WIDE R4, R67, 0x4, R182 ;  /* 0x0000000443047825 */ /* 0x002fc400078e02b6 */
[----:B------:R-:W4:Y:S04]  /*3a970*/  LDL.LU.64 R94, [R1+0x460] ;  /* 0x00046000015e7983 */ /* 0x000f280000300a00 */
[----:B------:R-:W4:Y:S01]  /*3a980*/  LDL.LU.64 R182, [R1+0x2bb8] ;  /* 0x002bb80001b67983 */ /* 0x000f220000300a00 */
[----:B------:R-:W-:-:S03]  /*3a990*/  IMAD.WIDE R2, R67, 0x4, R166 ;  /* 0x0000000443027825 */ /* 0x000fc600078e02a6 */
[----:B------:R-:W4:Y:S04]  /*3a9a0*/  LDL.LU.64 R166, [R1+0x2bb0] ;  /* 0x002bb00001a67983 */ /* 0x000f280000300a00 */
[----:B------:R1:W-:Y:S01]  /*3a9b0*/  STL.64 [R1+0x1758], R4 ;  /* 0x0017580401007387 */ /* 0x0003e20000100a00 */
[----:B------:R-:W-:-:S04]  /*3a9c0*/  IMAD.WIDE R6, R67, 0x4, R78 ;  /* 0x0000000443067825 */ /* 0x000fc800078e024e */
[C---:B-1----:R-:W-:Y:S02]  /*3a9d0*/  IMAD.WIDE R4, R67.reuse, 0x4, R150 ;  /* 0x0000000443047825 */ /* 0x042fe400078e0296 */
[----:B------:R-:W4:Y:S04]  /*3a9e0*/  LDL.LU.64 R150, [R1+0x2ba8] ;  /* 0x002ba80001967983 */ /* 0x000f280000300a00 */
[----:B------:R1:W-:Y:S02]  /*3a9f0*/  STL.64 [R1+0x1760], R2 ;  /* 0x0017600201007387 */ /* 0x0003e40000100a00 */
[C---:B-1----:R-:W-:Y:S02]  /*3aa00*/  IMAD.WIDE R2, R67.reuse, 0x4, R134 ;  /* 0x0000000443027825 */ /* 0x042fe400078e0286 */
[----:B------:R-:W4:Y:S04]  /*3aa10*/  LDL.LU.64 R134, [R1+0x2ba0] ;  /* 0x002ba00001867983 */ /* 0x000f280000300a00 */
[----:B------:R1:W-:Y:S04]  /*3aa20*/  STL.64 [R1+0x1768], R4 ;  /* 0x0017680401007387 */ /* 0x0003e80000100a00 */
[----:B------:R1:W-:Y:S04]  /*3aa30*/  STL.64 [R1+0x4f8], R2 ;  /* 0x0004f80201007387 */ /* 0x0003e80000100a00 */
[----:B------:R-:W-:Y:S01]  /*3aa40*/  STL.64 [R1+0x4f0], R6 ;  /* 0x0004f00601007387 */ /* 0x000fe20000100a00 */
[----:B-1----:R-:W-:-:S03]  /*3aa50*/  IMAD.WIDE R4, R67, 0x4, R86 ;  /* 0x0000000443047825 */ /* 0x002fc600078e0256 */
[----:B------:R-:W4:Y:S01]  /*3aa60*/  LDL.LU.64 R76, [R1+0x430] ;  /* 0x00043000014c7983 */ /* 0x000f220000300a00 */
[----:B------:R-:W-:-:S03]  /*3aa70*/  IMAD.WIDE R2, R67, 0x4, R82 ;  /* 0x0000000443027825 */ /* 0x000fc600078e0252 */
[----:B------:R1:W-:Y:S04]  /*3aa80*/  STL.64 [R1+0x4e8], R4 ;  /* 0x0004e80401007387 */ /* 0x0003e80000100a00 */
[----:B------:R-:W4:Y:S04]  /*3aa90*/  LDL.LU.64 R80, [R1+0x428] ;  /* 0x0004280001507983 */ /* 0x000f280000300a00 */
[----:B------:R1:W-:Y:S04]  /*3aaa0*/  STL.64 [R1+0x4e0], R2 ;  /* 0x0004e00201007387 */ /* 0x0003e80000100a00 */
[----:B------:R-:W4:Y:S01]  /*3aab0*/  LDL.LU.64 R78, [R1+0x420] ;  /* 0x00042000014e7983 */ /* 0x000f220000300a00 */
[----:B-1----:R-:W-:-:S03]  /*3aac0*/  IMAD.WIDE R4, R67, 0x4, R118 ;  /* 0x0000000443047825 */ /* 0x002fc600078e0276 */
[----:B------:R-:W4:Y:S01]  /*3aad0*/  LDL.LU.64 R118, [R1+0x2b98] ;  /* 0x002b980001767983 */ /* 0x000f220000300a00 */
[----:B------:R-:W-:-:S05]  /*3aae0*/  IMAD.WIDE R2, R67, 0x4, R84 ;  /* 0x0000000443027825 */ /* 0x000fca00078e0254 */
[----:B------:R1:W-:Y:S02]  /*3aaf0*/  STL.64 [R1+0x4d8], R2 ;  /* 0x0004d80201007387 */ /* 0x0003e40000100a00 */
[C---:B-1----:R-:W-:Y:S02]  /*3ab00*/  IMAD.WIDE R2, R67.reuse, 0x4, R102 ;  /* 0x0000000443027825 */ /* 0x042fe400078e0266 */
[----:B------:R-:W4:Y:S04]  /*3ab10*/  LDL.LU.64 R102, [R1+0x2b90] ;  /* 0x002b900001667983 */ /* 0x000f280000300a00 */
[----:B------:R1:W-:Y:S02]  /*3ab20*/  STL.64 [R1+0x4d0], R4 ;  /* 0x0004d00401007387 */ /* 0x0003e40000100a00 */
[----:B-1----:R-:W-:-:S02]  /*3ab30*/  IMAD.WIDE R4, R67, 0x4, R192 ;  /* 0x0000000443047825 */ /* 0x002fc400078e02c0 */
[----:B------:R-:W4:Y:S04]  /*3ab40*/  LDL.LU.64 R192, [R1+0x2b88] ;  /* 0x002b880001c07983 */ /* 0x000f280000300a00 */
[----:B------:R1:W-:Y:S02]  /*3ab50*/  STL.64 [R1+0x17a0], R2 ;  /* 0x0017a00201007387 */ /* 0x0003e40000100a00 */
[C---:B-1----:R-:W-:Y:S02]  /*3ab60*/  IMAD.WIDE R2, R67.reuse, 0x4, R114 ;  /* 0x0000000443027825 */ /* 0x042fe400078e0272 */
[----:B------:R-:W4:Y:S04]  /*3ab70*/  LDL.LU.64 R114, [R1+0x2b80] ;  /* 0x002b800001727983 */ /* 0x000f280000300a00 */
[----:B------:R-:W-:Y:S04]  /*3ab80*/  STL.64 [R1+0x17a8], R4 ;  /* 0x0017a80401007387 */ /* 0x000fe80000100a00 */
[----:B------:R-:W4:Y:S04]  /*3ab90*/  LDL.LU.64 R86, [R1+0x3f0] ;  /* 0x0003f00001567983 */ /* 0x000f280000300a00 */
[----:B------:R-:W4:Y:S04]  /*3aba0*/  LDL.LU.64 R82, [R1+0x3e8] ;  /* 0x0003e80001527983 */ /* 0x000f280000300a00 */
[----:B------:R2:W-:Y:S04]  /*3abb0*/  STL.64 [R1+0x4b8], R2 ;  /* 0x0004b80201007387 */ /* 0x0005e80000100a00 */
[----:B------:R-:W4:Y:S01]  /*3abc0*/  LDL.LU.64 R84, [R1+0x3e0] ;  /* 0x0003e00001547983 */ /* 0x000f220000300a00 */
[----:B--2---:R-:W-:-:S04]  /*3abd0*/  IMAD.WIDE R2, R67, 0x4, R64 ;  /* 0x0000000443027825 */ /* 0x004fc800078e0240 */
[C---:B---3--:R-:W-:Y:S01]  /*3abe0*/  IMAD.WIDE R4, R67.reuse, 0x4, R74 ;  /* 0x0000000443047825 */ /* 0x048fe200078e024a */
[----:B------:R1:W-:Y:S03]  /*3abf0*/  STL.64 [R1+0x4b0], R2 ;  /* 0x0004b00201007387 */ /* 0x0003e60000100a00 */
[C---:B------:R-:W-:Y:S01]  /*3ac00*/  IMAD.WIDE R6, R67.reuse, 0x4, R90 ;  /* 0x0000000443067825 */ /* 0x040fe200078e025a */
[----:B------:R2:W-:Y:S03]  /*3ac10*/  STL.64 [R1+0x4a8], R4 ;  /* 0x0004a80401007387 */ /* 0x0005e60000100a00 */
[C---:B-1----:R-:W-:Y:S01]  /*3ac20*/  IMAD.WIDE R2, R67.reuse, 0x4, R92 ;  /* 0x0000000443027825 */ /* 0x042fe200078e025c */
[----:B------:R-:W-:Y:S03]  /*3ac30*/  STL.64 [R1+0x4a0], R6 ;  /* 0x0004a00601007387 */ /* 0x000fe60000100a00 */
[----:B--2---:R-:W-:-:S02]  /*3ac40*/  IMAD.WIDE R4, R67, 0x4, R210 ;  /* 0x0000000443047825 */ /* 0x004fc400078e02d2 */
[----:B------:R-:W2:Y:S04]  /*3ac50*/  LDL.LU.64 R210, [R1+0x2b78] ;  /* 0x002b780001d27983 */ /* 0x000ea80000300a00 */
[----:B------:R1:W-:Y:S02]  /*3ac60*/  STL.64 [R1+0x498], R2 ;  /* 0x0004980201007387 */ /* 0x0003e40000100a00 */
[C---:B-1----:R-:W-:Y:S02]  /*3ac70*/  IMAD.WIDE R2, R67.reuse, 0x4, R240 ;  /* 0x0000000443027825 */ /* 0x042fe400078e02f0 */
[----:B------:R-:W3:Y:S04]  /*3ac80*/  LDL.LU.64 R240, [R1+0x2b70] ;  /* 0x002b700001f07983 */ /* 0x000ee80000300a00 */
[----:B------:R1:W-:Y:S04]  /*3ac90*/  STL.64 [R1+0x490], R4 ;  /* 0x0004900401007387 */ /* 0x0003e80000100a00 */
[----:B------:R-:W2:Y:S04]  /*3aca0*/  LDL.LU.64 R90, [R1+0x3b0] ;  /* 0x0003b000015a7983 */ /* 0x000ea80000300a00 */
[----:B------:R-:W2:Y:S04]  /*3acb0*/  LDL.LU.64 R92, [R1+0x3a8] ;  /* 0x0003a800015c7983 */ /* 0x000ea80000300a00 */
[----:B------:R4:W-:Y:S01]  /*3acc0*/  STL.64 [R1+0x488], R2 ;  /* 0x0004880201007387 */ /* 0x0009e20000100a00 */
[----:B-1----:R-:W-:-:S04]  /*3acd0*/  IMAD.WIDE R4, R67, 0x4, R164 ;  /* 0x0000000443047825 */ /* 0x002fc800078e02a4 */
[C---:B----4-:R-:W-:Y:S02]  /*3ace0*/  IMAD.WIDE R2, R67.reuse, 0x4, R96 ;  /* 0x0000000443027825 */ /* 0x050fe400078e0260 */
[----:B------:R-:W4:Y:S04]  /*3acf0*/  LDL.LU.64 R96, [R1+0x2b68] ;  /* 0x002b680001607983 */ /* 0x000f280000300a00 */
[----:B------:R-:W2:Y:S01]  /*3ad00*/  LDL.LU.64 R164, [R1+0x2b60] ;  /* 0x002b600001a47983 */ /* 0x000ea20000300a00 */
[----:B------:R-:W-:-:S03]  /*3ad10*/  IMAD.WIDE R6, R67, 0x4, R88 ;  /* 0x0000000443067825 */ /* 0x000fc600078e0258 */
[----:B------:R1:W-:Y:S04]  /*3ad20*/  STL.64 [R1+0x480], R2 ;  /* 0x0004800201007387 */ /* 0x0003e80000100a00 */
[----:B------:R1:W-:Y:S02]  /*3ad30*/  STL.64 [R1+0x478], R4 ;  /* 0x0004780401007387 */ /* 0x0003e40000100a00 */
[----:B-1----:R-:W-:-:S04]  /*3ad40*/  IMAD.WIDE R2, R67, 0x4, R72 ;  /* 0x0000000443027825 */ /* 0x002fc800078e0248 */
[C---:B------:R-:W-:Y:S01]  /*3ad50*/  IMAD.WIDE R4, R67.reuse, 0x4, R94 ;  /* 0x0000000443047825 */ /* 0x040fe200078e025e */
[----:B------:R-:W-:Y:S04]  /*3ad60*/  STL.64 [R1+0x470], R2 ;  /* 0x0004700201007387 */ /* 0x000fe80000100a00 */
[----:B------:R1:W-:Y:S02]  /*3ad70*/  STL.64 [R1+0x468], R6 ;  /* 0x0004680601007387 */ /* 0x0003e40000100a00 */
[----:B-1----:R-:W-:-:S04]  /*3ad80*/  IMAD.WIDE R6, R67, 0x4, R80 ;  /* 0x0000000443067825 */ /* 0x002fc800078e0250 */
[C---:B---3--:R-:W-:Y:S02]  /*3ad90*/  IMAD.WIDE R2, R67.reuse, 0x4, R240 ;  /* 0x0000000443027825 */ /* 0x048fe400078e02f0 */
[----:B------:R-:W3:Y:S04]  /*3ada0*/  LDL.LU.64 R240, [R1+0x2b58] ;  /* 0x002b580001f07983 */ /* 0x000ee80000300a00 */
[----:B------:R1:W-:Y:S02]  /*3adb0*/  STL.64 [R1+0x460], R4 ;  /* 0x0004600401007387 */ /* 0x0003e40000100a00 */
[C---:B-1----:R-:W-:Y:S02]  /*3adc0*/  IMAD.WIDE R4, R67.reuse, 0x4, R226 ;  /* 0x0000000443047825 */ /* 0x042fe400078e02e2 */
[----:B------:R-:W3:Y:S04]  /*3add0*/  LDL.LU.64 R226, [R1+0x2b50] ;  /* 0x002b500001e27983 */ /* 0x000ee80000300a00 */
[----:B------:R1:W-:Y:S02]  /*3ade0*/  STL.64 [R1+0x458], R2 ;  /* 0x0004580201007387 */ /* 0x0003e40000100a00 */
[----:B-1----:R-:W-:-:S02]  /*3adf0*/  IMAD.WIDE R2, R67, 0x4, R212 ;  /* 0x0000000443027825 */ /* 0x002fc400078e02d4 */
[----:B------:R-:W3:Y:S04]  /*3ae00*/  LDL.LU.64 R212, [R1+0x2b48] ;  /* 0x002b480001d47983 */ /* 0x000ee80000300a00 */
[----:B------:R1:W-:Y:S02]  /*3ae10*/  STL.64 [R1+0x450], R4 ;  /* 0x0004500401007387 */ /* 0x0003e40000100a00 */
[C---:B-1----:R-:W-:Y:S02]  /*3ae20*/  IMAD.WIDE R4, R67.reuse, 0x4, R196 ;  /* 0x0000000443047825 */ /* 0x042fe400078e02c4 */
[----:B------:R-:W3:Y:S04]  /*3ae30*/  LDL.LU.64 R196, [R1+0x2b40] ;  /* 0x002b400001c47983 */ /* 0x000ee80000300a00 */
[----:B------:R1:W-:Y:S02]  /*3ae40*/  STL.64 [R1+0x1820], R2 ;  /* 0x0018200201007387 */ /* 0x0003e40000100a00 */
[----:B-1----:R-:W-:-:S02]  /*3ae50*/  IMAD.WIDE R2, R67, 0x4, R180 ;  /* 0x0000000443027825 */ /* 0x002fc400078e02b4 */
[----:B------:R-:W3:Y:S04]  /*3ae60*/  LDL.LU.64 R180, [R1+0x2b38] ;  /* 0x002b380001b47983 */ /* 0x000ee80000300a00 */
[----:B------:R1:W-:Y:S04]  /*3ae70*/  STL.64 [R1+0x1828], R4 ;  /* 0x0018280401007387 */ /* 0x0003e80000100a00 */
[----:B------:R-:W3:Y:S04]  /*3ae80*/  LDL.LU.64 R88, [R1+0x370] ;  /* 0x0003700001587983 */ /* 0x000ee80000300a00 */
[----:B------:R-:W3:Y:S04]  /*3ae90*/  LDL.LU.64 R94, [R1+0x368] ;  /* 0x00036800015e7983 */ /* 0x000ee80000300a00 */
[----:B------:R2:W-:Y:S01]  /*3aea0*/  STL.64 [R1+0x438], R2 ;  /* 0x0004380201007387 */ /* 0x0005e20000100a00 */
[----:B-1----:R-:W-:-:S04]  /*3aeb0*/  IMAD.WIDE R4, R67, 0x4, R78 ;  /* 0x0000000443047825 */ /* 0x002fc800078e024e */
[----:B--2---:R-:W-:-:S05]  /*3aec0*/  IMAD.WIDE R2, R67, 0x4, R76 ;  /* 0x0000000443027825 */ /* 0x004fca00078e024c */
[----:B------:R1:W-:Y:S04]  /*3aed0*/  STL.64 [R1+0x430], R2 ;  /* 0x0004300201007387 */ /* 0x0003e80000100a00 */
[----:B------:R-:W-:Y:S01]  /*3aee0*/  STL.64 [R1+0x1840], R6 ;  /* 0x0018400601007387 */ /* 0x000fe20000100a00 */
[----:B-1----:R-:W-:-:S03]  /*3aef0*/  IMAD.WIDE R2, R67, 0x4, R164 ;  /* 0x0000000443027825 */ /* 0x002fc600078e02a4 */
[----:B------:R-:W2:Y:S04]  /*3af00*/  LDL.LU.64 R164, [R1+0x2b30] ;  /* 0x002b300001a47983 */ /* 0x000ea80000300a00 */
[----:B------:R1:W-:Y:S02]  /*3af10*/  STL.64 [R1+0x1848], R4 ;  /* 0x0018480401007387 */ /* 0x0003e40000100a00 */
[C---:B-1----:R-:W-:Y:S02]  /*3af20*/  IMAD.WIDE R4, R67.reuse, 0x4, R148 ;  /* 0x0000000443047825 */ /* 0x042fe400078e0294 */
[----:B------:R-:W2:Y:S04]  /*3af30*/  LDL.LU.64 R148, [R1+0x2b28] ;  /* 0x002b280001947983 */ /* 0x000ea80000300a00 */
[----:B------:R1:W-:Y:S01]  /*3af40*/  STL.64 [R1+0x1850], R2 ;  /* 0x0018500201007387 */ /* 0x0003e20000100a00 */
[----:B------:R-:W-:-:S04]  /*3af50*/  IMAD.WIDE R6, R67, 0x4, R82 ;  /* 0x0000000443067825 */ /* 0x000fc800078e0252 */
[C---:B-1----:R-:W-:Y:S02]  /*3af60*/  IMAD.WIDE R2, R67.reuse, 0x4, R132 ;  /* 0x0000000443027825 */ /* 0x042fe400078e0284 */
[----:B------:R-:W2:Y:S04]  /*3af70*/  LDL.LU.64 R132, [R1+0x2b20] ;  /* 0x002b200001847983 */ /* 0x000ea80000300a00 */
[----:B------:R1:W-:Y:S02]  /*3af80*/  STL.64 [R1+0x1858], R4 ;  /* 0x0018580401007387 */ /* 0x0003e40000100a00 */
[C---:B-1----:R-:W-:Y:S02]  /*3af90*/  IMAD.WIDE R4, R67.reuse, 0x4, R116 ;  /* 0x0000000443047825 */ /* 0x042fe400078e0274 */
[----:B------:R-:W2:Y:S04]  /*3afa0*/  LDL.LU.64 R116, [R1+0x2b18] ;  /* 0x002b180001747983 */ /* 0x000ea80000300a00 */
[----:B------:R1:W-:Y:S02]  /*3afb0*/  STL.64 [R1+0x1860], R2 ;  /* 0x0018600201007387 */ /* 0x0003e40000100a00 */
[----:B-1----:R-:W-:-:S02]  /*3afc0*/  IMAD.WIDE R2, R67, 0x4, R100 ;  /* 0x0000000443027825 */ /* 0x002fc400078e0264 */
[----:B------:R-:W2:Y:S04]  /*3afd0*/  LDL.LU.64 R100, [R1+0x2b10] ;  /* 0x002b100001647983 */ /* 0x000ea80000300a00 */
[----:B------:R1:W-:Y:S04]  /*3afe0*/  STL.64 [R1+0x1868], R4 ;  /* 0x0018680401007387 */ /* 0x0003e80000100a00 */
[----:B------:R4:W-:Y:S01]  /*3aff0*/  STL.64 [R1+0x1870], R2 ;  /* 0x0018700201007387 */ /* 0x0009e20000100a00 */
[----:B-1----:R-:W-:-:S04]  /*3b000*/  IMAD.WIDE R4, R67, 0x4, R86 ;  /* 0x0000000443047825 */ /* 0x002fc800078e0256 */
[C---:B----4-:R-:W-:Y:S01]  /*3b010*/  IMAD.WIDE R2, R67.reuse, 0x4, R84 ;  /* 0x0000000443027825 */ /* 0x050fe200078e0254 */
[----:B------:R1:W-:Y:S04]  /*3b020*/  STL.64 [R1+0x1878], R4 ;  /* 0x0018780401007387 */ /* 0x0003e80000100a00 */
[----:B------:R-:W-:Y:S01]  /*3b030*/  STL.64 [R1+0x3e8], R6 ;  /* 0x0003e80601007387 */ /* 0x000fe20000100a00 */
[----:B-1----:R-:W-:-:S03]  /*3b040*/  IMAD.WIDE R4, R67, 0x4, R96 ;  /* 0x0000000443047825 */ /* 0x002fc600078e0260 */
[----:B------:R-:W4:Y:S04]  /*3b050*/  LDL.LU.64 R96, [R1+0x2b08] ;  /* 0x002b080001607983 */ /* 0x000f280000300a00 */
[----:B------:R1:W-:Y:S02]  /*3b060*/  STL.64 [R1+0x3e0], R2 ;  /* 0x0003e00201007387 */ /* 0x0003e40000100a00 */
[C---:B-1----:R-:W-:Y:S02]  /*3b070*/  IMAD.WIDE R2, R67.reuse, 0x4, R224 ;  /* 0x0000000443027825 */ /* 0x042fe400078e02e0 */
[----:B------:R-:W2:Y:S04]  /*3b080*/  LDL.LU.64 R224, [R1+0x2b00] ;  /* 0x002b000001e07983 */ /* 0x000ea80000300a00 */
[----:B------:R1:W-:Y:S04]  /*3b090*/  STL.64 [R1+0x3d8], R4 ;  /* 0x0003d80401007387 */ /* 0x0003e80000100a00 */
[----:B------:R-:W4:Y:S04]  /*3b0a0*/  LDL.LU.64 R80, [R1+0x330] ;  /* 0x0003300001507983 */ /* 0x000f280000300a00 */
[----:B------:R1:W-:Y:S02]  /*3b0b0*/  STL.64 [R1+0x3d0], R2 ;  /* 0x0003d00201007387 */ /* 0x0003e40000100a00 */
[----:B-1----:R-:W-:-:S02]  /*3b0c0*/  IMAD.WIDE R4, R67, 0x4, R208 ;  /* 0x0000000443047825 */ /* 0x002fc400078e02d0 */
[----:B------:R-:W4:Y:S02]  /*3b0d0*/  LDL.LU.64 R208, [R1+0x2af8] ;  /* 0x002af80001d07983 */ /* 0x000f240000300a00 */
[C---:B------:R-:W-:Y:S02]  /*3b0e0*/  IMAD.WIDE R2, R67.reuse, 0x4, R130 ;  /* 0x0000000443027825 */ /* 0x040fe400078e0282 */
[----:B------:R-:W4:Y:S02]  /*3b0f0*/  LDL.LU.64 R130, [R1+0x2af0] ;  /* 0x002af00001827983 */ /* 0x000f240000300a00 */
[C---:B------:R-:W-:Y:S02]  /*3b100*/  IMAD.WIDE R6, R67.reuse, 0x4, R90 ;  /* 0x0000000443067825 */ /* 0x040fe400078e025a */
[----:B------:R1:W-:Y:S02]  /*3b110*/  STL.64 [R1+0x18a0], R4 ;  /* 0x0018a00401007387 */ /* 0x0003e40000100a00 */
[----:B-1----:R-:W-:-:S02]  /*3b120*/  IMAD.WIDE R4, R67, 0x4, R238 ;  /* 0x0000000443047825 */ /* 0x002fc400078e02ee */
[----:B------:R-:W4:Y:S04]  /*3b130*/  LDL.LU.64 R238, [R1+0x2ae8] ;  /* 0x002ae80001ee7983 */ /* 0x000f280000300a00 */
[----:B------:R1:W-:Y:S04]  /*3b140*/  STL.64 [R1+0x18a8], R2 ;  /* 0x0018a80201007387 */ /* 0x0003e80000100a00 */
[----:B------:R-:W-:Y:S04]  /*3b150*/  STL.64 [R1+0x3b8], R4 ;  /* 0x0003b80401007387 */ /* 0x000fe80000100a00 */
[----:B------:R3:W-:Y:S01]  /*3b160*/  STL.64 [R1+0x3b0], R6 ;  /* 0x0003b00601007387 */ /* 0x0007e20000100a00 */
[----:B-1----:R-:W-:-:S04]  /*3b170*/  IMAD.WIDE R2, R67, 0x4, R92 ;  /* 0x0000000443027825 */ /* 0x002fc800078e025c */
[----:B---3--:R-:W-:-:S04]  /*3b180*/  IMAD.WIDE R6, R67, 0x4, R88 ;  /* 0x0000000443067825 */ /* 0x008fc800078e0258 */
[C---:B--2---:R-:W-:Y:S02]  /*3b190*/  IMAD.WIDE R4, R67.reuse, 0x4, R224 ;  /* 0x0000000443047825 */ /* 0x044fe400078e02e0 */
[----:B------:R-:W2:Y:S04]  /*3b1a0*/  LDL.LU.64 R224, [R1+0x2ae0] ;  /* 0x002ae00001e07983 */ /* 0x000ea80000300a00 */
[----:B------:R1:W-:Y:S02]  /*3b1b0*/  STL.64 [R1+0x3a8], R2 ;  /* 0x0003a80201007387 */ /* 0x0003e40000100a00 */
[C---:B-1----:R-:W-:Y:S02]  /*3b1c0*/  IMAD.WIDE R2, R67.reuse, 0x4, R210 ;  /* 0x0000000443027825 */ /* 0x042fe400078e02d2 */
[----:B------:R-:W3:Y:S04]  /*3b1d0*/  LDL.LU.64 R210, [R1+0x2ad8] ;  /* 0x002ad80001d27983 */ /* 0x000ee80000300a00 */
[----:B------:R1:W-:Y:S02]  /*3b1e0*/  STL.64 [R1+0x3a0], R4 ;  /* 0x0003a00401007387 */ /* 0x0003e40000100a00 */
[----:B-1----:R-:W-:-:S02]  /*3b1f0*/  IMAD.WIDE R4, R67, 0x4, R194 ;  /* 0x0000000443047825 */ /* 0x002fc400078e02c2 */
[----:B------:R-:W2:Y:S04]  /*3b200*/  LDL.LU.64 R194, [R1+0x2ad0] ;  /* 0x002ad00001c27983 */ /* 0x000ea80000300a00 */
[----:B------:R1:W-:Y:S04]  /*3b210*/  STL.64 [R1+0x398], R2 ;  /* 0x0003980201007387 */ /* 0x0003e80000100a00 */
[----:B------:R-:W2:Y:S04]  /*3b220*/  LDL.LU.64 R78, [R1+0x2f0] ;  /* 0x0002f000014e7983 */ /* 0x000ea80000300a00 */
[----:B------:R4:W-:Y:S01]  /*3b230*/  STL.64 [R1+0x390], R4 ;  /* 0x0003900401007387 */ /* 0x0009e20000100a00 */
[----:B-1----:R-:W-:-:S03]  /*3b240*/  IMAD.WIDE R2, R67, 0x4, R178 ;  /* 0x0000000443027825 */ /* 0x002fc600078e02b2 */
[----:B------:R-:W2:Y:S01]  /*3b250*/  LDL.LU.64 R178, [R1+0x2ac8] ;  /* 0x002ac80001b27983 */ /* 0x000ea20000300a00 */
[----:B----4-:R-:W-:-:S03]  /*3b260*/  IMAD.WIDE R4, R67, 0x4, R162 ;  /* 0x0000000443047825 */ /* 0x010fc600078e02a2 */
[----:B------:R-:W4:Y:S04]  /*3b270*/  LDL.LU.64 R162, [R1+0x2ac0] ;  /* 0x002ac00001a27983 */ /* 0x000f280000300a00 */
[----:B------:R1:W-:Y:S04]  /*3b280*/  STL.64 [R1+0x388], R2 ;  /* 0x0003880201007387 */ /* 0x0003e80000100a00 */
[----:B------:R-:W2:Y:S04]  /*3b290*/  LDL.LU.64 R86, [R1+0x2b0] ;  /* 0x0002b00001567983 */ /* 0x000ea80000300a00 */
[----:B------:R1:W-:Y:S02]  /*3b2a0*/  STL.64 [R1+0x380], R4 ;  /* 0x0003800401007387 */ /* 0x0003e40000100a00 */
[----:B-1----:R-:W-:-:S02]  /*3b2b0*/  IMAD.WIDE R2, R67, 0x4, R146 ;  /* 0x0000000443027825 */ /* 0x002fc400078e0292 */
[----:B------:R-:W2:Y:S04]  /*3b2c0*/  LDL.LU.64 R146, [R1+0x2ab8] ;  /* 0x002ab80001927983 */ /* 0x000ea80000300a00 */
[----:B------:R-:W2:Y:S04]  /*3b2d0*/  LDL.LU.64 R82, [R1+0x270] ;  /* 0x0002700001527983 */ /* 0x000ea80000300a00 */
[----:B------:R-:W2:Y:S04]  /*3b2e0*/  LDL.LU.64 R92, [R1+0x230] ;  /* 0x00023000015c7983 */ /* 0x000ea80000300a00 */
[----:B------:R1:W-:Y:S01]  /*3b2f0*/  STL.64 [R1+0x378], R2 ;  /* 0x0003780201007387 */ /* 0x0003e20000100a00 */
[----:B------:R-:W-:-:S03]  /*3b300*/  IMAD.WIDE R4, R67, 0x4, R130 ;  /* 0x0000000443047825 */ /* 0x000fc600078e0282 */
[----:B------:R-:W-:Y:S04]  /*3b310*/  STL.64 [R1+0x370], R6 ;  /* 0x0003700601007387 */ /* 0x000fe80000100a00 */
[----:B------:R-:W2:Y:S01]  /*3b320*/  LDL.LU.64 R130, [R1+0x2ab0] ;  /* 0x002ab00001827983 */ /* 0x000ea20000300a00 */
[----:B-1----:R-:W-:-:S05]  /*3b330*/  IMAD.WIDE R2, R67, 0x4, R94 ;  /* 0x0000000443027825 */ /* 0x002fca00078e025e */
[----:B------:R1:W-:Y:S04]  /*3b340*/  STL.64 [R1+0x368], R2 ;  /* 0x0003680201007387 */ /* 0x0003e80000100a00 */
[----:B------:R-:W2:Y:S04]  /*3b350*/  LDL.LU.64 R84, [R1+0x1f0] ;  /* 0x0001f00001547983 */ /* 0x000ea80000300a00 */
[----:B------:R1:W-:Y:S02]  /*3b360*/  STL.64 [R1+0x360], R4 ;  /* 0x0003600401007387 */ /* 0x0003e40000100a00 */
[----:B-1----:R-:W-:-:S02]  /*3b370*/  IMAD.WIDE R2, R67, 0x4, R114 ;  /* 0x0000000443027825 */ /* 0x002fc400078e0272 */
[----:B------:R-:W2:Y:S02]  /*3b380*/  LDL.LU.64 R114, [R1+0x2aa8] ;  /* 0x002aa80001727983 */ /* 0x000ea40000300a00 */
[C---:B------:R-:W-:Y:S02]  /*3b390*/  IMAD.WIDE R4, R67.reuse, 0x4, R98 ;  /* 0x0000000443047825 */ /* 0x040fe400078e0262 */
[----:B------:R-:W2:Y:S04]  /*3b3a0*/  LDL.LU.64 R98, [R1+0x2aa0] ;  /* 0x002aa00001627983 */ /* 0x000ea80000300a00 */
[----:B------:R1:W-:Y:S02]  /*3b3b0*/  STL.64 [R1+0x358], R2 ;  /* 0x0003580201007387 */ /* 0x0003e40000100a00 */
[----:B-1----:R-:W-:-:S02]  /*3b3c0*/  IMAD.WIDE R2, R67, 0x4, R112 ;  /* 0x0000000443027825 */ /* 0x002fc400078e0270 */
[----:B------:R-:W2:Y:S04]  /*3b3d0*/  LDL.LU.64 R112, [R1+0x2a98] ;  /* 0x002a980001707983 */ /* 0x000ea80000300a00 */
[----:B------:R1:W-:Y:S04]  /*3b3e0*/  STL.64 [R1+0x350], R4 ;  /* 0x0003500401007387 */ /* 0x0003e80000100a00 */
[----:B------:R-:W2:Y:S04]  /*3b3f0*/  LDL.LU.64 R90, [R1+0x1b0] ;  /* 0x0001b000015a7983 */ /* 0x000ea80000300a00 */
[----:B------:R1:W-:Y:S02]  /*3b400*/  STL.64 [R1+0x348], R2 ;  /* 0x0003480201007387 */ /* 0x0003e40000100a00 */
[----:B-1----:R-:W-:-:S02]  /*3b410*/  IMAD.WIDE R4, R67, 0x4, R222 ;  /* 0x0000000443047825 */ /* 0x002fc400078e02de */
[----:B------:R-:W2:Y:S04]  /*3b420*/  LDL.LU.64 R222, [R1+0x2a90] ;  /* 0x002a900001de7983 */ /* 0x000ea80000300a00 */
[----:B------:R-:W3:Y:S04]  /*3b430*/  LDL.LU.64 R2, [R1+0x170] ;  /* 0x0001700001027983 */ /* 0x000ee80000300a00 */
[----:B------:R-:W3:Y:S04]  /*3b440*/  LDL.LU.64 R88, [R1+0x130] ;  /* 0x0001300001587983 */ /* 0x000ee80000300a00 */
[----:B------:R1:W-:Y:S02]  /*3b450*/  STL.64 [R1+0x340], R4 ;  /* 0x0003400401007387 */ /* 0x0003e40000100a00 */
[----:B-1----:R-:W-:-:S02]  /*3b460*/  IMAD.WIDE R4, R67, 0x4, R236 ;  /* 0x0000000443047825 */ /* 0x002fc400078e02ec */
[----:B------:R-:W3:Y:S04]  /*3b470*/  LDL.LU.64 R236, [R1+0x2a88] ;  /* 0x002a880001ec7983 */ /* 0x000ee80000300a00 */
[----:B------:R-:W3:Y:S04]  /*3b480*/  LDL.LU.64 R64, [R1+0xf0] ;  /* 0x0000f00001407983 */ /* 0x000ee80000300a00 */
[----:B------:R-:W3:Y:S04]  /*3b490*/  LDL.LU.64 R76, [R1+0xb0] ;  /* 0x0000b000014c7983 */ /* 0x000ee80000300a00 */
[----:B------:R1:W-:Y:S04]  /*3b4a0*/  STL.64 [R1+0x338], R4 ;  /* 0x0003380401007387 */ /* 0x0003e80000100a00 */
[----:B------:R-:W3:Y:S01]  /*3b4b0*/  LDL.LU.64 R94, [R1+0x70] ;  /* 0x00007000015e7983 */ /* 0x000ee20000300a00 */
[----:B-1----:R-:W-:-:S03]  /*3b4c0*/  IMAD.WIDE R4, R67, 0x4, R80 ;  /* 0x0000000443047825 */ /* 0x002fc600078e0250 */
[----:B------:R-:W3:Y:S04]  /*3b4d0*/  LDL.LU.64 R80, [R1+0x30] ;  /* 0x0000300001507983 */ /* 0x000ee80000300a00 */
[----:B------:R1:W-:Y:S02]  /*3b4e0*/  STL.64 [R1+0x330], R4 ;  /* 0x0003300401007387 */ /* 0x0003e40000100a00 */
[----:B-1----:R-:W-:-:S04]  /*3b4f0*/  IMAD.WIDE R4, R67, 0x4, R208 ;  /* 0x0000000443047825 */ /* 0x002fc800078e02d0 */
[----:B------:R-:W-:-:S04]  /*3b500*/  IMAD.WIDE R8, R67, 0x4, R128 ;  /* 0x0000000443087825 */ /* 0x000fc800078e0280 */
[C---:B--2---:R-:W-:Y:S02]  /*3b510*/  IMAD.WIDE R6, R67.reuse, 0x4, R222 ;  /* 0x0000000443067825 */ /* 0x044fe400078e02de */
[----:B------:R-:W2:Y:S04]  /*3b520*/  LDL.LU.64 R222, [R1+0x2a80] ;  /* 0x002a800001de7983 */ /* 0x000ea80000300a00 */
[----:B------:R-:W2:Y:S04]  /*3b530*/  LDL.LU.64 R208, [R1+0x2a78] ;  /* 0x002a780001d07983 */ /* 0x000ea80000300a00 */
[----:B------:R1:W-:Y:S02]  /*3b540*/  STL.64 [R1+0x328], R6 ;  /* 0x0003280601007387 */ /* 0x0003e40000100a00 */
[----:B-1----:R-:W-:-:S02]  /*3b550*/  IMAD.WIDE R6, R67, 0x4, R192 ;  /* 0x0000000443067825 */ /* 0x002fc400078e02c0 */
[----:B------:R-:W2:Y:S04]  /*3b560*/  LDL.LU.64 R192, [R1+0x2a70] ;  /* 0x002a700001c07983 */ /* 0x000ea80000300a00 */
[----:B------:R1:W-:Y:S02]  /*3b570*/  STL.64 [R1+0x320], R4 ;  /* 0x0003200401007387 */ /* 0x0003e40000100a00 */
[C---:B-1----:R-:W-:Y:S02]  /*3b580*/  IMAD.WIDE R4, R67.reuse, 0x4, R176 ;  /* 0x0000000443047825 */ /* 0x042fe400078e02b0 */
[----:B------:R-:W2:Y:S04]  /*3b590*/  LDL.LU.64 R176, [R1+0x2a68] ;  /* 0x002a680001b07983 */ /* 0x000ea80000300a00 */
[----:B------:R1:W-:Y:S02]  /*3b5a0*/  STL.64 [R1+0x318], R6 ;  /* 0x0003180601007387 */ /* 0x0003e40000100a00 */
[----:B-1----:R-:W-:-:S02]  /*3b5b0*/  IMAD.WIDE R6, R67, 0x4, R160 ;  /* 0x0000000443067825 */ /* 0x002fc400078e02a0 */
[----:B------:R-:W2:Y:S04]  /*3b5c0*/  LDL.LU.64 R160, [R1+0x2a60] ;  /* 0x002a600001a07983 */ /* 0x000ea80000300a00 */
[----:B------:R1:W-:Y:S02]  /*3b5d0*/  STL.64 [R1+0x310], R4 ;  /* 0x0003100401007387 */ /* 0x0003e40000100a00 */
[C---:B-1----:R-:W-:Y:S02]  /*3b5e0*/  IMAD.WIDE R4, R67.reuse, 0x4, R144 ;  /* 0x0000000443047825 */ /* 0x042fe400078e0290 */
[----:B------:R-:W2:Y:S04]  /*3b5f0*/  LDL.LU.64 R144, [R1+0x2a58] ;  /* 0x002a580001907983 */ /* 0x000ea80000300a00 */
[----:B------:R1:W-:Y:S04]  /*3b600*/  STL.64 [R1+0x308], R6 ;  /* 0x0003080601007387 */ /* 0x0003e80000100a00 */
[----:B------:R-:W2:Y:S04]  /*3b610*/  LDL.LU.64 R128, [R1+0x2a50] ;  /* 0x002a500001807983 */ /* 0x000ea80000300a00 */
[----:B------:R3:W-:Y:S01]  /*3b620*/  STL.64 [R1+0x300], R4 ;  /* 0x0003000401007387 */ /* 0x0007e20000100a00 */
[----:B-1----:R-:W-:-:S03]  /*3b630*/  IMAD.WIDE R6, R67, 0x4, R78 ;  /* 0x0000000443067825 */ /* 0x002fc600078e024e */
[----:B------:R-:W-:Y:S01]  /*3b640*/  STL.64 [R1+0x1970], R8 ;  /* 0x0019700801007387 */ /* 0x000fe20000100a00 */
[----:B---3--:R-:W-:-:S03]  /*3b650*/  IMAD.WIDE R4, R67, 0x4, R112 ;  /* 0x0000000443047825 */ /* 0x008fc600078e0270 */
[----:B------:R-:W3:Y:S04]  /*3b660*/  LDL.LU.64 R112, [R1+0x2a48] ;  /* 0x002a480001707983 */ /* 0x000ee80000300a00 */
[----:B------:R1:W-:Y:S02]  /*3b670*/  STL.64 [R1+0x1978], R6 ;  /* 0x0019780601007387 */ /* 0x0003e40000100a00 */
[C---:B-1----:R-:W-:Y:S02]  /*3b680*/  IMAD.WIDE R6, R67.reuse, 0x4, R96 ;  /* 0x0000000443067825 */ /* 0x042fe400078e0260 */
[----:B------:R-:W4:Y:S04]  /*3b690*/  LDL.LU.64 R96, [R1+0x2a40] ;  /* 0x002a400001607983 */ /* 0x000f280000300a00 */
[----:B------:R1:W-:Y:S04]  /*3b6a0*/  STL.64 [R1+0x2e8], R4 ;  /* 0x0002e80401007387 */ /* 0x0003e80000100a00 */
[----:B------:R-:W4:Y:S04]  /*3b6b0*/  LDL.LU.64 R78, [R1+0x2a8] ;  /* 0x0002a800014e7983 */ /* 0x000f280000300a00 */
[----:B------:R1:W-:Y:S02]  /*3b6c0*/  STL.64 [R1+0x2e0], R6 ;  /* 0x0002e00601007387 */ /* 0x0003e40000100a00 */
[----:B-1----:R-:W-:-:S05]  /*3b6d0*/  IMAD.WIDE R4, R67, 0x4, R86 ;  /* 0x0000000443047825 */ /* 0x002fca00078e0256 */
[----:B------:R1:W-:Y:S01]  /*3b6e0*/  STL.64 [R1+0x2b0], R4 ;  /* 0x0002b00401007387 */ /* 0x0003e20000100a00 */
[----:B------:R-:W-:-:S03]  /*3b6f0*/  IMAD.WIDE R6, R67, 0x4, R82 ;  /* 0x0000000443067825 */ /* 0x000fc600078e0252 */
[----:B------:R-:W4:Y:S04]  /*3b700*/  LDL.LU.64 R74, [R1+0x268] ;  /* 0x00026800014a7983 */ /* 0x000f280000300a00 */
[----:B------:R-:W-:Y:S01]  /*3b710*/  STL.64 [R1+0x1998], R6 ;  /* 0x0019980601007387 */ /* 0x000fe20000100a00 */
[----:B-1----:R-:W-:-:S03]  /*3b720*/  IMAD.WIDE R4, R67, 0x4, R92 ;  /* 0x0000000443047825 */ /* 0x002fc600078e025c */
[----:B------:R-:W4:Y:S04]  /*3b730*/  LDL.LU.64 R72, [R1+0x228] ;  /* 0x0002280001487983 */ /* 0x000f280000300a00 */
[----:B------:R1:W-:Y:S04]  /*3b740*/  STL.64 [R1+0x2190], R4 ;  /* 0x0021900401007387 */ /* 0x0003e80000100a00 */
[----:B------:R-:W4:Y:S04]  /*3b750*/  LDL.LU.64 R92, [R1+0x1e8] ;  /* 0x0001e800015c7983 */ /* 0x000f280000300a00 */
[----:B------:R-:W4:Y:S01]  /*3b760*/  LDL.LU.64 R86, [R1+0x1a8] ;  /* 0x0001a80001567983 */ /* 0x000f220000300a00 */
[----:B-1----:R-:W-:-:S03]  /*3b770*/  IMAD.WIDE R4, R67, 0x4, R84 ;  /* 0x0000000443047825 */ /* 0x002fc600078e0254 */
[----:B------:R-:W4:Y:S04]  /*3b780*/  LDL.LU.64 R82, [R1+0x168] ;  /* 0x0001680001527983 */ /* 0x000f280000300a00 */
[----:B------:R1:W-:Y:S01]  /*3b790*/  STL.64 [R1+0x2188], R4 ;  /* 0x0021880401007387 */ /* 0x0003e20000100a00 */
[----:B------:R-:W-:-:S03]  /*3b7a0*/  IMAD.WIDE R6, R67, 0x4, R90 ;  /* 0x0000000443067825 */ /* 0x000fc600078e025a */
[----:B------:R-:W4:Y:S04]  /*3b7b0*/  LDL.LU.64 R84, [R1+0x128] ;  /* 0x0001280001547983 */ /* 0x000f280000300a00 */
[----:B------:R-:W4:Y:S01]  /*3b7c0*/  LDL.LU.64 R90, [R1+0xe8] ;  /* 0x0000e800015a7983 */ /* 0x000f220000300a00 */
[----:B-1----:R-:W-:-:S03]  /*3b7d0*/  IMAD.WIDE R4, R67, 0x4, R2 ;  /* 0x0000000443047825 */ /* 0x002fc600078e0202 */
[----:B------:R1:W-:Y:S01]  /*3b7e0*/  STL.64 [R1+0x2180], R6 ;  /* 0x0021800601007387 */ /* 0x0003e20000100a00 */
[----:B------:R-:W-:-:S03]  /*3b7f0*/  IMAD.WIDE R2, R67, 0x4, R88 ;  /* 0x0000000443027825 */ /* 0x000fc600078e0258 */
[----:B------:R-:W4:Y:S04]  /*3b800*/  LDL.LU.64 R88, [R1+0xa8] ;  /* 0x0000a80001587983 */ /* 0x000f280000300a00 */
[----:B------:R1:W-:Y:S02]  /*3b810*/  STL.64 [R1+0x2178], R4 ;  /* 0x0021780401007387 */ /* 0x0003e40000100a00 */
[C---:B-1----:R-:W-:Y:S02]  /*3b820*/  IMAD.WIDE R6, R67.reuse, 0x4, R64 ;  /* 0x0000000443067825 */ /* 0x042fe400078e0240 */
[----:B------:R1:W-:Y:S04]  /*3b830*/  STL.64 [R1+0x2170], R2 ;  /* 0x0021700201007387 */ /* 0x0003e80000100a00 */
[----:B------:R-:W-:Y:S01]  /*3b840*/  STL.64 [R1+0x2168], R6 ;  /* 0x0021680601007387 */ /* 0x000fe20000100a00 */
[----:B------:R-:W-:-:S03]  /*3b850*/  IMAD.WIDE R4, R67, 0x4, R94 ;  /* 0x0000000443047825 */ /* 0x000fc600078e025e */
[----:B------:R-:W4:Y:S01]  /*3b860*/  LDL.LU.64 R94, [R1+0x68] ;  /* 0x00006800015e7983 */ /* 0x000f220000300a00 */
[----:B-1----:R-:W-:-:S05]  /*3b870*/  IMAD.WIDE R2, R67, 0x4, R76 ;  /* 0x0000000443027825 */ /* 0x002fca00078e024c */
[----:B------:R1:W-:Y:S04]  /*3b880*/  STL.64 [R1+0x2160], R2 ;  /* 0x0021600201007387 */ /* 0x0003e80000100a00 */
[----:B------:R-:W-:Y:S04]  /*3b890*/  STL.64 [R1+0x2158], R4 ;  /* 0x0021580401007387 */ /* 0x000fe80000100a00 */
[----:B------:R-:W4:Y:S01]  /*3b8a0*/  LDL.LU.64 R76, [R1+0x28] ;  /* 0x00002800014c7983 */ /* 0x000f220000300a00 */
[----:B-1----:R-:W-:-:S05]  /*3b8b0*/  IMAD.WIDE R2, R67, 0x4, R80 ;  /* 0x0000000443027825 */ /* 0x002fca00078e0250 */
[----:B------:R3:W-:Y:S01]  /*3b8c0*/  STL.64 [R1+0x2150], R2 ;  /* 0x0021500201007387 */ /* 0x0007e20000100a00 */
[----:B--2---:R-:W-:-:S04]  /*3b8d0*/  IMAD.WIDE R6, R67, 0x4, R128 ;  /* 0x0000000443067825 */ /* 0x004fc800078e0280 */
[----:B---3--:R-:W-:-:S04]  /*3b8e0*/  IMAD.WIDE R2, R67, 0x4, R112 ;  /* 0x0000000443027825 */ /* 0x008fc800078e0270 */
[----:B----4-:R-:W-:-:S05]  /*3b8f0*/  IMAD.WIDE R4, R67, 0x4, R96 ;  /* 0x0000000443047825 */ /* 0x010fca00078e0260 */
[----:B------:R1:W-:Y:S04]  /*3b900*/  STL.64 [R1+0x2148], R4 ;  /* 0x0021480401007387 */ /* 0x0003e80000100a00 */
[----:B------:R2:W-:Y:S04]  /*3b910*/  STL.64 [R1+0x2140], R2 ;  /* 0x0021400201007387 */ /* 0x0005e80000100a00 */
[----:B------:R3:W-:Y:S01]  /*3b920*/  STL.64 [R1+0x2138], R6 ;  /* 0x0021380601007387 */ /* 0x0007e20000100a00 */
[----:B-1----:R-:W-:-:S04]  /*3b930*/  IMAD.WIDE R4, R67, 0x4, R144 ;  /* 0x0000000443047825 */ /* 0x002fc800078e0290 */
[C---:B--2---:R-:W-:Y:S01]  /*3b940*/  IMAD.WIDE R2, R67.reuse, 0x4, R160 ;  /* 0x0000000443027825 */ /* 0x044fe200078e02a0 */
[----:B------:R1:W-:Y:S03]  /*3b950*/  STL.64 [R1+0x2130], R4 ;  /* 0x0021300401007387 */ /* 0x0003e60000100a00 */
[C---:B---3--:R-:W-:Y:S01]  /*3b960*/  IMAD.WIDE R6, R67.reuse, 0x4, R176 ;  /* 0x0000000443067825 */ /* 0x048fe200078e02b0 */
        /* <DEDUP_REMOVED lines=8> */
[----:B-1----:R-:W-:-:S03]  /*3b9f0*/  IMAD.WIDE R4, R67, 0x4, R236 ;  /* 0x0000000443047825 */ /* 0x002fc600078e02ec */
[----:B------:R-:W4:Y:S01]  /*3ba00*/  LDL.LU.64 R80, [R1+0x2a0] ;  /* 0x0002a00001507983 */ /* 0x000f220000300a00 */
[----:B--2---:R-:W-:-:S03]  /*3ba10*/  IMAD.WIDE R2, R67, 0x4, R78 ;  /* 0x0000000443027825 */ /* 0x004fc600078e024e */
[----:B------:R-:W-:Y:S01]  /*3ba20*/  STL.64 [R1+0x2100], R4 ;  /* 0x0021000401007387 */ /* 0x000fe20000100a00 */
[----:B---3--:R-:W-:-:S03]  /*3ba30*/  IMAD.WIDE R6, R67, 0x4, R74 ;  /* 0x0000000443067825 */ /* 0x008fc600078e024a */
[----:B------:R-:W2:Y:S04]  /*3ba40*/  LDL.LU.64 R78, [R1+0x260] ;  /* 0x00026000014e7983 */ /* 0x000ea80000300a00 */
[----:B------:R1:W-:Y:S04]  /*3ba50*/  STL.64 [R1+0x130], R2 ;  /* 0x0001300201007387 */ /* 0x0003e80000100a00 */
[----:B------:R3:W-:Y:S01]  /*3ba60*/  STL.64 [R1+0x1b0], R6 ;  /* 0x0001b00601007387 */ /* 0x0007e20000100a00 */
[----:B-1----:R-:W-:-:S03]  /*3ba70*/  IMAD.WIDE R2, R67, 0x4, R92 ;  /* 0x0000000443027825 */ /* 0x002fc600078e025c */
[----:B------:R-:W2:Y:S01]  /*3ba80*/  LDL.LU.64 R92, [R1+0x220] ;  /* 0x00022000015c7983 */ /* 0x000ea20000300a00 */
[----:B------:R-:W-:-:S04]  /*3ba90*/  IMAD.WIDE R4, R67, 0x4, R72 ;  /* 0x0000000443047825 */ /* 0x000fc800078e0248 */
[C---:B---3--:R-:W-:Y:S01]  /*3baa0*/  IMAD.WIDE R6, R67.reuse, 0x4, R86 ;  /* 0x0000000443067825 */ /* 0x048fe200078e0256 */
[----:B------:R1:W-:Y:S04]  /*3bab0*/  STL.64 [R1+0x20f8], R4 ;  /* 0x0020f80401007387 */ /* 0x0003e80000100a00 */
[----:B------:R3:W-:Y:S04]  /*3bac0*/  STL.64 [R1+0x20f0], R2 ;  /* 0x0020f00201007387 */ /* 0x0007e80000100a00 */
[----:B------:R-:W-:Y:S01]  /*3bad0*/  STL.64 [R1+0x20e8], R6 ;  /* 0x0020e80601007387 */ /* 0x000fe20000100a00 */
[----:B-1----:R-:W-:-:S03]  /*3bae0*/  IMAD.WIDE R4, R67, 0x4, R82 ;  /* 0x0000000443047825 */ /* 0x002fc600078e0252 */
[----:B------:R-:W2:Y:S01]  /*3baf0*/  LDL.LU.64 R82, [R1+0x1e0] ;  /* 0x0001e00001527983 */ /* 0x000ea20000300a00 */
[----:B---3--:R-:W-:-:S03]  /*3bb00*/  IMAD.WIDE R2, R67, 0x4, R84 ;  /* 0x0000000443027825 */ /* 0x008fc600078e0254 */
[----:B------:R1:W-:Y:S04]  /*3bb10*/  STL.64 [R1+0x20e0], R4 ;  /* 0x0020e00401007387 */ /* 0x0003e80000100a00 */
[----:B------:R3:W-:Y:S01]  /*3bb20*/  STL.64 [R1+0x20d8], R2 ;  /* 0x0020d80201007387 */ /* 0x0007e20000100a00 */
[----:B-1----:R-:W-:-:S03]  /*3bb30*/  IMAD.WIDE R4, R67, 0x4, R90 ;  /* 0x0000000443047825 */ /* 0x002fc600078e025a */
[----:B---3--:R-:W3:Y:S04]  /*3bb40*/  LDL.LU.64 R2, [R1+0x1a0] ;  /* 0x0001a00001027983 */ /* 0x008ee80000300a00 */
[----:B------:R-:W3:Y:S04]  /*3bb50*/  LDL.LU.64 R86, [R1+0x160] ;  /* 0x0001600001567983 */ /* 0x000ee80000300a00 */
[----:B------:R1:W-:Y:S04]  /*3bb60*/  STL.64 [R1+0x20d0], R4 ;  /* 0x0020d00401007387 */ /* 0x0003e80000100a00 */
[----:B------:R-:W3:Y:S04]  /*3bb70*/  LDL.LU.64 R64, [R1+0x120] ;  /* 0x0001200001407983 */ /* 0x000ee80000300a00 */
[----:B------:R-:W3:Y:S01]  /*3bb80*/  LDL.LU.64 R84, [R1+0xe0] ;  /* 0x0000e00001547983 */ /* 0x000ee20000300a00 */
[----:B-1----:R-:W-:-:S05]  /*3bb90*/  IMAD.WIDE R4, R67, 0x4, R88 ;  /* 0x0000000443047825 */ /* 0x002fca00078e0258 */
[----:B------:R1:W-:Y:S04]  /*3bba0*/  STL.64 [R1+0x20c8], R4 ;  /* 0x0020c80401007387 */ /* 0x0003e80000100a00 */
[----:B------:R-:W3:Y:S04]  /*3bbb0*/  LDL.LU.64 R90, [R1+0xa0] ;  /* 0x0000a000015a7983 */ /* 0x000ee80000300a00 */
[----:B------:R-:W3:Y:S01]  /*3bbc0*/  LDL.LU.64 R88, [R1+0x60] ;  /* 0x0000600001587983 */ /* 0x000ee20000300a00 */
[----:B-1----:R-:W-:-:S03]  /*3bbd0*/  IMAD.WIDE R4, R67, 0x4, R94 ;  /* 0x0000000443047825 */ /* 0x002fc600078e025e */
[----:B------:R-:W3:Y:S01]  /*3bbe0*/  LDL.LU.64 R94, [R1+0x20] ;  /* 0x00002000015e7983 */ /* 0x000ee20000300a00 */
[----:B------:R-:W-:-:S03]  /*3bbf0*/  IMAD.WIDE R8, R67, 0x4, R98 ;  /* 0x0000000443087825 */ /* 0x000fc600078e0262 */
[----:B------:R1:W-:Y:S01]  /*3bc00*/  STL.64 [R1+0x20c0], R4 ;  /* 0x0020c00401007387 */ /* 0x0003e20000100a00 */
[----:B------:R-:W-:-:S04]  /*3bc10*/  IMAD.WIDE R6, R67, 0x4, R114 ;  /* 0x0000000443067825 */ /* 0x000fc800078e0272 */
[----:B-1----:R-:W-:-:S05]  /*3bc20*/  IMAD.WIDE R4, R67, 0x4, R76 ;  /* 0x0000000443047825 */ /* 0x002fca00078e024c */
[----:B------:R1:W-:Y:S04]  /*3bc30*/  STL.64 [R1+0x20b8], R4 ;  /* 0x0020b80401007387 */ /* 0x0003e80000100a00 */
[----:B------:R1:W-:Y:S04]  /*3bc40*/  STL.64 [R1+0x20b0], R8 ;  /* 0x0020b00801007387 */ /* 0x0003e80000100a00 */
[----:B------:R1:W-:Y:S02]  /*3bc50*/  STL.64 [R1+0x20a8], R6 ;  /* 0x0020a80601007387 */ /* 0x0003e40000100a00 */
[----:B-1----:R-:W-:-:S04]  /*3bc60*/  IMAD.WIDE R4, R67, 0x4, R130 ;  /* 0x0000000443047825 */ /* 0x002fc800078e0282 */
[C---:B------:R-:W-:Y:S01]  /*3bc70*/  IMAD.WIDE R8, R67.reuse, 0x4, R146 ;  /* 0x0000000443087825 */ /* 0x040fe200078e0292 */
[----:B------:R1:W-:Y:S03]  /*3bc80*/  STL.64 [R1+0x20a0], R4 ;  /* 0x0020a00401007387 */ /* 0x0003e60000100a00 */
[C---:B------:R-:W-:Y:S01]  /*3bc90*/  IMAD.WIDE R6, R67.reuse, 0x4, R162 ;  /* 0x0000000443067825 */ /* 0x040fe200078e02a2 */
[----:B------:R1:W-:Y:S04]  /*3bca0*/  STL.64 [R1+0x2098], R8 ;  /* 0x0020980801007387 */ /* 0x0003e80000100a00 */
[----:B------:R1:W-:Y:S02]  /*3bcb0*/  STL.64 [R1+0x2090], R6 ;  /* 0x0020900601007387 */ /* 0x0003e40000100a00 */
[----:B-1----:R-:W-:-:S04]  /*3bcc0*/  IMAD.WIDE R4, R67, 0x4, R178 ;  /* 0x0000000443047825 */ /* 0x002fc800078e02b2 */
[C---:B------:R-:W-:Y:S01]  /*3bcd0*/  IMAD.WIDE R8, R67.reuse, 0x4, R194 ;  /* 0x0000000443087825 */ /* 0x040fe200078e02c2 */
[----:B------:R1:W-:Y:S03]  /*3bce0*/  STL.64 [R1+0x2088], R4 ;  /* 0x0020880401007387 */ /* 0x0003e60000100a00 */
[C---:B------:R-:W-:Y:S01]  /*3bcf0*/  IMAD.WIDE R6, R67.reuse, 0x4, R210 ;  /* 0x0000000443067825 */ /* 0x040fe200078e02d2 */
[----:B------:R1:W-:Y:S04]  /*3bd00*/  STL.64 [R1+0x2080], R8 ;  /* 0x0020800801007387 */ /* 0x0003e80000100a00 */
[----:B------:R4:W-:Y:S01]  /*3bd10*/  STL.64 [R1+0x2078], R6 ;  /* 0x0020780601007387 */ /* 0x0009e20000100a00 */
[----:B-1----:R-:W-:-:S04]  /*3bd20*/  IMAD.WIDE R4, R67, 0x4, R224 ;  /* 0x0000000443047825 */ /* 0x002fc800078e02e0 */
[C---:B------:R-:W-:Y:S01]  /*3bd30*/  IMAD.WIDE R8, R67.reuse, 0x4, R238 ;  /* 0x0000000443087825 */ /* 0x040fe200078e02ee */
[----:B------:R2:W-:Y:S04]  /*3bd40*/  STL.64 [R1+0x2070], R4 ;  /* 0x0020700401007387 */ /* 0x0005e80000100a00 */
[----:B------:R-:W-:Y:S04]  /*3bd50*/  STL.64 [R1+0x2068], R8 ;  /* 0x0020680801007387 */ /* 0x000fe80000100a00 */
[----:B------:R-:W3:Y:S01]  /*3bd60*/  LDL.LU.64 R74, [R1+0x2d8] ;  /* 0x0002d800014a7983 */ /* 0x000ee20000300a00 */
[----:B----4-:R-:W-:-:S05]  /*3bd70*/  IMAD.WIDE R6, R67, 0x4, R80 ;  /* 0x0000000443067825 */ /* 0x010fca00078e0250 */
[----:B------:R-:W-:Y:S01]  /*3bd80*/  STL.64 [R1+0xe8], R6 ;  /* 0x0000e80601007387 */ /* 0x000fe20000100a00 */
[----:B--2---:R-:W-:-:S03]  /*3bd90*/  IMAD.WIDE R4, R67, 0x4, R78 ;  /* 0x0000000443047825 */ /* 0x004fc600078e024e */
[----:B------:R-:W2:Y:S04]  /*3bda0*/  LDL.LU.64 R72, [R1+0x298] ;  /* 0x0002980001487983 */ /* 0x000ea80000300a00 */
[----:B------:R1:W-:Y:S04]  /*3bdb0*/  STL.64 [R1+0xf0], R4 ;  /* 0x0000f00401007387 */ /* 0x0003e80000100a00 */
[----:B------:R-:W4:Y:S04]  /*3bdc0*/  LDL.LU.64 R76, [R1+0x258] ;  /* 0x00025800014c7983 */ /* 0x000f280000300a00 */
[----:B------:R-:W4:Y:S04]  /*3bdd0*/  LDL.LU.64 R80, [R1+0x218] ;  /* 0x0002180001507983 */ /* 0x000f280000300a00 */
[----:B------:R-:W4:Y:S01]  /*3bde0*/  LDL.LU.64 R78, [R1+0x1d8] ;  /* 0x0001d800014e7983 */ /* 0x000f220000300a00 */
[----:B-1----:R-:W-:-:S05]  /*3bdf0*/  IMAD.WIDE R4, R67, 0x4, R92 ;  /* 0x0000000443047825 */ /* 0x002fca00078e025c */
[----:B------:R3:W-:Y:S04]  /*3be00*/  STL.64 [R1+0x2060], R4 ;  /* 0x0020600401007387 */ /* 0x0007e80000100a00 */
[----:B------:R-:W4:Y:S01]  /*3be10*/  LDL.LU.64 R92, [R1+0x198] ;  /* 0x00019800015c7983 */ /* 0x000f220000300a00 */
[----:B------:R-:W-:-:S03]  /*3be20*/  IMAD.WIDE R6, R67, 0x4, R82 ;  /* 0x0000000443067825 */ /* 0x000fc600078e0252 */
[----:B------:R-:W4:Y:S04]  /*3be30*/  LDL.LU.64 R82, [R1+0x158] ;  /* 0x0001580001527983 */ /* 0x000f280000300a00 */
[----:B------:R1:W-:Y:S01]  /*3be40*/  STL.64 [R1+0x2058], R6 ;  /* 0x0020580601007387 */ /* 0x0003e20000100a00 */
[----:B---3--:R-:W-:-:S04]  /*3be50*/  IMAD.WIDE R4, R67, 0x4, R2 ;  /* 0x0000000443047825 */ /* 0x008fc800078e0202 */
[C---:B------:R-:W-:Y:S02]  /*3be60*/  IMAD.WIDE R2, R67.reuse, 0x4, R86 ;  /* 0x0000000443027825 */ /* 0x040fe400078e0256 */
[----:B------:R-:W3:Y:S04]  /*3be70*/  LDL.LU.64 R86, [R1+0x118] ;  /* 0x0001180001567983 */ /* 0x000ee80000300a00 */
[----:B------:R1:W-:Y:S02]  /*3be80*/  STL.64 [R1+0x2050], R4 ;  /* 0x0020500401007387 */ /* 0x0003e40000100a00 */
[C---:B-1----:R-:W-:Y:S02]  /*3be90*/  IMAD.WIDE R6, R67.reuse, 0x4, R64 ;  /* 0x0000000443067825 */ /* 0x042fe400078e0240 */
[----:B------:R1:W-:Y:S04]  /*3bea0*/  STL.64 [R1+0x2048], R2 ;  /* 0x0020480201007387 */ /* 0x0003e80000100a00 */
[----:B------:R-:W-:Y:S01]  /*3beb0*/  STL.64 [R1+0x2040], R6 ;  /* 0x0020400601007387 */ /* 0x000fe20000100a00 */
[----:B------:R-:W-:-:S03]  /*3bec0*/  IMAD.WIDE R4, R67, 0x4, R84 ;  /* 0x0000000443047825 */ /* 0x000fc600078e0254 */
[----:B------:R-:W3:Y:S01]  /*3bed0*/  LDL.LU.64 R84, [R1+0xd8] ;  /* 0x0000d80001547983 */ /* 0x000ee20000300a00 */
[----:B-1----:R-:W-:-:S03]  /*3bee0*/  IMAD.WIDE R2, R67, 0x4, R90 ;  /* 0x0000000443027825 */ /* 0x002fc600078e025a */
[----:B------:R1:W-:Y:S04]  /*3bef0*/  STL.64 [R1+0x2038], R4 ;  /* 0x0020380401007387 */ /* 0x0003e80000100a00 */
[----:B------:R1:W-:Y:S04]  /*3bf00*/  STL.64 [R1+0x2030], R2 ;  /* 0x0020300201007387 */ /* 0x0003e80000100a00 */
[----:B------:R-:W3:Y:S01]  /*3bf10*/  LDL.LU.64 R90, [R1+0x98] ;  /* 0x00009800015a7983 */ /* 0x000ee20000300a00 */
[----:B-1----:R-:W-:-:S04]  /*3bf20*/  IMAD.WIDE R4, R67, 0x4, R88 ;  /* 0x0000000443047825 */ /* 0x002fc800078e0258 */
[C---:B------:R-:W-:Y:S01]  /*3bf30*/  IMAD.WIDE R2, R67.reuse, 0x4, R94 ;  /* 0x0000000443027825 */ /* 0x040fe200078e025e */
[----:B------:R1:W-:Y:S04]  /*3bf40*/  STL.64 [R1+0x2028], R4 ;  /* 0x0020280401007387 */ /* 0x0003e80000100a00 */
[----:B------:R1:W-:Y:S04]  /*3bf50*/  STL.64 [R1+0x2020], R2 ;  /* 0x0020200201007387 */ /* 0x0003e80000100a00 */
[----:B------:R-:W3:Y:S01]  /*3bf60*/  LDL.LU.64 R88, [R1+0x58] ;  /* 0x0000580001587983 */ /* 0x000ee20000300a00 */
[----:B-1----:R-:W-:-:S05]  /*3bf70*/  IMAD.WIDE R4, R67, 0x4, R100 ;  /* 0x0000000443047825 */ /* 0x002fca00078e0264 */
[----:B------:R1:W-:Y:S04]  /*3bf80*/  STL.64 [R1+0x2018], R4 ;  /* 0x0020180401007387 */ /* 0x0003e80000100a00 */
[----:B------:R-:W3:Y:S01]  /*3bf90*/  LDL.LU.64 R94, [R1+0x18] ;  /* 0x00001800015e7983 */ /* 0x000ee20000300a00 */
[----:B------:R-:W-:-:S05]  /*3bfa0*/  IMAD.WIDE R2, R67, 0x4, R116 ;  /* 0x0000000443027825 */ /* 0x000fca00078e0274 */
[----:B------:R1:W-:Y:S02]  /*3bfb0*/  STL.64 [R1+0x2010], R2 ;  /* 0x0020100201007387 */ /* 0x0003e40000100a00 */
[----:B-1----:R-:W-:-:S04]  /*3bfc0*/  IMAD.WIDE R4, R67, 0x4, R132 ;  /* 0x0000000443047825 */ /* 0x002fc800078e0284 */
[C---:B------:R-:W-:Y:S01]  /*3bfd0*/  IMAD.WIDE R6, R67.reuse, 0x4, R164 ;  /* 0x0000000443067825 */ /* 0x040fe200078e02a4 */
[----:B------:R1:W-:Y:S03]  /*3bfe0*/  STL.64 [R1+0x2008], R4 ;  /* 0x0020080401007387 */ /* 0x0003e60000100a00 */
[----:B------:R-:W-:-:S05]  /*3bff0*/  IMAD.WIDE R2, R67, 0x4, R148 ;  /* 0x0000000443027825 */ /* 0x000fca00078e0294 */
[----:B------:R1:W-:Y:S02]  /*3c000*/  STL.64 [R1+0x2000], R2 ;  /* 0x0020000201007387 */ /* 0x0003e40000100a00 */
[C---:B-1----:R-:W-:Y:S02]  /*3c010*/  IMAD.WIDE R4, R67.reuse, 0x4, R180 ;  /* 0x0000000443047825 */ /* 0x042fe400078e02b4 */
[----:B------:R1:W-:Y:S04]  /*3c020*/  STL.64 [R1+0x1ff8], R6 ;  /* 0x001ff80601007387 */ /* 0x0003e80000100a00 */
[----:B------:R1:W-:Y:S01]  /*3c030*/  STL.64 [R1+0x1ff0], R4 ;  /* 0x001ff00401007387 */ /* 0x0003e20000100a00 */
[----:B------:R-:W-:-:S04]  /*3c040*/  IMAD.WIDE R2, R67, 0x4, R196 ;  /* 0x0000000443027825 */ /* 0x000fc800078e02c4 */
[C---:B-1----:R-:W-:Y:S01]  /*3c050*/  IMAD.WIDE R6, R67.reuse, 0x4, R212 ;  /* 0x0000000443067825 */ /* 0x042fe200078e02d4 */
[----:B------:R1:W-:Y:S03]  /*3c060*/  STL.64 [R1+0x1fe8], R2 ;  /* 0x001fe80201007387 */ /* 0x0003e60000100a00 */
[C---:B------:R-:W-:Y:S01]  /*3c070*/  IMAD.WIDE R4, R67.reuse, 0x4, R226 ;  /* 0x0000000443047825 */ /* 0x040fe200078e02e2 */
[----:B------:R1:W-:Y:S04]  /*3c080*/  STL.64 [R1+0x1fe0], R6 ;  /* 0x001fe00601007387 */ /* 0x0003e80000100a00 */
[----:B------:R2:W-:Y:S01]  /*3c090*/  STL.64 [R1+0x1fd8], R4 ;  /* 0x001fd80401007387 */ /* 0x0005e20000100a00 */
[----:B-1----:R-:W-:-:S04]  /*3c0a0*/  IMAD.WIDE R2, R67, 0x4, R240 ;  /* 0x0000000443027825 */ /* 0x002fc800078e02f0 */
[C---:B------:R-:W-:Y:S01]  /*3c0b0*/  IMAD.WIDE R6, R67.reuse, 0x4, R74 ;  /* 0x0000000443067825 */ /* 0x040fe200078e024a */
[----:B------:R4:W-:Y:S04]  /*3c0c0*/  STL.64 [R1+0x1fd0], R2 ;  /* 0x001fd00201007387 */ /* 0x0009e80000100a00 */
[----:B------:R1:W-:Y:S04]  /*3c0d0*/  STL.64 [R1+0x68], R6 ;  /* 0x0000680601007387 */ /* 0x0003e80000100a00 */
[----:B------:R-:W3:Y:S01]  /*3c0e0*/  LDL.LU.64 R74, [R1+0x2d0] ;  /* 0x0002d000014a7983 */ /* 0x000ee20000300a00 */
[----:B--2---:R-:W-:-:S04]  /*3c0f0*/  IMAD.WIDE R4, R67, 0x4, R72 ;  /* 0x0000000443047825 */ /* 0x004fc800078e0248 */
[C---:B----4-:R-:W-:Y:S01]  /*3c100*/  IMAD.WIDE R2, R67.reuse, 0x4, R76 ;  /* 0x0000000443027825 */ /* 0x050fe200078e024c */
[----:B------:R2:W-:Y:S03]  /*3c110*/  STL.64 [R1+0xb0], R4 ;  /* 0x0000b00401007387 */ /* 0x0005e60000100a00 */
[C---:B-1----:R-:W-:Y:S01]  /*3c120*/  IMAD.WIDE R6, R67.reuse, 0x4, R80 ;  /* 0x0000000443067825 */ /* 0x042fe200078e0250 */
[----:B------:R1:W-:Y:S04]  /*3c130*/  STL.64 [R1+0xe0], R2 ;  /* 0x0000e00201007387 */ /* 0x0003e80000100a00 */
[----:B------:R-:W-:Y:S01]  /*3c140*/  STL.64 [R1+0x1fc8], R6 ;  /* 0x001fc80601007387 */ /* 0x000fe20000100a00 */
[----:B--2---:R-:W-:-:S03]  /*3c150*/  IMAD.WIDE R4, R67, 0x4, R92 ;  /* 0x0000000443047825 */ /* 0x004fc600078e025c */
[----:B------:R-:W2:Y:S01]  /*3c160*/  LDL.LU.64 R92, [R1+0x290] ;  /* 0x00029000015c7983 */ /* 0x000ea20000300a00 */
[----:B-1----:R-:W-:-:S05]  /*3c170*/  IMAD.WIDE R2, R67, 0x4, R78 ;  /* 0x0000000443027825 */ /* 0x002fca00078e024e */
[----:B------:R1:W-:Y:S04]  /*3c180*/  STL.64 [R1+0x1fc0], R2 ;  /* 0x001fc00201007387 */ /* 0x0003e80000100a00 */
[----:B------:R-:W-:Y:S04]  /*3c190*/  STL.64 [R1+0x1fb8], R4 ;  /* 0x001fb80401007387 */ /* 0x000fe80000100a00 */
[----:B------:R-:W4:Y:S01]  /*3c1a0*/  LDL.LU.64 R72, [R1+0x250] ;  /* 0x0002500001487983 */ /* 0x000f220000300a00 */
[----:B-1----:R-:W-:-:S03]  /*3c1b0*/  IMAD.WIDE R2, R67, 0x4, R82 ;  /* 0x0000000443027825 */ /* 0x002fc600078e0252 */
[----:B------:R-:W4:Y:S04]  /*3c1c0*/  LDL.LU.64 R82, [R1+0x210] ;  /* 0x0002100001527983 */ /* 0x000f280000300a00 */
[----:B------:R3:W-:Y:S04]  /*3c1d0*/  STL.64 [R1+0x1fb0], R2 ;  /* 0x001fb00201007387 */ /* 0x0007e80000100a00 */
[----:B------:R-:W4:Y:S04]  /*3c1e0*/  LDL.LU.64 R76, [R1+0x1d0] ;  /* 0x0001d000014c7983 */ /* 0x000f280000300a00 */
[----:B------:R-:W4:Y:S01]  /*3c1f0*/  LDL.LU.64 R80, [R1+0x190] ;  /* 0x0001900001507983 */ /* 0x000f220000300a00 */
[----:B---3--:R-:W-:-:S05]  /*3c200*/  IMAD.WIDE R2, R67, 0x4, R86 ;  /* 0x0000000443027825 */ /* 0x008fca00078e0256 */
[----:B------:R1:W-:Y:S04]  /*3c210*/  STL.64 [R1+0x1fa8], R2 ;  /* 0x001fa80201007387 */ /* 0x0003e80000100a00 */
[----:B------:R-:W3:Y:S04]  /*3c220*/  LDL.LU.64 R78, [R1+0x150] ;  /* 0x00015000014e7983 */ /* 0x000ee80000300a00 */
[----:B------:R-:W3:Y:S01]  /*3c230*/  LDL.LU.64 R86, [R1+0x110] ;  /* 0x0001100001567983 */ /* 0x000ee20000300a00 */
[----:B-1----:R-:W-:-:S03]  /*3c240*/  IMAD.WIDE R2, R67, 0x4, R84 ;  /* 0x0000000443027825 */ /* 0x002fc600078e0254 */
[----:B------:R-:W3:Y:S04]  /*3c250*/  LDL.LU.64 R84, [R1+0xd0] ;  /* 0x0000d00001547983 */ /* 0x000ee80000300a00 */
[----:B------:R1:W-:Y:S01]  /*3c260*/  STL.64 [R1+0x1fa0], R2 ;  /* 0x001fa00201007387 */ /* 0x0003e20000100a00 */
[----:B------:R-:W-:-:S03]  /*3c270*/  IMAD.WIDE R4, R67, 0x4, R90 ;  /* 0x0000000443047825 */ /* 0x000fc600078e025a */
[----:B------:R-:W3:Y:S04]  /*3c280*/  LDL.LU.64 R90, [R1+0x90] ;  /* 0x00009000015a7983 */ /* 0x000ee80000300a00 */
[----:B------:R1:W-:Y:S01]  /*3c290*/  STL.64 [R1+0x1f98], R4 ;  /* 0x001f980401007387 */ /* 0x0003e20000100a00 */
[----:B------:R-:W-:-:S04]  /*3c2a0*/  IMAD.WIDE R6, R67, 0x4, R118 ;  /* 0x0000000443067825 */ /* 0x000fc800078e0276 */
[C---:B-1----:R-:W-:Y:S02]  /*3c2b0*/  IMAD.WIDE R2, R67.reuse, 0x4, R88 ;  /* 0x0000000443027825 */ /* 0x042fe400078e0258 */
[----:B------:R-:W3:Y:S04]  /*3c2c0*/  LDL.LU.64 R88, [R1+0x50] ;  /* 0x0000500001587983 */ /* 0x000ee80000300a00 */
[----:B------:R1:W-:Y:S01]  /*3c2d0*/  STL.64 [R1+0x1f90], R2 ;  /* 0x001f900201007387 */ /* 0x0003e20000100a00 */
[----:B------:R-:W-:-:S03]  /*3c2e0*/  IMAD.WIDE R4, R67, 0x4, R94 ;  /* 0x0000000443047825 */ /* 0x000fc600078e025e */
[----:B------:R-:W3:Y:S01]  /*3c2f0*/  LDL.LU.64 R94, [R1+0x10] ;  /* 0x00001000015e7983 */ /* 0x000ee20000300a00 */
[----:B-1----:R-:W-:-:S03]  /*3c300*/  IMAD.WIDE R2, R67, 0x4, R102 ;  /* 0x0000000443027825 */ /* 0x002fc600078e0266 */
        /* <DEDUP_REMOVED lines=14> */
[----:B------:R-:W-:Y:S01]  /*3c3f0*/  STL.64 [R1+0x1f48], R6 ;  /* 0x001f480601007387 */ /* 0x000fe20000100a00 */
[----:B-1----:R-:W-:-:S04]  /*3c400*/  IMAD.WIDE R4, R67, 0x4, R228 ;  /* 0x0000000443047825 */ /* 0x002fc800078e02e4 */
[C---:B------:R-:W-:Y:S01]  /*3c410*/  IMAD.WIDE R2, R67.reuse, 0x4, R242 ;  /* 0x0000000443027825 */ /* 0x040fe200078e02f2 */
[----:B------:R-:W-:Y:S03]  /*3c420*/  STL.64 [R1+0x1f40], R4 ;  /* 0x001f400401007387 */ /* 0x000fe60000100a00 */
[C---:B------:R-:W-:Y:S01]  /*3c430*/  IMAD.WIDE R210, R67.reuse, 0x4, R136 ;  /* 0x0000000443d27825 */ /* 0x040fe200078e0288 */
[----:B------:R2:W-:Y:S03]  /*3c440*/  STL.64 [R1+0x1f38], R2 ;  /* 0x001f380201007387 */ /* 0x0005e60000100a00 */
[C---:B------:R-:W-:Y:S01]  /*3c450*/  IMAD.WIDE R212, R67.reuse, 0x4, R120 ;  /* 0x0000000443d47825 */ /* 0x040fe200078e0278 */
[----:B------:R-:W3:Y:S03]  /*3c460*/  LDL.LU.64 R136, [R1+0x2a38] ;  /* 0x002a380001887983 */ /* 0x000ee60000300a00 */
[C---:B------:R-:W-:Y:S01]  /*3c470*/  IMAD.WIDE R214, R67.reuse, 0x4, R104 ;  /* 0x0000000443d67825 */ /* 0x040fe200078e0268 */
[----:B------:R-:W3:Y:S04]  /*3c480*/  LDL.LU.64 R120, [R1+0x2a30] ;  /* 0x002a300001787983 */ /* 0x000ee80000300a00 */
[----:B------:R-:W3:Y:S01]  /*3c490*/  LDL.LU.64 R104, [R1+0x2a28] ;  /* 0x002a280001687983 */ /* 0x000ee20000300a00 */
[----:B--2---:R-:W-:-:S03]  /*3c4a0*/  IMAD.WIDE R2, R67, 0x4, R92 ;  /* 0x0000000443027825 */ /* 0x004fc600078e025c */
[----:B------:R-:W2:Y:S04]  /*3c4b0*/  LDL.LU.64 R92, [R1+0x288] ;  /* 0x00028800015c7983 */ /* 0x000ea80000300a00 */
[----:B------:R1:W-:Y:S01]  /*3c4c0*/  STL.64 [R1+0x58], R2 ;  /* 0x0000580201007387 */ /* 0x0003e20000100a00 */
[----:B----4-:R-:W-:-:S04]  /*3c4d0*/  IMAD.WIDE R4, R67, 0x4, R72 ;  /* 0x0000000443047825 */ /* 0x010fc800078e0248 */
[C---:B-1----:R-:W-:Y:S02]  /*3c4e0*/  IMAD.WIDE R2, R67.reuse, 0x4, R82 ;  /* 0x0000000443027825 */ /* 0x042fe400078e0252 */
[----:B------:R-:W4:Y:S04]  /*3c4f0*/  LDL.LU.64 R82, [R1+0x280] ;  /* 0x0002800001527983 */ /* 0x000f280000300a00 */
[----:B------:R1:W-:Y:S04]  /*3c500*/  STL.64 [R1+0x60], R4 ;  /* 0x0000600401007387 */ /* 0x0003e80000100a00 */
[----:B------:R1:W-:Y:S02]  /*3c510*/  STL.64 [R1+0x1f30], R2 ;  /* 0x001f300201007387 */ /* 0x0003e40000100a00 */
[----:B-1----:R-:W-:-:S04]  /*3c520*/  IMAD.WIDE R4, R67, 0x4, R76 ;  /* 0x0000000443047825 */ /* 0x002fc800078e024c */
[C---:B------:R-:W-:Y:S01]  /*3c530*/  IMAD.WIDE R2, R67.reuse, 0x4, R80 ;  /* 0x0000000443027825 */ /* 0x040fe200078e0250 */
[----:B------:R1:W-:Y:S03]  /*3c540*/  STL.64 [R1+0x1f28], R4 ;  /* 0x001f280401007387 */ /* 0x0003e60000100a00 */
[C---:B---3--:R-:W-:Y:S01]  /*3c550*/  IMAD.WIDE R160, R67.reuse, 0x4, R78 ;  /* 0x0000000443a07825 */ /* 0x048fe200078e024e */
[----:B------:R-:W3:Y:S03]  /*3c560*/  LDL.LU.64 R76, [R1+0x248] ;  /* 0x00024800014c7983 */ /* 0x000ee60000300a00 */
[C---:B------:R-:W-:Y:S01]  /*3c570*/  IMAD.WIDE R146, R67.reuse, 0x4, R86 ;  /* 0x0000000443927825 */ /* 0x040fe200078e0256 */
[----:B------:R1:W-:Y:S04]  /*3c580*/  STL.64 [R1+0x1f20], R2 ;  /* 0x001f200201007387 */ /* 0x0003e80000100a00 */
[----:B------:R-:W3:Y:S01]  /*3c590*/  LDL.LU.64 R80, [R1+0x208] ;  /* 0x0002080001507983 */ /* 0x000ee20000300a00 */
[----:B------:R-:W-:-:S03]  /*3c5a0*/  IMAD.WIDE R144, R67, 0x4, R84 ;  /* 0x0000000443907825 */ /* 0x000fc600078e0254 */
[----:B------:R-:W-:Y:S01]  /*3c5b0*/  STL.64 [R1+0x1f18], R160 ;  /* 0x001f18a001007387 */ /* 0x000fe20000100a00 */
[----:B-1----:R-:W-:-:S05]  /*3c5c0*/  IMAD.WIDE R4, R67, 0x4, R90 ;  /* 0x0000000443047825 */ /* 0x002fca00078e025a */
[----:B------:R-:W-:Y:S04]  /*3c5d0*/  STL.64 [R1+0x1f00], R4 ;  /* 0x001f000401007387 */ /* 0x000fe80000100a00 */
[----:B------:R-:W3:Y:S04]  /*3c5e0*/  LDL.LU.64 R84, [R1+0x1c8] ;  /* 0x0001c80001547983 */ /* 0x000ee80000300a00 */
[----:B------:R-:W-:Y:S01]  /*3c5f0*/  STL.64 [R1+0x1f10], R146 ;  /* 0x001f109201007387 */ /* 0x000fe20000100a00 */
[----:B------:R-:W-:-:S05]  /*3c600*/  IMAD.WIDE R2, R67, 0x4, R88 ;  /* 0x0000000443027825 */ /* 0x000fca00078e0258 */
[----:B------:R1:W-:Y:S04]  /*3c610*/  STL.64 [R1+0x1ef8], R2 ;  /* 0x001ef80201007387 */ /* 0x0003e80000100a00 */
[----:B------:R-:W-:Y:S01]  /*3c620*/  STL.64 [R1+0x1f08], R144 ;  /* 0x001f089001007387 */ /* 0x000fe20000100a00 */
[----:B-1----:R-:W-:-:S05]  /*3c630*/  IMAD.WIDE R2, R67, 0x4, R94 ;  /* 0x0000000443027825 */ /* 0x002fca00078e025e */
[----:B------:R1:W-:Y:S04]  /*3c640*/  STL.64 [R1+0x1ef0], R2 ;  /* 0x001ef00201007387 */ /* 0x0003e80000100a00 */
[----:B------:R-:W3:Y:S01]  /*3c650*/  LDL.LU.64 R90, [R1+0x188] ;  /* 0x00018800015a7983 */ /* 0x000ee20000300a00 */
[----:B------:R-:W-:-:S04]  /*3c660*/  IMAD.WIDE R196, R67, 0x4, R186 ;  /* 0x0000000443c47825 */ /* 0x000fc800078e02ba */
[----:B------:R-:W-:-:S04]  /*3c670*/  IMAD.WIDE R6, R67, 0x4, R136 ;  /* 0x0000000443067825 */ /* 0x000fc800078e0288 */
[----:B-1----:R-:W-:-:S04]  /*3c680*/  IMAD.WIDE R2, R67, 0x4, R120 ;  /* 0x0000000443027825 */ /* 0x002fc800078e0278 */
[----:B------:R-:W-:-:S05]  /*3c690*/  IMAD.WIDE R4, R67, 0x4, R104 ;  /* 0x0000000443047825 */ /* 0x000fca00078e0268 */
[----:B------:R1:W-:Y:S04]  /*3c6a0*/  STL.64 [R1+0x1ee8], R4 ;  /* 0x001ee80401007387 */ /* 0x0003e80000100a00 */
[----:B------:R1:W-:Y:S04]  /*3c6b0*/  STL.64 [R1+0x1ee0], R2 ;  /* 0x001ee00201007387 */ /* 0x0003e80000100a00 */
[----:B------:R1:W-:Y:S02]  /*3c6c0*/  STL.64 [R1+0x1ed8], R6 ;  /* 0x001ed80601007387 */ /* 0x0003e40000100a00 */
[----:B-1----:R-:W-:-:S02]  /*3c6d0*/  IMAD.WIDE R4, R67, 0x4, R152 ;  /* 0x0000000443047825 */ /* 0x002fc400078e0298 */
[----:B------:R-:W3:Y:S02]  /*3c6e0*/  LDL.LU.64 R88, [R1+0x148] ;  /* 0x0001480001587983 */ /* 0x000ee40000300a00 */
[C---:B------:R-:W-:Y:S02]  /*3c6f0*/  IMAD.WIDE R2, R67.reuse, 0x4, R168 ;  /* 0x0000000443027825 */ /* 0x040fe400078e02a8 */
[----:B------:R1:W-:Y:S04]  /*3c700*/  STL.64 [R1+0x1ed0], R4 ;  /* 0x001ed00401007387 */ /* 0x0003e80000100a00 */
[----:B------:R1:W-:Y:S01]  /*3c710*/  STL.64 [R1+0x1ec8], R2 ;  /* 0x001ec80201007387 */ /* 0x0003e20000100a00 */
[----:B------:R-:W-:-:S04]  /*3c720*/  IMAD.WIDE R6, R67, 0x4, R216 ;  /* 0x0000000443067825 */ /* 0x000fc800078e02d8 */
[----:B-1----:R-:W-:-:S04]  /*3c730*/  IMAD.WIDE R4, R67, 0x4, R184 ;  /* 0x0000000443047825 */ /* 0x002fc800078e02b8 */
[C---:B------:R-:W-:Y:S01]  /*3c740*/  IMAD.WIDE R2, R67.reuse, 0x4, R200 ;  /* 0x0000000443027825 */ /* 0x040fe200078e02c8 */
[----:B------:R1:W-:Y:S04]  /*3c750*/  STL.64 [R1+0x1ec0], R4 ;  /* 0x001ec00401007387 */ /* 0x0003e80000100a00 */
[----:B------:R1:W-:Y:S04]  /*3c760*/  STL.64 [R1+0x1eb8], R2 ;  /* 0x001eb80201007387 */ /* 0x0003e80000100a00 */
[----:B------:R-:W-:Y:S01]  /*3c770*/  STL.64 [R1+0x1eb0], R6 ;  /* 0x001eb00601007387 */ /* 0x000fe20000100a00 */
[----:B-1----:R-:W-:-:S03]  /*3c780*/  IMAD.WIDE R4, R67, 0x4, R230 ;  /* 0x0000000443047825 */ /* 0x002fc600078e02e6 */
[----:B------:R-:W3:Y:S01]  /*3c790*/  LDL.LU.64 R94, [R1+0x108] ;  /* 0x00010800015e7983 */ /* 0x000ee20000300a00 */
[----:B------:R-:W-:-:S03]  /*3c7a0*/  IMAD.WIDE R2, R67, 0x4, R244 ;  /* 0x0000000443027825 */ /* 0x000fc600078e02f4 */
[----:B------:R-:W-:Y:S04]  /*3c7b0*/  STL.64 [R1+0x1ea8], R4 ;  /* 0x001ea80401007387 */ /* 0x000fe80000100a00 */
[----:B------:R1:W-:Y:S04]  /*3c7c0*/  STL.64 [R1+0x1ea0], R2 ;  /* 0x001ea00201007387 */ /* 0x0003e80000100a00 */
[----:B------:R-:W3:Y:S01]  /*3c7d0*/  LDL.LU.64 R78, [R1+0xc8] ;  /* 0x0000c800014e7983 */ /* 0x000ee20000300a00 */
[----:B--2---:R-:W-:-:S03]  /*3c7e0*/  IMAD.WIDE R192, R67, 0x4, R92 ;  /* 0x0000000443c07825 */ /* 0x004fc600078e025c */
[----:B------:R-:W2:Y:S04]  /*3c7f0*/  LDL.LU.64 R92, [R1+0x88] ;  /* 0x00008800015c7983 */ /* 0x000ea80000300a00 */
[----:B------:R-:W2:Y:S01]  /*3c800*/  LDL.LU.64 R186, [R1+0x2a20] ;  /* 0x002a200001ba7983 */ /* 0x000ea20000300a00 */
[----:B------:R-:W-:-:S03]  /*3c810*/  IMAD.WIDE R116, R67, 0x4, R246 ;  /* 0x0000000443747825 */ /* 0x000fc600078e02f6 */
[----:B------:R-:W2:Y:S01]  /*3c820*/  LDL.LU.64 R86, [R1+0x48] ;  /* 0x0000480001567983 */ /* 0x000ea20000300a00 */
[----:B------:R-:W-:-:S04]  /*3c830*/  IMAD.WIDE R64, R67, 0x4, R232 ;  /* 0x0000000443407825 */ /* 0x000fc800078e02e8 */
[----:B-1----:R-:W-:-:S04]  /*3c840*/  IMAD.WIDE R2, R67, 0x4, R218 ;  /* 0x0000000443027825 */ /* 0x002fc800078e02da */
[C---:B----4-:R-:W-:Y:S02]  /*3c850*/  IMAD.WIDE R194, R67.reuse, 0x4, R82 ;  /* 0x0000000443c27825 */ /* 0x050fe400078e0252 */
[----:B------:R-:W4:Y:S04]  /*3c860*/  LDL.LU.64 R82, [R1+0x8] ;  /* 0x0000080001527983 */ /* 0x000f280000300a00 */
[----:B------:R-:W4:Y:S04]  /*3c870*/  LDL.LU.64 R246, [R1+0x2a18] ;  /* 0x002a180001f67983 */ /* 0x000f280000300a00 */
[----:B------:R-:W4:Y:S01]  /*3c880*/  LDL.LU.64 R232, [R1+0x2a10] ;  /* 0x002a100001e87983 */ /* 0x000f220000300a00 */
[----:B------:R-:W-:-:S03]  /*3c890*/  IMAD.WIDE R34, R67, 0x4, R202 ;  /* 0x0000000443227825 */ /* 0x000fc600078e02ca */
[----:B------:R-:W4:Y:S01]  /*3c8a0*/  LDL.LU.64 R218, [R1+0x2a08] ;  /* 0x002a080001da7983 */ /* 0x000f220000300a00 */
[----:B------:R-:W-:-:S04]  /*3c8b0*/  IMAD.WIDE R32, R67, 0x4, R170 ;  /* 0x0000000443207825 */ /* 0x000fc800078e02aa */
[----:B---3--:R-:W-:-:S05]  /*3c8c0*/  IMAD.WIDE R4, R67, 0x4, R80 ;  /* 0x0000000443047825 */ /* 0x008fca00078e0250 */
[----:B------:R1:W-:Y:S04]  /*3c8d0*/  STL.64 [R1+0x1e88], R4 ;  /* 0x001e880401007387 */ /* 0x0003e80000100a00 */
[----:B------:R-:W-:Y:S04]  /*3c8e0*/  STL.64 [R1+0x1e98], R116 ;  /* 0x001e987401007387 */ /* 0x000fe80000100a00 */
[----:B------:R2:W-:Y:S04]  /*3c8f0*/  STL.64 [R1+0x1e80], R2 ;  /* 0x001e800201007387 */ /* 0x0005e80000100a00 */
[----:B------:R-:W3:Y:S01]  /*3c900*/  LDL.LU.64 R202, [R1+0x2a00] ;  /* 0x002a000001ca7983 */ /* 0x000ee20000300a00 */
[----:B-1----:R-:W-:-:S03]  /*3c910*/  IMAD.WIDE R4, R67, 0x4, R84 ;  /* 0x0000000443047825 */ /* 0x002fc600078e0254 */
[----:B------:R-:W-:Y:S01]  /*3c920*/  STL.64 [R1+0x1e90], R64 ;  /* 0x001e904001007387 */ /* 0x000fe20000100a00 */
[----:B------:R-:W-:-:S04]  /*3c930*/  IMAD.WIDE R30, R67, 0x4, R138 ;  /* 0x00000004431e7825 */ /* 0x000fc800078e028a */
[----:B------:R-:W-:-:S04]  /*3c940*/  IMAD.WIDE R28, R67, 0x4, R106 ;  /* 0x00000004431c7825 */ /* 0x000fc800078e026a */
[C---:B--2---:R-:W-:Y:S02]  /*3c950*/  IMAD.WIDE R2, R67.reuse, 0x4, R186 ;  /* 0x0000000443027825 */ /* 0x044fe400078e02ba */
[----:B------:R-:W2:Y:S04]  /*3c960*/  LDL.LU.64 R186, [R1+0x29f8] ;  /* 0x0029f80001ba7983 */ /* 0x000ea80000300a00 */
[----:B------:R1:W-:Y:S04]  /*3c970*/  STL.64 [R1+0x1e70], R4 ;  /* 0x001e700401007387 */ /* 0x0003e80000100a00 */
[----:B------:R-:W2:Y:S04]  /*3c980*/  LDL.LU.64 R170, [R1+0x29f0] ;  /* 0x0029f00001aa7983 */ /* 0x000ea80000300a00 */
[----:B------:R4:W-:Y:S01]  /*3c990*/  STL.64 [R1+0x1e68], R2 ;  /* 0x001e680201007387 */ /* 0x0009e20000100a00 */
[----:B-1----:R-:W-:-:S03]  /*3c9a0*/  IMAD.WIDE R4, R67, 0x4, R90 ;  /* 0x0000000443047825 */ /* 0x002fc600078e025a */
[----:B------:R-:W-:Y:S01]  /*3c9b0*/  STL.64 [R1+0x1e78], R34 ;  /* 0x001e782201007387 */ /* 0x000fe20000100a00 */
[----:B----4-:R-:W-:-:S03]  /*3c9c0*/  IMAD.WIDE R2, R67, 0x4, R154 ;  /* 0x0000000443027825 */ /* 0x010fc600078e029a */
[----:B------:R-:W4:Y:S04]  /*3c9d0*/  LDL.LU.64 R154, [R1+0x29e8] ;  /* 0x0029e800019a7983 */ /* 0x000f280000300a00 */
[----:B------:R1:W-:Y:S04]  /*3c9e0*/  STL.64 [R1+0x1e58], R4 ;  /* 0x001e580401007387 */ /* 0x0003e80000100a00 */
[----:B------:R-:W4:Y:S04]  /*3c9f0*/  LDL.LU.64 R84, [R1+0x100] ;  /* 0x0001000001547983 */ /* 0x000f280000300a00 */
[----:B------:R1:W-:Y:S02]  /*3ca00*/  STL.64 [R1+0x1e50], R2 ;  /* 0x001e500201007387 */ /* 0x0003e40000100a00 */
[----:B-1----:R-:W-:-:S02]  /*3ca10*/  IMAD.WIDE R4, R67, 0x4, R88 ;  /* 0x0000000443047825 */ /* 0x002fc400078e0258 */
[----:B------:R-:W4:Y:S04]  /*3ca20*/  LDL.LU.64 R138, [R1+0x29e0] ;  /* 0x0029e000018a7983 */ /* 0x000f280000300a00 */
[----:B------:R-:W-:Y:S01]  /*3ca30*/  STL.64 [R1+0x1e60], R32 ;  /* 0x001e602001007387 */ /* 0x000fe20000100a00 */
[----:B------:R-:W-:-:S03]  /*3ca40*/  IMAD.WIDE R2, R67, 0x4, R122 ;  /* 0x0000000443027825 */ /* 0x000fc600078e027a */
[----:B------:R-:W4:Y:S04]  /*3ca50*/  LDL.LU.64 R90, [R1+0xc0] ;  /* 0x0000c000015a7983 */ /* 0x000f280000300a00 */
[----:B------:R1:W-:Y:S04]  /*3ca60*/  STL.64 [R1+0x1e40], R4 ;  /* 0x001e400401007387 */ /* 0x0003e80000100a00 */
[----:B------:R-:W4:Y:S04]  /*3ca70*/  LDL.LU.64 R122, [R1+0x29d8] ;  /* 0x0029d800017a7983 */ /* 0x000f280000300a00 */
[----:B------:R-:W4:Y:S04]  /*3ca80*/  LDL.LU.64 R106, [R1+0x29d0] ;  /* 0x0029d000016a7983 */ /* 0x000f280000300a00 */
[----:B------:R3:W-:Y:S04]  /*3ca90*/  STL.64 [R1+0x1e38], R2 ;  /* 0x001e380201007387 */ /* 0x0007e80000100a00 */
[----:B------:R-:W4:Y:S01]  /*3caa0*/  LDL.LU.64 R88, [R1+0x80] ;  /* 0x0000800001587983 */ /* 0x000f220000300a00 */
[----:B-1----:R-:W-:-:S03]  /*3cab0*/  IMAD.WIDE R4, R67, 0x4, R94 ;  /* 0x0000000443047825 */ /* 0x002fc600078e025e */
[----:B------:R-:W-:Y:S04]  /*3cac0*/  STL.64 [R1+0x1e48], R30 ;  /* 0x001e481e01007387 */ /* 0x000fe80000100a00 */
[----:B------:R-:W4:Y:S01]  /*3cad0*/  LDL.LU.64 R94, [R1+0x40] ;  /* 0x00004000015e7983 */ /* 0x000f220000300a00 */
[----:B---3--:R-:W-:-:S03]  /*3cae0*/  IMAD.WIDE R2, R67, 0x4, R78 ;  /* 0x0000000443027825 */ /* 0x008fc600078e024e */
[----:B------:R-:W-:Y:S01]  /*3caf0*/  STL.64 [R1+0x1e28], R4 ;  /* 0x001e280401007387 */ /* 0x000fe20000100a00 */
[----:B------:R-:W-:-:S03]  /*3cb00*/  IMAD.WIDE R242, R67, 0x4, R92 ;  /* 0x0000000443f27825 */ /* 0x000fc600078e025c */
[----:B------:R-:W3:Y:S04]  /*3cb10*/  LDL.LU.64 R92, [R1] ;  /* 0x00000000015c7983 */ /* 0x000ee80000300a00 */
[----:B------:R1:W-:Y:S01]  /*3cb20*/  STL.64 [R1+0x2b8], R2 ;  /* 0x0002b80201007387 */ /* 0x0003e20000100a00 */
[----:B------:R-:W-:-:S03]  /*3cb30*/  IMAD.WIDE R166, R67, 0x4, R86 ;  /* 0x0000000443a67825 */ /* 0x000fc600078e0256 */
[----:B------:R-:W-:Y:S04]  /*3cb40*/  STL.64 [R1+0x1e30], R28 ;  /* 0x001e301c01007387 */ /* 0x000fe80000100a00 */
[----:B------:R-:W-:Y:S01]  /*3cb50*/  STL.64 [R1+0x288], R242 ;  /* 0x000288f201007387 */ /* 0x000fe20000100a00 */
[----:B-1----:R-:W-:-:S05]  /*3cb60*/  IMAD.WIDE R2, R67, 0x4, R82 ;  /* 0x0000000443027825 */ /* 0x002fca00078e0252 */
[----:B------:R1:W-:Y:S04]  /*3cb70*/  STL.64 [R1+0x268], R2 ;  /* 0x0002680201007387 */ /* 0x0003e80000100a00 */
[----:B------:R-:W-:Y:S01]  /*3cb80*/  STL.64 [R1+0x280], R166 ;  /* 0x000280a601007387 */ /* 0x000fe20000100a00 */
[----:B------:R-:W-:-:S04]  /*3cb90*/  IMAD.WIDE R162, R67, 0x4, R202 ;  /* 0x0000000443a27825 */ /* 0x000fc800078e02ca */
[----:B------:R-:W-:-:S04]  /*3cba0*/  IMAD.WIDE R150, R67, 0x4, R218 ;  /* 0x0000000443967825 */ /* 0x000fc800078e02da */
[----:B------:R-:W-:-:S04]  /*3cbb0*/  IMAD.WIDE R148, R67, 0x4, R232 ;  /* 0x0000000443947825 */ /* 0x000fc800078e02e8 */
[----:B------:R-:W-:-:S04]  /*3cbc0*/  IMAD.WIDE R118, R67, 0x4, R246 ;  /* 0x0000000443767825 */ /* 0x000fc800078e02f6 */
[----:B------:R-:W-:-:S04]  /*3cbd0*/  IMAD.WIDE R26, R67, 0x4, R156 ;  /* 0x00000004431a7825 */ /* 0x000fc800078e029c */
[----:B------:R-:W-:-:S04]  /*3cbe0*/  IMAD.WIDE R24, R67, 0x4, R140 ;  /* 0x0000000443187825 */ /* 0x000fc800078e028c */
[----:B------:R-:W-:-:S04]  /*3cbf0*/  IMAD.WIDE R22, R67, 0x4, R124 ;  /* 0x0000000443167825 */ /* 0x000fc800078e027c */
[----:B------:R-:W-:-:S04]  /*3cc00*/  IMAD.WIDE R20, R67, 0x4, R108 ;  /* 0x0000000443147825 */ /* 0x000fc800078e026c */
[----:B--2---:R-:W-:-:S04]  /*3cc10*/  IMAD.WIDE R164, R67, 0x4, R186 ;  /* 0x0000000443a47825 */ /* 0x004fc800078e02ba */
[----:B----4-:R-:W-:-:S04]  /*3cc20*/  IMAD.WIDE R6, R67, 0x4, R138 ;  /* 0x0000000443067825 */ /* 0x010fc800078e028a */
[----:B-1----:R-:W-:-:S04]  /*3cc30*/  IMAD.WIDE R2, R67, 0x4, R122 ;  /* 0x0000000443027825 */ /* 0x002fc800078e027a */
[----:B------:R-:W-:-:S05]  /*3cc40*/  IMAD.WIDE R4, R67, 0x4, R106 ;  /* 0x0000000443047825 */ /* 0x000fca00078e026a */
[----:B------:R1:W-:Y:S04]  /*3cc50*/  STL.64 [R1+0x260], R4 ;  /* 0x0002600401007387 */ /* 0x0003e80000100a00 */
[----:B------:R2:W-:Y:S04]  /*3cc60*/  STL.64 [R1+0x258], R2 ;  /* 0x0002580201007387 */ /* 0x0005e80000100a00 */
[----:B------:R-:W-:Y:S01]  /*3cc70*/  STL.64 [R1+0x250], R6 ;  /* 0x0002500601007387 */ /* 0x000fe20000100a00 */
[----:B-1----:R-:W-:-:S04]  /*3cc80*/  IMAD.WIDE R4, R67, 0x4, R154 ;  /* 0x0000000443047825 */ /* 0x002fc800078e029a */
[C---:B--2---:R-:W-:Y:S01]  /*3cc90*/  IMAD.WIDE R2, R67.reuse, 0x4, R170 ;  /* 0x0000000443027825 */ /* 0x044fe200078e02aa */
[----:B------:R-:W-:Y:S04]  /*3cca0*/  STL.64 [R1+0x248], R4 ;  /* 0x0002480401007387 */ /* 0x000fe80000100a00 */
[----:B------:R1:W-:Y:S04]  /*3ccb0*/  STL.64 [R1+0x240], R2 ;  /* 0x0002400201007387 */ /* 0x0003e80000100a00 */
[----:B------:R-:W-:Y:S04]  /*3ccc0*/  STL.64 [R1+0x238], R164 ;  /* 0x000238a401007387 */ /* 0x000fe80000100a00 */
[----:B------:R-:W-:Y:S01]  /*3ccd0*/  STL.64 [R1+0x230], R162 ;  /* 0x000230a201007387 */ /* 0x000fe20000100a00 */
[----:B-1----:R-:W-:-:S03]  /*3cce0*/  IMAD.WIDE R2, R67, 0x4, R84 ;  /* 0x0000000443027825 */ /* 0x002fc600078e0254 */
[----:B------:R-:W-:Y:S04]  /*3ccf0*/  STL.64 [R1+0x228], R150 ;  /* 0x0002289601007387 */ /* 0x000fe80000100a00 */
[----:B------:R1:W-:Y:S04]  /*3cd00*/  STL.64 [R1+0x1e0], R2 ;  /* 0x0001e00201007387 */ /* 0x0003e80000100a00 */
[----:B------:R-:W2:Y:S04]  /*3cd10*/  LDL.LU.64 R156, [R1+0x29c8] ;  /* 0x0029c800019c7983 */ /* 0x000ea80000300a00 */
[----:B------:R-:W-:Y:S01]  /*3cd20*/  STL.64 [R1+0x220], R148 ;  /* 0x0002209401007387 */ /* 0x000fe20000100a00 */
[----:B-1----:R-:W-:-:S03]  /*3cd30*/  IMAD.WIDE R2, R67, 0x4, R90 ;  /* 0x0000000443027825 */ /* 0x002fc600078e025a */
[----:B------:R-:W-:Y:S04]  /*3cd40*/  STL.64 [R1+0x1e8], R118 ;  /* 0x0001e87601007387 */ /* 0x000fe80000100a00 */
[----:B------:R1:W-:Y:S04]  /*3cd50*/  STL.64 [R1+0x1a8], R2 ;  /* 0x0001a80201007387 */ /* 0x0003e80000100a00 */
[----:B------:R-:W4:Y:S04]  /*3cd60*/  LDL.LU.64 R140, [R1+0x29c0] ;  /* 0x0029c000018c7983 */ /* 0x000f280000300a00 */
[----:B------:R-:W-:Y:S01]  /*3cd70*/  STL.64 [R1+0x1b8], R26 ;  /* 0x0001b81a01007387 */ /* 0x000fe20000100a00 */
[----:B-1----:R-:W-:-:S05]  /*3cd80*/  IMAD.WIDE R2, R67, 0x4, R88 ;  /* 0x0000000443027825 */ /* 0x002fca00078e0258 */
[----:B------:R1:W-:Y:S04]  /*3cd90*/  STL.64 [R1+0x168], R2 ;  /* 0x0001680201007387 */ /* 0x0003e80000100a00 */
[----:B------:R-:W4:Y:S04]  /*3cda0*/  LDL.LU.64 R124, [R1+0x29b8] ;  /* 0x0029b800017c7983 */ /* 0x000f280000300a00 */
[----:B------:R-:W-:Y:S01]  /*3cdb0*/  STL.64 [R1+0x1a0], R24 ;  /* 0x0001a01801007387 */ /* 0x000fe20000100a00 */
[----:B-1----:R-:W-:-:S05]  /*3cdc0*/  IMAD.WIDE R2, R67, 0x4, R94 ;  /* 0x0000000443027825 */ /* 0x002fca00078e025e */
[----:B------:R3:W-:Y:S04]  /*3cdd0*/  STL.64 [R1+0x158], R2 ;  /* 0x0001580201007387 */ /* 0x0007e80000100a00 */
[----:B------:R-:W4:Y:S01]  /*3cde0*/  LDL.LU.64 R108, [R1+0x29b0] ;  /* 0x0029b000016c7983 */ /* 0x000f220000300a00 */
[----:B------:R-:W-:-:S03]  /*3cdf0*/  IMAD.WIDE R198, R67, 0x4, R76 ;  /* 0x0000000443c67825 */ /* 0x000fc600078e024c */
[----:B------:R-:W4:Y:S01]  /*3ce00*/  LDL.LU.64 R76, [R1+0x1000] ;  /* 0x00100000014c7983 */ /* 0x000f220000300a00 */
[----:B---3--:R-:W-:-:S03]  /*3ce10*/  IMAD.WIDE R2, R67, 0x4, R92 ;  /* 0x0000000443027825 */ /* 0x008fc600078e025c */
[----:B------:R-:W3:Y:S04]  /*3ce20*/  LDL.LU.64 R80, [R1+0x1008] ;  /* 0x0010080001507983 */ /* 0x000ee80000300a00 */
[----:B------:R1:W-:Y:S04]  /*3ce30*/  STL.64 [R1+0x148], R2 ;  /* 0x0001480201007387 */ /* 0x0003e80000100a00 */
[----:B------:R-:W3:Y:S01]  /*3ce40*/  LDL.LU.64 R78, [R1+0xc98] ;  /* 0x000c9800014e7983 */ /* 0x000ee20000300a00 */
[----:B------:R-:W-:-:S03]  /*3ce50*/  IMAD.WIDE R18, R67, 0x4, R250 ;  /* 0x0000000443127825 */ /* 0x000fc600078e02fa */
[----:B------:R-:W3:Y:S04]  /*3ce60*/  LDL.LU.64 R86, [R1+0xc90] ;  /* 0x000c900001567983 */ /* 0x000ee80000300a00 */
[----:B------:R-:W3:Y:S04]  /*3ce70*/  LDL.LU.64 R82, [R1+0xc88] ;  /* 0x000c880001527983 */ /* 0x000ee80000300a00 */
[----:B------:R-:W3:Y:S04]  /*3ce80*/  LDL.LU.64 R84, [R1+0x1018] ;  /* 0x0010180001547983 */ /* 0x000ee80000300a00 */
[----:B------:R-:W3:Y:S01]  /*3ce90*/  LDL.LU.64 R90, [R1+0x1020] ;  /* 0x00102000015a7983 */ /* 0x000ee20000300a00 */
[----:B------:R-:W-:-:S03]  /*3cea0*/  IMAD.WIDE R16, R67, 0x4, R110 ;  /* 0x0000000443107825 */ /* 0x000fc600078e026e */
[----:B------:R-:W3:Y:S04]  /*3ceb0*/  LDL.LU.64 R88, [R1+0x1028] ;  /* 0x0010280001587983 */ /* 0x000ee80000300a00 */
[----:B------:R-:W3:Y:S01]  /*3cec0*/  LDL.LU.64 R94, [R1+0x1030] ;  /* 0x00103000015e7983 */ /* 0x000ee20000300a00 */
[----:B------:R-:W-:-:S03]  /*3ced0*/  IMAD.WIDE R14, R67, 0x4, R126 ;  /* 0x00000004430e7825 */ /* 0x000fc600078e027e */
[----:B------:R-:W1:Y:S04]  /*3cee0*/  LDL.LU.64 R92, [R1+0x1038] ;  /* 0x00103800015c7983 */ /* 0x000e680000300a00 */
[----:B------:R1:W-:Y:S01]  /*3cef0*/  STL.64 [R1+0x160], R22 ;  /* 0x0001601601007387 */ /* 0x0003e20000100a00 */
[----:B------:R-:W-:-:S03]  /*3cf00*/  IMAD.WIDE R172, R67, 0x4, R172 ;  /* 0x0000000443ac7825 */ /* 0x000fc600078e02ac */
[----:B------:R1:W-:Y:S01]  /*3cf10*/  STL.64 [R1+0x150], R20 ;  /* 0x0001501401007387 */ /* 0x0003e20000100a00 */
        /* <DEDUP_REMOVED lines=9> */
[----:B------:R-:W-:-:S04]  /*3cfb0*/  IMAD.WIDE R246, R67, 0x4, R124 ;  /* 0x0000000443f67825 */ /* 0x000fc800078e027c */
[----:B------:R-:W-:-:S05]  /*3cfc0*/  IMAD.WIDE R250, R67, 0x4, R108 ;  /* 0x0000000443fa7825 */ /* 0x000fca00078e026c */
[----:B------:R2:W-:Y:S04]  /*3cfd0*/  STL.64 [R1+0x138], R250 ;  /* 0x000138fa01007387 */ /* 0x0005e80000100a00 */
        /* <DEDUP_REMOVED lines=14> */
[----:B------:R2:W-:Y:S04]  /*3d0c0*/  STL [R1+0x2d0], RZ ;  /* 0x0002d0ff01007387 */ /* 0x0005e80000100800 */
        /* <DEDUP_REMOVED lines=131> */
[----:B------:R2:W-:Y:S04]  /*3d900*/  STL [R1], RZ ;  /* 0x000000ff01007387 */ /* 0x0005e80000100800 */
        /* <DEDUP_REMOVED lines=111> */
[----:B------:R-:W4:Y:S01]  /*3e000*/  LDL.64 R248, [R1+0xe20] ;  /* 0x000e200001f87983 */ /* 0x000f220000100a00 */
[----:B------:R-:W-:Y:S01]  /*3e010*/  ISETP.GE.U32.AND P5, PT, R68, 0x7ffffe85, PT ;  /* 0x7ffffe854400780c */ /* 0x000fe20003fa6070 */
[----:B------:R-:W-:Y:S01]  /*3e020*/  IMAD.WIDE R186, R0, 0x4, R76 ;  /* 0x0000000400ba7825 */ /* 0x000fe200078e024c */
[----:B------:R-:W-:-:S02]  /*3e030*/  ISETP.GT.AND P4, PT, R252, 0xff, PT ;  /* 0x000000fffc00780c */ /* 0x000fc40003f84270 */
[----:B------:R-:W-:Y:S02]  /*3e040*/  IADD3 R68, R70, 0x100000, RZ ;  /* 0x0010000046447810 */ /* 0x000fe40007ffe0ff */
[----:B------:R-:W-:-:S03]  /*3e050*/  SEL R66, R66, RZ, P4 ;  /* 0x000000ff42427207 */ /* 0x000fc60002000000 */
[----:B------:R2:W-:Y:S01]  /*3e060*/  LDGSTS.E [R68+-0x63200], [R186.64], !P0 ;  /* 0x9ce00000ba447fae */ /* 0x0005e2000c121848 */
[----:B------:R-:W-:Y:S01]  /*3e070*/  ISETP.GE.U32.AND P0, PT, R69, 0x7ffffe81, PT ;  /* 0x7ffffe814500780c */ /* 0x000fe20003f06070 */
[----:B---3--:R-:W-:Y:S01]  /*3e080*/  IMAD.WIDE R184, R0, 0x4, R80 ;  /* 0x0000000400b87825 */ /* 0x008fe200078e0250 */
[----:B------:R-:W-:Y:S01]  /*3e090*/  ISETP.NE.U32.AND P4, PT, R66, RZ, PT ;  /* 0x000000ff4200720c */ /* 0x000fe20003f85070 */
[----:B------:R2:W-:Y:S01]  /*3e0a0*/  STL [R1+0x30], RZ ;  /* 0x000030ff01007387 */ /* 0x0005e20000100800 */
[----:B------:R-:W-:Y:S01]  /*3e0b0*/  IADD3 R66, R70, 0x100000, RZ ;  /* 0x0010000046427810 */ /* 0x000fe20007ffe0ff */
[----:B------:R-:W-:Y:S01]  /*3e0c0*/  IMAD.WIDE R182, R0, 0x4, R84 ;  /* 0x0000000400b67825 */ /* 0x000fe200078e0254 */
[C---:B------:R-:W-:Y:S01]  /*3e0d0*/  IADD3 R8, R70.reuse, 0x100000, RZ ;  /* 0x0010000046087810 */ /* 0x040fe20007ffe0ff */
[----:B------:R2:W-:Y:S01]  /*3e0e0*/  STL [R1+0x34], RZ ;  /* 0x000034ff01007387 */ /* 0x0005e20000100800 */
[----:B------:R-:W-:Y:S01]  /*3e0f0*/  IADD3 R7, R70, 0x100000, RZ ;  /* 0x0010000046077810 */ /* 0x000fe20007ffe0ff */
[----:B------:R-:W-:Y:S01]  /*3e100*/  IMAD.WIDE R180, R0, 0x4, R90 ;  /* 0x0000000400b47825 */ /* 0x000fe200078e025a */
[C---:B------:R-:W-:Y:S01]  /*3e110*/  IADD3 R6, R70.reuse, 0x100000, RZ ;  /* 0x0010000046067810 */ /* 0x040fe20007ffe0ff */
[----:B------:R2:W-:Y:S01]  /*3e120*/  STL [R1+0x38], RZ ;  /* 0x000038ff01007387 */ /* 0x0005e20000100800 */
[----:B------:R-:W-:Y:S01]  /*3e130*/  IADD3 R5, R70, 0x100000, RZ ;  /* 0x0010000046057810 */ /* 0x000fe20007ffe0ff */
[----:B------:R-:W-:Y:S01]  /*3e140*/  IMAD.WIDE R178, R0, 0x4, R88 ;  /* 0x0000000400b27825 */ /* 0x000fe200078e0258 */
[----:B------:R-:W-:Y:S01]  /*3e150*/  IADD3 R4, R70, 0x100000, RZ ;  /* 0x0010000046047810 */ /* 0x000fe20007ffe0ff */
[----:B------:R2:W-:Y:S02]  /*3e160*/  STL [R1+0x3c], RZ ;  /* 0x00003cff01007387 */ /* 0x0005e40000100800 */
[----:B------:R-:W-:-:S02]  /*3e170*/  IMAD.WIDE R176, R0, 0x4, R94 ;  /* 0x0000000400b07825 */ /* 0x000fc400078e025e */
[----:B------:R2:W-:Y:S02]  /*3e180*/  LDGSTS.E [R66+-0x62a00], [R184.64], !P3 ;  /* 0x9d600000b8427fae */ /* 0x0005e4000d921848 */
[----:B-1----:R-:W-:Y:S02]  /*3e190*/  IMAD.WIDE R2, R0, 0x4, R92 ;  /* 0x0000000400027825 */ /* 0x002fe400078e025c */
[----:B------:R2:W-:Y:S04]  /*3e1a0*/  STL [R1+0x20], RZ ;  /* 0x000020ff01007387 */ /* 0x0005e80000100800 */
[----:B------:R2:W-:Y:S04]  /*3e1b0*/  LDGSTS.E [R8+-0x62200], [R182.64], !P1 ;  /* 0x9de00000b6087fae */ /* 0x0005e8000c921848 */
        /* <DEDUP_REMOVED lines=9> */
[----:B------:R2:W-:Y:S04]  /*3e250*/  STL [R1+0x18], RZ ;  /* 0x000018ff01007387 */ /* 0x0005e80000100800 */
[----:B------:R-:W0:Y:S04]  /*3e260*/  LDGDEPBAR ;  /* 0x00000000000079af */ /* 0x000e280000000000 */
[----:B------:R2:W-:Y:S01]  /*3e270*/  STL [R1+0x1c], RZ ;  /* 0x00001cff01007387 */ /* 0x0005e20000100800 */
[C---:B------:R-:W-:Y:S01]  /*3e280*/  IMAD.WIDE R202, R67.reuse, 0x4, R190 ;  /* 0x0000000443ca7825 */ /* 0x040fe200078e02be */
[----:B------:R-:W-:Y:S01]  /*3e290*/  CS2R R60, SRZ ;  /* 0x00000000003c7805 */ /* 0x000fe2000001ff00 */
[----:B------:R-:W-:Y:S01]  /*3e2a0*/  CS2R R62, SRZ ;  /* 0x00000000003e7805 */ /* 0x000fe2000001ff00 */
[----:B------:R-:W-:Y:S01]  /*3e2b0*/  CS2R R52, SRZ ;  /* 0x0000000000347805 */ /* 0x000fe2000001ff00 */
        /* <DEDUP_REMOVED lines=20> */
[----:B------:R-:W-:Y:S01]  /*3e400*/  IMAD.WIDE R206, R67, 0x4, R206 ;  /* 0x0000000443ce7825 */ /* 0x000fe200078e02ce */
[----:B------:R-:W-:Y:S01]  /*3e410*/  CS2R R80, SRZ ;  /* 0x0000000000507805 */ /* 0x000fe2000001ff00 */
        /* <DEDUP_REMOVED lines=39> */
[----:B------:R-:W-:Y:S01]  /*3e690*/  IMAD.MOV.U32 R240, RZ, RZ, RZ ;  /* 0x000000fffff07224 */ /* 0x000fe200078e00ff */
[----:B------:R-:W-:Y:S01]  /*3e6a0*/  ISETP.GE.AND P0, PT, R252, 0x80, PT ;  /* 0x00000080fc00780c */ /* 0x000fe20003f06270 */
[----:B----4-:R2:W-:Y:S04]  /*3e6b0*/  LDGSTS.E [R71+0x40000], [R248.64], P4 ;  /* 0x40000000f8477fae */ /* 0x0105e8000a121848 */
[----:B--2---:R-:W2:Y:S04]  /*3e6c0*/  LDL.64 R68, [R1+0xe38] ;  /* 0x000e380001447983 */ /* 0x004ea80000100a00 */
[----:B------:R-:W3:Y:S04]  /*3e6d0*/  LDL.64 R66, [R1+0xe50] ;  /* 0x000e500001427983 */ /* 0x000ee80000100a00 */
[----:B------:R-:W4:Y:S04]  /*3e6e0*/  LDL.64 R6, [R1+0xe60] ;  /* 0x000e600001067983 */ /* 0x000f280000100a00 */
[----:B------:R-:W4:Y:S04]  /*3e6f0*/  LDL.64 R174, [R1+0xe70] ;  /* 0x000e700001ae7983 */ /* 0x000f280000100a00 */
[----:B------:R-:W4:Y:S04]  /*3e700*/  LDL.64 R158, [R1+0x13b8] ;  /* 0x0013b800019e7983 */ /* 0x000f280000100a00 */
[----:B------:R-:W4:Y:S04]  /*3e710*/  LDL.64 R142, [R1+0x13f8] ;  /* 0x0013f800018e7983 */ /* 0x000f280000100a00 */
[----:B------:R-:W4:Y:S04]  /*3e720*/  LDL.64 R248, [R1+0x1438] ;  /* 0x0014380001f87983 */ /* 0x000f280000100a00 */
[----:B------:R-:W-:Y:S04]  /*3e730*/  STL.64 [R1+0x2a30], R74 ;  /* 0x002a304a01007387 */ /* 0x000fe80000100a00 */
[----:B------:R-:W-:Y:S04]  /*3e740*/  STL.64 [R1+0x2a28], R72 ;  /* 0x002a284801007387 */ /* 0x000fe80000100a00 */
[----:B------:R1:W-:Y:S04]  /*3e750*/  STL.64 [R1+0x2a20], R62 ;  /* 0x002a203e01007387 */ /* 0x0003e80000100a00 */
[----:B-1----:R-:W4:Y:S04]  /*3e760*/  LDL.64 R62, [R1+0x1378] ;  /* 0x00137800013e7983 */ /* 0x002f280000100a00 */
        /* <DEDUP_REMOVED lines=27> */
[----:B------:R-:W4:Y:S04]  /*3e920*/  LDL.64 R8, [R1+0x14b8] ;  /* 0x0014b80001087983 */ /* 0x000f280000100a00 */
[----:B------:R-:W4:Y:S04]  /*3e930*/  LDL.64 R72, [R1+0x1538] ;  /* 0x0015380001487983 */ /* 0x000f280000100a00 */
[----:B------:R-:W4:Y:S04]  /*3e940*/  LDL.64 R74, [R1+0x1578] ;  /* 0x00157800014a7983 */ /* 0x000f280000100a00 */
[----:B------:R-:W4:Y:S04]  /*3e950*/  LDL.64 R4, [R1+0x15b8] ;  /* 0x0015b80001047983 */ /* 0x000f280000100a00 */
[----:B-1----:R-:W4:Y:S04]  /*3e960*/  LDL.64 R2, [R1+0x640] ;  /* 0x0006400001027983 */ /* 0x002f280000100a00 */
[----:B--2---:R1:W-:Y:S04]  /*3e970*/  LDGSTS.E [R71+0x41000], [R68.64], P4 ;  /* 0x4100000044477fae */ /* 0x0043e8000a121848 */
[----:B---3--:R2:W-:Y:S04]  /*3e980*/  LDGSTS.E [R71+0x42000], [R66.64], P4 ;  /* 0x4200000042477fae */ /* 0x0085e8000a121848 */
[----:B----4-:R3:W-:Y:S04]  /*3e990*/  LDGSTS.E [R71+0x43000], [R6.64], P4 ;  /* 0x4300000006477fae */ /* 0x0107e8000a121848 */
[----:B-1----:R-:W2:Y:S04]  /*3e9a0*/  LDL.64 R68, [R1+0x1478] ;  /* 0x0014780001447983 */ /* 0x002ea80000100a00 */
[----:B--2---:R-:W2:Y:S04]  /*3e9b0*/  LDL.64 R66, [R1+0x14f8] ;  /* 0x0014f80001427983 */ /* 0x004ea80000100a00 */
[----:B------:R1:W-:Y:S04]  /*3e9c0*/  LDGSTS.E [R71+0x44000], [R174.64], P4 ;  /* 0x44000000ae477fae */ /* 0x0003e8000a121848 */
[----:B---3--:R-:W3:Y:S04]  /*3e9d0*/  LDL.64 R6, [R1+0x15f8] ;  /* 0x0015f80001067983 */ /* 0x008ee80000100a00 */
[----:B-1----:R-:W2:Y:S04]  /*3e9e0*/  LDL.64 R174, [R1+0x1638] ;  /* 0x0016380001ae7983 */ /* 0x002ea80000100a00 */
        /* <DEDUP_REMOVED lines=17> */
[----:B-1----:R-:W4:Y:S04]  /*3eb00*/  LDL.64 R158, [R1+0x1678] ;  /* 0x00167800019e7983 */ /* 0x002f280000100a00 */
[----:B---3--:R-:W3:Y:S04]  /*3eb10*/  LDL.64 R142, [R1+0x16b8] ;  /* 0x0016b800018e7983 */ /* 0x008ee80000100a00 */
[----:B--2---:R-:W2:Y:S04]  /*3eb20*/  LDL.64 R248, [R1+0x16f8] ;  /* 0x0016f80001f87983 */ /* 0x004ea80000100a00 */
[----:B------:R1:W-:Y:S04]  /*3eb30*/  LDGSTS.E [R71+0x56000], [R68.64], P4 ;  /* 0x5600000044477fae */ /* 0x0003e8000a121848 */
[----:B------:R1:W-:Y:S04]  /*3eb40*/  LDGSTS.E [R71+0x57000], [R8.64], P4 ;  /* 0x5700000008477fae */ /* 0x0003e8000a121848 */
[----:B------:R1:W-:Y:S04]  /*3eb50*/  LDGSTS.E [R71+0x58000], [R66.64], P4 ;  /* 0x5800000042477fae */ /* 0x0003e8000a121848 */
[----:B-1----:R-:W2:Y:S04]  /*3eb60*/  LDL.64 R68, [R1+0x1738] ;  /* 0x0017380001447983 */ /* 0x002ea80000100a00 */
[----:B------:R-:W2:Y:S04]  /*3eb70*/  LDL.64 R8, [R1+0x4f0] ;  /* 0x0004f00001087983 */ /* 0x000ea80000100a00 */
        /* <DEDUP_REMOVED lines=20> */
[----:B-1----:R-:W2:Y:S04]  /*3ecc0*/  LDL.64 R74, [R1+0x2148] ;  /* 0x00214800014a7983 */ /* 0x002ea80000100a00 */
[----:B------:R-:W2:Y:S04]  /*3ecd0*/  LDL.64 R174, [R1+0x2168] ;  /* 0x0021680001ae7983 */ /* 0x000ea80000100a00 */
[----:B------:R-:W2:Y:S04]  /*3ece0*/  LDL.64 R72, [R1+0x2138] ;  /* 0x0021380001487983 */ /* 0x000ea80000100a00 */
[----:B------:R-:W2:Y:S04]  /*3ecf0*/  LDL.64 R4, [R1+0x2130] ;  /* 0x0021300001047983 */ /* 0x000ea80000100a00 */
[----:B------:R-:W2:Y:S04]  /*3ed00*/  LDL.64 R6, [R1+0x2128] ;  /* 0x0021280001067983 */ /* 0x000ea80000100a00 */
[----:B----4-:R1:W-:Y:S04]  /*3ed10*/  LDGSTS.E [R71+0x5e000], [R158.64], P4 ;  /* 0x5e0000009e477fae */ /* 0x0103e8000a121848 */
[----:B---3--:R3:W-:Y:S04]  /*3ed20*/  LDGSTS.E [R71+0x5f000], [R142.64], P4 ;  /* 0x5f0000008e477fae */ /* 0x0087e8000a121848 */
[----:B--2---:R2:W-:Y:S04]  /*3ed30*/  LDGSTS.E [R71+0x60000], [R248.64], P4 ;  /* 0x60000000f8477fae */ /* 0x0045e8000a121848 */
[----:B-1----:R-:W4:Y:S04]  /*3ed40*/  LDL.64 R158, [R1+0x2160] ;  /* 0x00216000019e7983 */ /* 0x002f280000100a00 */
[----:B---3--:R-:W3:Y:S04]  /*3ed50*/  LDL.64 R142, [R1+0x2158] ;  /* 0x00215800018e7983 */ /* 0x008ee80000100a00 */
[----:B--2---:R-:W2:Y:S04]  /*3ed60*/  LDL.64 R248, [R1+0x2150] ;  /* 0x0021500001f87983 */ /* 0x004ea80000100a00 */
[----:B------:R1:W-:Y:S04]  /*3ed70*/  LDGSTS.E [R71+0x61000], [R68.64], P4 ;  /* 0x6100000044477fae */ /* 0x0003e8000a121848 */
[----:B------:R1:W-:Y:S04]  /*3ed80*/  LDGSTS.E [R71+0x62000], [R8.64], P4 ;  /* 0x6200000008477fae */ /* 0x0003e8000a121848 */
[----:B------:R1:W-:Y:S04]  /*3ed90*/  LDGSTS.E [R71+0x63000], [R66.64], P4 ;  /* 0x6300000042477fae */ /* 0x0003e8000a121848 */
        /* <DEDUP_REMOVED lines=11> */
[----:B------:R-:W2:Y:S04]  /*3ee50*/  LDL.64 R8, [R1+0x2120] ;  /* 0x0021200001087983 */ /* 0x000ea80000100a00 */
[----:B------:R1:W-:Y:S04]  /*3ee60*/  LDGSTS.E [R71+0x6e000], [R56.64], P4 ;  /* 0x6e00000038477fae */ /* 0x0003e8000a121848 */
[----:B------:R-:W2:Y:S04]  /*3ee70*/  LDL.64 R66, [R1+0x2118] ;  /* 0x0021180001427983 */ /* 0x000ea80000100a00 */
[----:B------:R1:W-:Y:S04]  /*3ee80*/  LDGSTS.E [R71+0x6f000], [R58.64], P4 ;  /* 0x6f0000003a477fae */ /* 0x0003e8000a121848 */
[----:B-1----:R-:W2:Y:S04]  /*3ee90*/  LDL.64 R36, [R1+0xbd8] ;  /* 0x000bd80001247983 */ /* 0x002ea80000100a00 */
[----:B------:R1:W-:Y:S04]  /*3eea0*/  LDGSTS.E [R71+0x70000], [R60.64], P4 ;  /* 0x700000003c477fae */ /* 0x0003e8000a121848 */
[----:B------:R-:W2:Y:S04]  /*3eeb0*/  LDL.64 R38, [R1+0xba0] ;  /* 0x000ba00001267983 */ /* 0x000ea80000100a00 */
[----:B------:R1:W-:Y:S04]  /*3eec0*/  LDGSTS.E [R71+0x71000], [R62.64], P4 ;  /* 0x710000003e477fae */ /* 0x0003e8000a121848 */
[----:B------:R-:W2:Y:S04]  /*3eed0*/  LDL.64 R40, [R1+0xb68] ;  /* 0x000b680001287983 */ /* 0x000ea80000100a00 */
        /* <DEDUP_REMOVED lines=24> */
[----:B------:R1:W-:Y:S04]  /*3f060*/  LDGSTS.E [R71+0x79000], [R4.64], P4 ;  /* 0x7900000004477fae */ /* 0x0003e8000a121848 */
[----:B------:R1:W-:Y:S04]  /*3f070*/  LDGSTS.E [R71+0x7a000], [R6.64], P4 ;  /* 0x7a00000006477fae */ /* 0x0003e8000a121848 */
[----:B------:R-:W2:Y:S04]  /*3f080*/  LDL.64 R72, [R1+0x1500] ;  /* 0x0015000001487983 */ /* 0x000ea80000100a00 */
[----:B-1----:R-:W2:Y:S04]  /*3f090*/  LDL.64 R4, [R1+0x930] ;  /* 0x0009300001047983 */ /* 0x002ea80000100a00 */
[----:B------:R-:W2:Y:S04]  /*3f0a0*/  LDL.64 R6, [R1+0x8f8] ;  /* 0x0008f80001067983 */ /* 0x000ea80000100a00 */
[----:B------:R1:W-:Y:S04]  /*3f0b0*/  LDGSTS.E [R71+0x7b000], [R8.64], P4 ;  /* 0x7b00000008477fae */ /* 0x0003e8000a121848 */
[----:B------:R1:W-:Y:S04]  /*3f0c0*/  LDGSTS.E [R71+0x7c000], [R66.64], P4 ;  /* 0x7c00000042477fae */ /* 0x0003e8000a121848 */
[----:B-1----:R-:W1:Y:S04]  /*3f0d0*/  S2R R9, SR_TID.X ;  /* 0x0000000000097919 */ /* 0x002e680000002100 */
[----:B------:R-:W2:Y:S04]  /*3f0e0*/  LDL.64 R66, [R1+0x1400] ;  /* 0x0014000001427983 */ /* 0x000ea80000100a00 */
[----:B------:R1:W-:Y:S04]  /*3f0f0*/  LDGSTS.E [R71+0x7d000], [R174.64], P4 ;  /* 0x7d000000ae477fae */ /* 0x0003e8000a121848 */
[----:B-1----:R-:W2:Y:S01]  /*3f100*/  LDL.64 R174, [R1+0x1340] ;  /* 0x0013400001ae7983 */ /* 0x002ea20000100a00 */
[----:B------:R-:W-:-:S05]  /*3f110*/  LOP3.LUT R9, R9, 0x7f, RZ, 0xc0, !PT ;  /* 0x0000007f09097812 */ /* 0x000fca00078ec0ff */
[----:B------:R-:W-:-:S05]  /*3f120*/  IMAD.SHL.U32 R9, R9, 0x4, RZ ;  /* 0x0000000409097824 */ /* 0x000fca00078e00ff */
[----:B------:R-:W-:Y:S01]  /*3f130*/  LOP3.LUT R8, R9, 0x10, RZ, 0x3c, !PT ;  /* 0x0000001009087812 */ /* 0x000fe200078e3cff */
[----:B----4-:R1:W-:Y:S04]  /*3f140*/  LDGSTS.E [R71+0x7e000], [R158.64], P4 ;  /* 0x7e0000009e477fae */ /* 0x0103e8000a121848 */
[----:B---3--:R3:W-:Y:S04]  /*3f150*/  LDGSTS.E [R71+0x7f000], [R142.64], P4 ;  /* 0x7f0000008e477fae */ /* 0x0087e8000a121848 */
[----:B--2---:R2:W-:Y:S04]  /*3f160*/  LDGSTS.E [R8+0x40200], [R248.64], P4 ;  /* 0x40200000f8087fae */ /* 0x0045e8000a121848 */
[----:B-1----:R-:W4:Y:S04]  /*3f170*/  LDL.64 R158, [R1+0x1380] ;  /* 0x00138000019e7983 */ /* 0x002f280000100a00 */
[----:B---3--:R-:W3:Y:S04]  /*3f180*/  LDL.64 R142, [R1+0x13c0] ;  /* 0x0013c000018e7983 */ /* 0x008ee80000100a00 */
[----:B--2---:R-:W4:Y:S04]  /*3f190*/  LDL.64 R248, [R1+0x1440] ;  /* 0x0014400001f87983 */ /* 0x004f280000100a00 */
[----:B------:R1:W-:Y:S04]  /*3f1a0*/  LDGSTS.E [R8+0x41200], [R74.64], P4 ;  /* 0x412000004a087fae */ /* 0x0003e8000a121848 */
[----:B------:R1:W-:Y:S04]  /*3f1b0*/  LDGSTS.E [R8+0x42200], [R68.64], P4 ;  /* 0x4220000044087fae */ /* 0x0003e8000a121848 */
[----:B------:R1:W-:Y:S04]  /*3f1c0*/  LDGSTS.E [R8+0x43200], [R36.64], P4 ;  /* 0x4320000024087fae */ /* 0x0003e8000a121848 */
[----:B-1----:R-:W4:Y:S04]  /*3f1d0*/  LDL.64 R74, [R1+0x1540] ;  /* 0x00154000014a7983 */ /* 0x002f280000100a00 */
[----:B------:R-:W4:Y:S04]  /*3f1e0*/  LDL.64 R68, [R1+0x1580] ;  /* 0x0015800001447983 */ /* 0x000f280000100a00 */
        /* <DEDUP_REMOVED lines=13> */
[----:B------:R-:W4:Y:S04]  /*3f2c0*/  LDL.64 R36, [R1+0x4e8] ;  /* 0x0004e80001247983 */ /* 0x000f280000100a00 */
[----:B-1----:R-:W4:Y:S04]  /*3f2d0*/  LDL.64 R4, [R1+0x690] ;  /* 0x0006900001047983 */ /* 0x002f280000100a00 */
[----:B------:R-:W4:Y:S04]  /*3f2e0*/  LDL.64 R6, [R1+0x658] ;  /* 0x0006580001067983 */ /* 0x000f280000100a00 */
[----:B------:R-:W4:Y:S04]  /*3f2f0*/  LDL.64 R38, [R1+0x4a8] ;  /* 0x0004a80001267983 */ /* 0x000f280000100a00 */
[----:B------:R-:W4:Y:S04]  /*3f300*/  LDL.64 R40, [R1+0x468] ;  /* 0x0004680001287983 */ /* 0x000f280000100a00 */
[----:B------:R1:W-:Y:S04]  /*3f310*/  LDGSTS.E [R8+0x51200], [R174.64], P4 ;  /* 0x51200000ae087fae */ /* 0x0003e8000a121848 */
[----:B------:R-:W4:Y:S04]  /*3f320*/  LDL.64 R42, [R1+0x1840] ;  /* 0x00184000012a7983 */ /* 0x000f280000100a00 */
[----:B------:R-:W4:Y:S04]  /*3f330*/  LDL.64 R44, [R1+0x3e8] ;  /* 0x0003e800012c7983 */ /* 0x000f280000100a00 */
[----:B-1----:R-:W4:Y:S04]  /*3f340*/  LDL.64 R174, [R1+0x1640] ;  /* 0x0016400001ae7983 */ /* 0x002f280000100a00 */
[----:B------:R-:W4:Y:S04]  /*3f350*/  LDL.64 R46, [R1+0x3a8] ;  /* 0x0003a800012e7983 */ /* 0x000f280000100a00 */
[----:B------:R-:W4:Y:S04]  /*3f360*/  LDL.64 R48, [R1+0x368] ;  /* 0x0003680001307983 */ /* 0x000f280000100a00 */
[----:B------:R-:W4:Y:S04]  /*3f370*/  LDL.64 R50, [R1+0x328] ;  /* 0x0003280001327983 */ /* 0x000f280000100a00 */
[----:B------:R-:W4:Y:S04]  /*3f380*/  LDL.64 R52, [R1+0x2e8] ;  /* 0x0002e80001347983 */ /* 0x000f280000100a00 */
[----:B------:R-:W4:Y:S04]  /*3f390*/  LDL.64 R54, [R1+0x130] ;  /* 0x0001300001367983 */ /* 0x000f280000100a00 */
[----:B------:R-:W4:Y:S04]  /*3f3a0*/  LDL.64 R56, [R1+0x1b0] ;  /* 0x0001b00001387983 */ /* 0x000f280000100a00 */
[----:B------:R-:W4:Y:S04]  /*3f3b0*/  LDL.64 R58, [R1+0x20f8] ;  /* 0x0020f800013a7983 */ /* 0x000f280000100a00 */
[----:B----4-:R1:W-:Y:S04]  /*3f3c0*/  LDGSTS.E [R8+0x52200], [R158.64], P4 ;  /* 0x522000009e087fae */ /* 0x0103e8000a121848 */
[----:B---3--:R3:W-:Y:S04]  /*3f3d0*/  LDGSTS.E [R8+0x53200], [R142.64], P4 ;  /* 0x532000008e087fae */ /* 0x0087e8000a121848 */
[----:B------:R4:W-:Y:S04]  /*3f3e0*/  LDGSTS.E [R8+0x54200], [R66.64], P4 ;  /* 0x5420000042087fae */ /* 0x0009e8000a121848 */
[----:B-1----:R-:W2:Y:S04]  /*3f3f0*/  LDL.64 R158, [R1+0x1680] ;  /* 0x00168000019e7983 */ /* 0x002ea80000100a00 */
[----:B---3--:R-:W3:Y:S04]  /*3f400*/  LDL.64 R142, [R1+0x5a8] ;  /* 0x0005a800018e7983 */ /* 0x008ee80000100a00 */
[----:B----4-:R1:W-:Y:S04]  /*3f410*/  LDGSTS.E [R8+0x55200], [R248.64], P4 ;  /* 0x55200000f8087fae */ /* 0x0103e8000a121848 */
[----:B------:R-:W4:Y:S04]  /*3f420*/  LDL.64 R66, [R1+0x570] ;  /* 0x0005700001427983 */ /* 0x000f280000100a00 */
[----:B------:R1:W-:Y:S04]  /*3f430*/  LDGSTS.E [R8+0x56200], [R60.64], P4 ;  /* 0x562000003c087fae */ /* 0x0003e8000a121848 */
[----:B-1----:R-:W4:Y:S04]  /*3f440*/  LDL.64 R248, [R1+0x528] ;  /* 0x0005280001f87983 */ /* 0x002f280000100a00 */
        /* <DEDUP_REMOVED lines=10> */
[----:B------:R1:W-:Y:S04]  /*3f4f0*/  LDGSTS.E [R8+0x5c200], [R6.64], P4 ;  /* 0x5c20000006087fae */ /* 0x0003e8000a121848 */
[----:B-1----:R-:W4:Y:S04]  /*3f500*/  LDL.64 R4, [R1+0x20e0] ;  /* 0x0020e00001047983 */ /* 0x002f280000100a00 */
[----:B------:R-:W4:Y:S04]  /*3f510*/  LDL.64 R6, [R1+0x20c8] ;  /* 0x0020c80001067983 */ /* 0x000f280000100a00 */
[----:B------:R1:W-:Y:S04]  /*3f520*/  LDGSTS.E [R8+0x5d200], [R174.64], P4 ;  /* 0x5d200000ae087fae */ /* 0x0003e8000a121848 */
[----:B-1----:R-:W4:Y:S04]  /*3f530*/  LDL.64 R174, [R1+0x20d8] ;  /* 0x0020d80001ae7983 */ /* 0x002f280000100a00 */
[----:B--2---:R1:W-:Y:S04]  /*3f540*/  LDGSTS.E [R8+0x5e200], [R158.64], P4 ;  /* 0x5e2000009e087fae */ /* 0x0043e8000a121848 */
[----:B---3--:R2:W-:Y:S04]  /*3f550*/  LDGSTS.E [R8+0x5f200], [R142.64], P4 ;  /* 0x5f2000008e087fae */ /* 0x0085e8000a121848 */
[----:B-1----:R-:W3:Y:S04]  /*3f560*/  LDL.64 R158, [R1+0x20d0] ;  /* 0x0020d000019e7983 */ /* 0x002ee80000100a00 */
[----:B--2---:R-:W2:Y:S04]  /*3f570*/  LDL.64 R142, [R1+0x20c0] ;  /* 0x0020c000018e7983 */ /* 0x004ea80000100a00 */
[----:B----4-:R1:W-:Y:S04]  /*3f580*/  LDGSTS.E [R8+0x60200], [R66.64], P4 ;  /* 0x6020000042087fae */ /* 0x0103e8000a121848 */
[----:B------:R4:W-:Y:S04]  /*3f590*/  LDGSTS.E [R8+0x61200], [R248.64], P4 ;  /* 0x61200000f8087fae */ /* 0x0009e8000a121848 */
[----:B------:R4:W-:Y:S04]  /*3f5a0*/  LDGSTS.E [R8+0x62200], [R36.64], P4 ;  /* 0x6220000024087fae */ /* 0x0009e8000a121848 */
[----:B-1----:R-:W2:Y:S04]  /*3f5b0*/  LDL.64 R66, [R1+0x20a0] ;  /* 0x0020a00001427983 */ /* 0x002ea80000100a00 */
[----:B----4-:R-:W4:Y:S04]  /*3f5c0*/  LDL.64 R248, [R1+0x2098] ;  /* 0x0020980001f87983 */ /* 0x010f280000100a00 */
        /* <DEDUP_REMOVED lines=15> */
[----:B------:R-:W4:Y:S04]  /*3f6c0*/  LDL.64 R68, [R1+0x2088] ;  /* 0x0020880001447983 */ /* 0x000f280000100a00 */
        /* <DEDUP_REMOVED lines=11> */
[----:B------:R-:W1:Y:S04]  /*3f780*/  S2R R9, SR_TID.X ;  /* 0x0000000000097919 */ /* 0x000e680000002100 */
[----:B------:R-:W4:Y:S04]  /*3f790*/  LDL.64 R56, [R1+0x1388] ;  /* 0x0013880001387983 */ /* 0x000f280000100a00 */
[----:B------:R-:W4:Y:S04]  /*3f7a0*/  LDL.64 R58, [R1+0x13c8] ;  /* 0x0013c800013a7983 */ /* 0x000f280000100a00 */
[----:B------:R-:W4:Y:S04]  /*3f7b0*/  LDL.64 R38, [R1+0x1410] ;  /* 0x0014100001267983 */ /* 0x000f280000100a00 */
[----:B------:R-:W4:Y:S04]  /*3f7c0*/  LDL.64 R36, [R1+0x1658] ;  /* 0x0016580001247983 */ /* 0x000f280000100a00 */
[----:B---3--:R3:W-:Y:S04]  /*3f7d0*/  LDGSTS.E [R8+0x72200], [R158.64], P4 ;  /* 0x722000009e087fae */ /* 0x0087e8000a121848 */
[----:B------:R1:W-:Y:S04]  /*3f7e0*/  LDGSTS.E [R8+0x73200], [R6.64], P4 ;  /* 0x7320000006087fae */ /* 0x0003e8000a121848 */
[----:B--2---:R2:W-:Y:S04]  /*3f7f0*/  LDGSTS.E [R8+0x74200], [R142.64], P4 ;  /* 0x742000008e087fae */ /* 0x0045e8000a121848 */
[----:B---3--:R-:W3:Y:S04]  /*3f800*/  LDL.64 R158, [R1+0x2070] ;  /* 0x00207000019e7983 */ /* 0x008ee80000100a00 */
[----:B-1----:R-:W3:Y:S04]  /*3f810*/  LDL.64 R6, [R1+0x2068] ;  /* 0x0020680001067983 */ /* 0x002ee80000100a00 */
[----:B--2---:R-:W2:Y:S04]  /*3f820*/  LDL.64 R142, [R1+0xc78] ;  /* 0x000c7800018e7983 */ /* 0x004ea80000100a00 */
[----:B------:R1:W-:Y:S04]  /*3f830*/  LDGSTS.E [R8+0x75200], [R62.64], P4 ;  /* 0x752000003e087fae */ /* 0x0003e8000a121848 */
[----:B------:R1:W-:Y:S04]  /*3f840*/  LDGSTS.E [R8+0x76200], [R72.64], P4 ;  /* 0x7620000048087fae */ /* 0x0003e8000a121848 */
[----:B------:R1:W-:Y:S04]  /*3f850*/  LDGSTS.E [R8+0x77200], [R74.64], P4 ;  /* 0x772000004a087fae */ /* 0x0003e8000a121848 */
[----:B-1----:R-:W2:Y:S04]  /*3f860*/  LDL.64 R62, [R1+0xa80] ;  /* 0x000a8000013e7983 */ /* 0x002ea80000100a00 */
[----:B------:R-:W2:Y:S04]  /*3f870*/  LDL.64 R72, [R1+0xa48] ;  /* 0x000a480001487983 */ /* 0x000ea80000100a00 */
[----:B------:R1:W-:Y:S04]  /*3f880*/  LDGSTS.E [R8+0x78200], [R66.64], P4 ;  /* 0x7820000042087fae */ /* 0x0003e8000a121848 */
[----:B------:R-:W2:Y:S04]  /*3f890*/  LDL.64 R74, [R1+0xa08] ;  /* 0x000a0800014a7983 */ /* 0x000ea80000100a00 */
[----:B----4-:R4:W-:Y:S04]  /*3f8a0*/  LDGSTS.E [R8+0x79200], [R248.64], P4 ;  /* 0x79200000f8087fae */ /* 0x0109e8000a121848 */
[----:B-1----:R-:W2:Y:S04]  /*3f8b0*/  LDL.64 R66, [R1+0x9d0] ;  /* 0x0009d00001427983 */ /* 0x002ea80000100a00 */
[----:B----4-:R-:W2:Y:S04]  /*3f8c0*/  LDL.64 R248, [R1+0x998] ;  /* 0x0009980001f87983 */ /* 0x010ea80000100a00 */
[----:B------:R1:W-:Y:S04]  /*3f8d0*/  LDGSTS.E [R8+0x7a200], [R60.64], P4 ;  /* 0x7a2000003c087fae */ /* 0x0003e8000a121848 */
[----:B------:R1:W-:Y:S04]  /*3f8e0*/  LDGSTS.E [R8+0x7b200], [R68.64], P4 ;  /* 0x7b20000044087fae */ /* 0x0003e8000a121848 */
[----:B------:R1:W-:Y:S01]  /*3f8f0*/  LDGSTS.E [R8+0x7c200], [R4.64], P4 ;  /* 0x7c20000004087fae */ /* 0x0003e2000a121848 */
[----:B------:R-:W-:-:S03]  /*3f900*/  LOP3.LUT R9, R9, 0x7f, RZ, 0xc0, !PT ;  /* 0x0000007f09097812 */ /* 0x000fc600078ec0ff */
[----:B-1----:R-:W2:Y:S04]  /*3f910*/  LDL.64 R60, [R1+0x1408] ;  /* 0x00140800013c7983 */ /* 0x002ea80000100a00 */
[----:B------:R-:W2:Y:S04]  /*3f920*/  LDL.64 R68, [R1+0x960] ;  /* 0x0009600001447983 */ /* 0x000ea80000100a00 */
[----:B------:R-:W2:Y:S04]  /*3f930*/  LDL.64 R4, [R1+0x8f0] ;  /* 0x0008f00001047983 */ /* 0x000ea80000100a00 */
[----:B------:R1:W-:Y:S04]  /*3f940*/  LDGSTS.E [R8+0x7d200], [R174.64], P4 ;  /* 0x7d200000ae087fae */ /* 0x0003e8000a121848 */
[----:B-1----:R-:W2:Y:S01]  /*3f950*/  LDL.64 R174, [R1+0x928] ;  /* 0x0009280001ae7983 */ /* 0x002ea20000100a00 */
[----:B------:R-:W-:-:S05]  /*3f960*/  IMAD.SHL.U32 R241, R9, 0x4, RZ ;  /* 0x0000000409f17824 */ /* 0x000fca00078e00ff */
[C---:B------:R-:W-:Y:S01]  /*3f970*/  LOP3.LUT R9, R241.reuse, 0x20, RZ, 0x3c, !PT ;  /* 0x00000020f1097812 */ /* 0x040fe200078e3cff */
[----:B---3--:R1:W-:Y:S04]  /*3f980*/  LDGSTS.E [R8+0x7e200], [R158.64], P4 ;  /* 0x7e2000009e087fae */ /* 0x0083e8000a121848 */
[----:B------:R3:W-:Y:S04]  /*3f990*/  LDGSTS.E [R8+0x7f200], [R6.64], P4 ;  /* 0x7f20000006087fae */ /* 0x0007e8000a121848 */
[----:B--2---:R2:W-:Y:S04]  /*3f9a0*/  LDGSTS.E [R9+0x40400], [R142.64], P4 ;  /* 0x404000008e097fae */ /* 0x0045e8000a121848 */
[----:B-1----:R-:W4:Y:S04]  /*3f9b0*/  LDL.64 R158, [R1+0x1348] ;  /* 0x00134800019e7983 */ /* 0x002f280000100a00 */
        /* <DEDUP_REMOVED lines=9> */
[----:B---3--:R-:W3:Y:S04]  /*3fa50*/  LDL.64 R6, [R1+0x1448] ;  /* 0x0014480001067983 */ /* 0x008ee80000100a00 */
[----:B------:R1:W-:Y:S04]  /*3fa60*/  LDGSTS.E [R9+0x4a400], [R72.64], P4 ;  /* 0x4a40000048097fae */ /* 0x0003e8000a121848 */
[----:B--2---:R-:W3:Y:S04]  /*3fa70*/  LDL.64 R142, [R1+0x1488] ;  /* 0x00148800018e7983 */ /* 0x004ee80000100a00 */
[----:B------:R1:W-:Y:S04]  /*3fa80*/  LDGSTS.E [R9+0x4b400], [R74.64], P4 ;  /* 0x4b4000004a097fae */ /* 0x0003e8000a121848 */
[----:B------:R1:W-:Y:S04]  /*3fa90*/  LDGSTS.E [R9+0x4c400], [R66.64], P4 ;  /* 0x4c40000042097fae */ /* 0x0003e8000a121848 */
[----:B-1----:R-:W3:Y:S04]  /*3faa0*/  LDL.64 R62, [R1+0x14c8] ;  /* 0x0014c800013e7983 */ /* 0x002ee80000100a00 */
[----:B------:R1:W-:Y:S04]  /*3fab0*/  LDGSTS.E [R9+0x4d400], [R248.64], P4 ;  /* 0x4d400000f8097fae */ /* 0x0003e8000a121848 */
[----:B------:R-:W3:Y:S04]  /*3fac0*/  LDL.64 R72, [R1+0x1508] ;  /* 0x0015080001487983 */ /* 0x000ee80000100a00 */
[----:B------:R-:W3:Y:S04]  /*3fad0*/  LDL.64 R74, [R1+0x1588] ;  /* 0x00158800014a7983 */ /* 0x000ee80000100a00 */
[----:B-1----:R-:W3:Y:S04]  /*3fae0*/  LDL.64 R248, [R1+0x1548] ;  /* 0x0015480001f87983 */ /* 0x002ee80000100a00 */
[----:B------:R1:W-:Y:S04]  /*3faf0*/  LDGSTS.E [R9+0x4e400], [R68.64], P4 ;  /* 0x4e40000044097fae */ /* 0x0003e8000a121848 */
[----:B------:R-:W3:Y:S04]  /*3fb00*/  LDL.64 R66, [R1+0x15c8] ;  /* 0x0015c80001427983 */ /* 0x000ee80000100a00 */
[----:B------:R-:W3:Y:S04]  /*3fb10*/  LDL.64 R40, [R1+0x568] ;  /* 0x0005680001287983 */ /* 0x000ee80000100a00 */
[----:B-1----:R-:W3:Y:S04]  /*3fb20*/  LDL.64 R68, [R1+0x650] ;  /* 0x0006500001447983 */ /* 0x002ee80000100a00 */
[----:B------:R-:W3:Y:S04]  /*3fb30*/  LDL.64 R42, [R1+0x520] ;  /* 0x00052000012a7983 */ /* 0x000ee80000100a00 */
[----:B------:R-:W3:Y:S04]  /*3fb40*/  LDL.64 R44, [R1+0x4e0] ;  /* 0x0004e000012c7983 */ /* 0x000ee80000100a00 */
[----:B------:R1:W-:Y:S04]  /*3fb50*/  LDGSTS.E [R9+0x4f400], [R174.64], P4 ;  /* 0x4f400000ae097fae */ /* 0x0003e8000a121848 */
[----:B------:R1:W-:Y:S04]  /*3fb60*/  LDGSTS.E [R9+0x50400], [R4.64], P4 ;  /* 0x5040000004097fae */ /* 0x0003e8000a121848 */
[----:B------:R-:W3:Y:S04]  /*3fb70*/  LDL.64 R46, [R1+0x4a0] ;  /* 0x0004a000012e7983 */ /* 0x000ee80000100a00 */
[----:B-1----:R-:W3:Y:S04]  /*3fb80*/  LDL.64 R174, [R1+0x618] ;  /* 0x0006180001ae7983 */ /* 0x002ee80000100a00 */
[----:B------:R-:W3:Y:S04]  /*3fb90*/  LDL.64 R4, [R1+0x1688] ;  /* 0x0016880001047983 */ /* 0x000ee80000100a00 */
[----:B------:R-:W3:Y:S04]  /*3fba0*/  LDL.64 R48, [R1+0x460] ;  /* 0x0004600001307983 */ /* 0x000ee80000100a00 */
[----:B------:R-:W3:Y:S04]  /*3fbb0*/  LDL.64 R50, [R1+0x1848] ;  /* 0x0018480001327983 */ /* 0x000ee80000100a00 */
[----:B------:R-:W3:Y:S04]  /*3fbc0*/  LDL.64 R52, [R1+0x3e0] ;  /* 0x0003e00001347983 */ /* 0x000ee80000100a00 */
[----:B------:R-:W3:Y:S04]  /*3fbd0*/  LDL.64 R54, [R1+0x3a0] ;  /* 0x0003a00001367983 */ /* 0x000ee80000100a00 */
[----:B----4-:R1:W-:Y:S04]  /*3fbe0*/  LDGSTS.E [R9+0x51400], [R158.64], P4 ;  /* 0x514000009e097fae */ /* 0x0103e8000a121848 */
[----:B------:R4:W-:Y:S04]  /*3fbf0*/  LDGSTS.E [R9+0x52400], [R56.64], P4 ;  /* 0x5240000038097fae */ /* 0x0009e8000a121848 */
[----:B------:R4:W-:Y:S04]  /*3fc00*/  LDGSTS.E [R9+0x53400], [R58.64], P4 ;  /* 0x534000003a097fae */ /* 0x0009e8000a121848 */
[----:B-1----:R-:W2:Y:S04]  /*3fc10*/  LDL.64 R158, [R1+0x5a0] ;  /* 0x0005a000019e7983 */ /* 0x002ea80000100a00 */
[----:B----4-:R-:W4:Y:S04]  /*3fc20*/  LDL.64 R56, [R1+0x360] ;  /* 0x0003600001387983 */ /* 0x010f280000100a00 */
[----:B------:R1:W-:Y:S04]  /*3fc30*/  LDGSTS.E [R9+0x54400], [R60.64], P4 ;  /* 0x544000003c097fae */ /* 0x0003e8000a121848 */
[----:B------:R-:W4:Y:S04]  /*3fc40*/  LDL.64 R58, [R1+0x320] ;  /* 0x00032000013a7983 */ /* 0x000f280000100a00 */
[----:B-1----:R-:W4:Y:S04]  /*3fc50*/  LDL.64 R60, [R1+0x2e0] ;  /* 0x0002e000013c7983 */ /* 0x002f280000100a00 */
[----:B---3--:R1:W-:Y:S04]  /*3fc60*/  LDGSTS.E [R9+0x55400], [R6.64], P4 ;  /* 0x5540000006097fae */ /* 0x0083e8000a121848 */
[----:B------:R3:W-:Y:S04]  /*3fc70*/  LDGSTS.E [R9+0x56400], [R142.64], P4 ;  /* 0x564000008e097fae */ /* 0x0007e8000a121848 */
[----:B-1----:R-:W4:Y:S04]  /*3fc80*/  LDL.64 R6, [R1+0xe8] ;  /* 0x0000e80001067983 */ /* 0x002f280000100a00 */
[----:B---3--:R-:W3:Y:S04]  /*3fc90*/  LDL.64 R142, [R1+0xf0] ;  /* 0x0000f000018e7983 */ /* 0x008ee80000100a00 */
[----:B------:R1:W-:Y:S04]  /*3fca0*/  LDGSTS.E [R9+0x57400], [R62.64], P4 ;  /* 0x574000003e097fae */ /* 0x0003e8000a121848 */
[----:B------:R1:W-:Y:S04]  /*3fcb0*/  LDGSTS.E [R9+0x58400], [R72.64], P4 ;  /* 0x5840000048097fae */ /* 0x0003e8000a121848 */
[----:B------:R1:W-:Y:S04]  /*3fcc0*/  LDGSTS.E [R9+0x59400], [R248.64], P4 ;  /* 0x59400000f8097fae */ /* 0x0003e8000a121848 */
[----:B------:R1:W-:Y:S04]  /*3fcd0*/  LDGSTS.E [R9+0x5a400], [R74.64], P4 ;  /* 0x5a4000004a097fae */ /* 0x0003e8000a121848 */
[----:B------:R1:W-:Y:S04]  /*3fce0*/  LDGSTS.E [R9+0x5b400], [R66.64], P4 ;  /* 0x5b40000042097fae */ /* 0x0003e8000a121848 */
        /* <DEDUP_REMOVED lines=9> */
[----:B-1----:R-:W3:Y:S04]  /*3fd80*/  LDL.64 R174, [R1+0x2048] ;  /* 0x0020480001ae7983 */ /* 0x002ee80000100a00 */
[----:B------:R-:W3:Y:S04]  /*3fd90*/  LDL.64 R4, [R1+0x2028] ;  /* 0x0020280001047983 */ /* 0x000ee80000100a00 */
[----:B--2---:R1:W-:Y:S04]  /*3fda0*/  LDGSTS.E [R9+0x5f400], [R158.64], P4 ;  /* 0x5f4000009e097fae */ /* 0x0043e8000a121848 */
        /* <DEDUP_REMOVED lines=10> */
[----:B-1----:R-:W4:Y:S04]  /*3fe50*/  LDL.64 R158, [R1+0x2020] ;  /* 0x00202000019e7983 */ /* 0x002f280000100a00 */
[----:B------:R1:W-:Y:S04]  /*3fe60*/  LDGSTS.E [R9+0x6a400], [R60.64], P4 ;  /* 0x6a4000003c097fae */ /* 0x0003e8000a121848 */
[----:B------:R1:W-:Y:S04]  /*3fe70*/  LDGSTS.E [R9+0x6b400], [R6.64], P4 ;  /* 0x6b40000006097fae */ /* 0x0003e8000a121848 */
[----:B--2---:R-:W2:Y:S04]  /*3fe80*/  LDL.64 R40, [R1+0x2018] ;  /* 0x0020180001287983 */ /* 0x004ea80000100a00 */
[----:B---3--:R3:W-:Y:S04]  /*3fe90*/  LDGSTS.E [R9+0x6c400], [R142.64], P4 ;  /* 0x6c4000008e097fae */ /* 0x0087e8000a121848 */
[----:B------:R-:W2:Y:S04]  /*3fea0*/  LDL.64 R58, [R1+0x2010] ;  /* 0x00201000013a7983 */ /* 0x000ea80000100a00 */
[----:B-1----:R-:W2:Y:S04]  /*3feb0*/  LDL.64 R60, [R1+0x2000] ;  /* 0x00200000013c7983 */ /* 0x002ea80000100a00 */
[----:B---3--:R-:W3:Y:S04]  /*3fec0*/  LDL.64 R142, [R1+0x2008] ;  /* 0x00200800018e7983 */ /* 0x008ee80000100a00 */
[----:B------:R1:W-:Y:S04]  /*3fed0*/  LDGSTS.E [R9+0x6d400], [R248.64], P4 ;  /* 0x6d400000f8097fae */ /* 0x0003e8000a121848 */
[----:B------:R-:W3:Y:S04]  /*3fee0*/  LDL.64 R6, [R1+0x1ff8] ;  /* 0x001ff80001067983 */ /* 0x000ee80000100a00 */
        /* <DEDUP_REMOVED lines=9> */
[----:B------:R-:W3:Y:S04]  /*3ff80*/  LDL.64 R48, [R1+0xc00] ;  /* 0x000c000001307983 */ /* 0x000ee80000100a00 */
[----:B------:R-:W3:Y:S04]  /*3ff90*/  LDL.64 R50, [R1+0xbc8] ;  /* 0x000bc80001327983 */ /* 0x000ee80000100a00 */
[----:B-1----:R-:W3:Y:S04]  /*3ffa0*/  LDL.64 R174, [R1+0x1fd8] ;  /* 0x001fd80001ae7983 */ /* 0x002ee80000100a00 */
        /* <DEDUP_REMOVED lines=8> */
[----:B------:R-:W3:Y:S04]  /*40030*/  LDL.64 R72, [R1+0xab0] ;  /* 0x000ab00001487983 */ /* 0x000ee80000100a00 */
[----:B------:R-:W3:Y:S04]  /*40040*/  LDL.64 R74, [R1+0xa78] ;  /* 0x000a7800014a7983 */ /* 0x000ee80000100a00 */
[----:B------:R-:W3:Y:S04]  /*40050*/  LDL.64 R4, [R1+0xa40] ;  /* 0x000a400001047983 */ /* 0x000ee80000100a00 */
[----:B----4-:R1:W-:Y:S04]  /*40060*/  LDGSTS.E [R9+0x75400], [R158.64], P4 ;  /* 0x754000009e097fae */ /* 0x0103e8000a121848 */
[----:B--2---:R2:W-:Y:S04]  /*40070*/  LDGSTS.E [R9+0x76400], [R40.64], P4 ;  /* 0x7640000028097fae */ /* 0x0045e8000a121848 */
[----:B-1----:R-:W4:Y:S04]  /*40080*/  LDL.64 R158, [R1+0xa00] ;  /* 0x000a0000019e7983 */ /* 0x002f280000100a00 */
[----:B------:R1:W-:Y:S01]  /*40090*/  LDGSTS.E [R9+0x77400], [R58.64], P4 ;  /* 0x774000003a097fae */ /* 0x0003e2000a121848 */
[----:B------:R-:W-:-:S03]  /*400a0*/  LOP3.LUT R8, R241, 0x30, RZ, 0x3c, !PT ;  /* 0x00000030f1087812 */ /* 0x000fc600078e3cff */
[----:B--2---:R-:W2:Y:S04]  /*400b0*/  LDL.64 R40, [R1+0x1450] ;  /* 0x0014500001287983 */ /* 0x004ea80000100a00 */
[----:B---3--:R3:W-:Y:S04]  /*400c0*/  LDGSTS.E [R9+0x78400], [R142.64], P4 ;  /* 0x784000008e097fae */ /* 0x0087e8000a121848 */
[----:B------:R1:W-:Y:S04]  /*400d0*/  LDGSTS.E [R9+0x79400], [R60.64], P4 ;  /* 0x794000003c097fae */ /* 0x0003e8000a121848 */
[----:B------:R1:W-:Y:S04]  /*400e0*/  LDGSTS.E [R9+0x7a400], [R6.64], P4 ;  /* 0x7a40000006097fae */ /* 0x0003e8000a121848 */
[----:B---3--:R-:W3:Y:S04]  /*400f0*/  LDL.64 R142, [R1+0x9c8] ;  /* 0x0009c800018e7983 */ /* 0x008ee80000100a00 */
[----:B------:R1:W-:Y:S04]  /*40100*/  LDGSTS.E [R9+0x7b400], [R248.64], P4 ;  /* 0x7b400000f8097fae */ /* 0x0003e8000a121848 */
[----:B-1----:R-:W2:Y:S04]  /*40110*/  LDL.64 R6, [R1+0x958] ;  /* 0x0009580001067983 */ /* 0x002ea80000100a00 */
[----:B------:R-:W2:Y:S04]  /*40120*/  LDL.64 R58, [R1+0x920] ;  /* 0x00092000013a7983 */ /* 0x000ea80000100a00 */
[----:B------:R-:W2:Y:S04]  /*40130*/  LDL.64 R248, [R1+0x990] ;  /* 0x0009900001f87983 */ /* 0x000ea80000100a00 */
[----:B------:R1:W-:Y:S04]  /*40140*/  LDGSTS.E [R9+0x7c400], [R66.64], P4 ;  /* 0x7c40000042097fae */ /* 0x0003e8000a121848 */
[----:B------:R-:W2:Y:S04]  /*40150*/  LDL.64 R60, [R1+0x8e8] ;  /* 0x0008e800013c7983 */ /* 0x000ea80000100a00 */
[----:B------:R1:W-:Y:S04]  /*40160*/  LDGSTS.E [R9+0x7d400], [R68.64], P4 ;  /* 0x7d40000044097fae */ /* 0x0003e8000a121848 */
[----:B-1----:R-:W2:Y:S04]  /*40170*/  LDL.64 R66, [R1+0x1350] ;  /* 0x0013500001427983 */ /* 0x002ea80000100a00 */
[----:B------:R-:W2:Y:S04]  /*40180*/  LDL.64 R68, [R1+0x1390] ;  /* 0x0013900001447983 */ /* 0x000ea80000100a00 */
        /* <DEDUP_REMOVED lines=27> */
[----:B-1----:R-:W4:Y:S04]  /*40340*/  LDL.64 R158, [R1+0x1490] ;  /* 0x00149000019e7983 */ /* 0x002f280000100a00 */
[----:B---3--:R1:W-:Y:S04]  /*40350*/  LDGSTS.E [R8+0x4c600], [R142.64], P4 ;  /* 0x4c6000008e087fae */ /* 0x0083e8000a121848 */
[----:B-1----:R-:W3:Y:S04]  /*40360*/  LDL.64 R142, [R1+0x1550] ;  /* 0x00155000018e7983 */ /* 0x002ee80000100a00 */
[----:B--2---:R1:W-:Y:S04]  /*40370*/  LDGSTS.E [R8+0x4d600], [R248.64], P4 ;  /* 0x4d600000f8087fae */ /* 0x0043e8000a121848 */
[----:B------:R2:W-:Y:S04]  /*40380*/  LDGSTS.E [R8+0x4e600], [R6.64], P4 ;  /* 0x4e60000006087fae */ /* 0x0005e8000a121848 */
[----:B------:R2:W-:Y:S04]  /*40390*/  LDGSTS.E [R8+0x4f600], [R58.64], P4 ;  /* 0x4f6000003a087fae */ /* 0x0005e8000a121848 */
[----:B-1----:R-:W3:Y:S04]  /*403a0*/  LDL.64 R248, [R1+0x1590] ;  /* 0x0015900001f87983 */ /* 0x002ee80000100a00 */
[----:B--2---:R-:W3:Y:S04]  /*403b0*/  LDL.64 R6, [R1+0x610] ;  /* 0x0006100001067983 */ /* 0x004ee80000100a00 */
        /* <DEDUP_REMOVED lines=12> */
[----:B------:R-:W3:Y:S04]  /*40480*/  LDL.64 R40, [R1+0x1f90] ;  /* 0x001f900001287983 */ /* 0x000ee80000100a00 */
[----:B----4-:R1:W-:Y:S04]  /*40490*/  LDGSTS.E [R8+0x56600], [R158.64], P4 ;  /* 0x566000009e087fae */ /* 0x0103e8000a121848 */
[----:B------:R4:W-:Y:S04]  /*404a0*/  LDGSTS.E [R8+0x57600], [R62.64], P4 ;  /* 0x576000003e087fae */ /* 0x0009e8000a121848 */
[----:B------:R3:W-:Y:S04]  /*404b0*/  LDGSTS.E [R8+0x58600], [R72.64], P4 ;  /* 0x5860000048087fae */ /* 0x0007e8000a121848 */
[----:B-1----:R-:W2:Y:S04]  /*404c0*/  LDL.64 R158, [R1+0xb0] ;  /* 0x0000b000019e7983 */ /* 0x002ea80000100a00 */
[----:B----4-:R-:W4:Y:S04]  /*404d0*/  LDL.64 R62, [R1+0x1fc0] ;  /* 0x001fc000013e7983 */ /* 0x010f280000100a00 */
[----:B---3--:R-:W3:Y:S04]  /*404e0*/  LDL.64 R72, [R1+0x1fb8] ;  /* 0x001fb80001487983 */ /* 0x008ee80000100a00 */
[----:B------:R1:W-:Y:S04]  /*404f0*/  LDGSTS.E [R8+0x59600], [R142.64], P4 ;  /* 0x596000008e087fae */ /* 0x0003e8000a121848 */
[----:B-1----:R-:W3:Y:S04]  /*40500*/  LDL.64 R142, [R1+0xe0] ;  /* 0x0000e000018e7983 */ /* 0x002ee80000100a00 */
        /* <DEDUP_REMOVED lines=9> */
[----:B------:R1:W-:Y:S04]  /*405a0*/  LDGSTS.E [R8+0x62600], [R50.64], P4 ;  /* 0x6260000032087fae */ /* 0x0003e8000a121848 */
[----:B------:R1:W-:Y:S04]  /*405b0*/  LDGSTS.E [R8+0x63600], [R52.64], P4 ;  /* 0x6360000034087fae */ /* 0x0003e8000a121848 */
[----:B------:R1:W-:Y:S04]  /*405c0*/  LDGSTS.E [R8+0x64600], [R54.64], P4 ;  /* 0x6460000036087fae */ /* 0x0003e8000a121848 */
[----:B------:R-:W4:Y:S04]  /*405d0*/  LDL.64 R74, [R1+0x1fb0] ;  /* 0x001fb000014a7983 */ /* 0x000f280000100a00 */
[----:B------:R1:W-:Y:S04]  /*405e0*/  LDGSTS.E [R8+0x65600], [R56.64], P4 ;  /* 0x6560000038087fae */ /* 0x0003e8000a121848 */
[----:B------:R-:W4:Y:S04]  /*405f0*/  LDL.64 R4, [R1+0x1fa8] ;  /* 0x001fa80001047983 */ /* 0x000f280000100a00 */
[----:B------:R1:W-:Y:S04]  /*40600*/  LDGSTS.E [R8+0x66600], [R58.64], P4 ;  /* 0x666000003a087fae */ /* 0x0003e8000a121848 */
[----:B------:R-:W4:Y:S04]  /*40610*/  LDL.64 R6, [R1+0x1fa0] ;  /* 0x001fa00001067983 */ /* 0x000f280000100a00 */
[----:B------:R1:W-:Y:S04]  /*40620*/  LDGSTS.E [R8+0x67600], [R60.64], P4 ;  /* 0x676000003c087fae */ /* 0x0003e8000a121848 */
[----:B------:R1:W-:Y:S04]  /*40630*/  LDGSTS.E [R8+0x68600], [R66.64], P4 ;  /* 0x6860000042087fae */ /* 0x0003e8000a121848 */
[----:B------:R1:W-:Y:S04]  /*40640*/  LDGSTS.E [R8+0x69600], [R68.64], P4 ;  /* 0x6960000044087fae */ /* 0x0003e8000a121848 */
[----:B------:R-:W4:Y:S04]  /*40650*/  LDL.64 R42, [R1+0x1f80] ;  /* 0x001f8000012a7983 */ /* 0x000f280000100a00 */
[----:B------:R-:W4:Y:S04]  /*40660*/  LDL.64 R44, [R1+0x1f78] ;  /* 0x001f7800012c7983 */ /* 0x000f280000100a00 */
[----:B-1----:R-:W4:Y:S04]  /*40670*/  LDL.64 R68, [R1+0x1f88] ;  /* 0x001f880001447983 */ /* 0x002f280000100a00 */
        /* <DEDUP_REMOVED lines=11> */
[----:B--2---:R1:W-:Y:S04]  /*40730*/  LDGSTS.E [R8+0x6b600], [R158.64], P4 ;  /* 0x6b6000009e087fae */ /* 0x0043e8000a121848 */
[----:B-1----:R-:W2:Y:S04]  /*40740*/  LDL.64 R158, [R1+0x1f60] ;  /* 0x001f6000019e7983 */ /* 0x002ea80000100a00 */
[----:B---3--:R1:W-:Y:S04]  /*40750*/  LDGSTS.E [R8+0x6c600], [R142.64], P4 ;  /* 0x6c6000008e087fae */ /* 0x0083e8000a121848 */
[----:B-1----:R-:W3:Y:S04]  /*40760*/  LDL.64 R142, [R1+0x1f58] ;  /* 0x001f5800018e7983 */ /* 0x002ee80000100a00 */
[----:B----4-:R1:W-:Y:S04]  /*40770*/  LDGSTS.E [R8+0x6d600], [R248.64], P4 ;  /* 0x6d600000f8087fae */ /* 0x0103e8000a121848 */
[----:B------:R4:W-:Y:S04]  /*40780*/  LDGSTS.E [R8+0x6e600], [R62.64], P4 ;  /* 0x6e6000003e087fae */ /* 0x0009e8000a121848 */
[----:B------:R4:W-:Y:S04]  /*40790*/  LDGSTS.E [R8+0x6f600], [R72.64], P4 ;  /* 0x6f60000048087fae */ /* 0x0009e8000a121848 */
[----:B-1----:R-:W3:Y:S04]  /*407a0*/  LDL.64 R248, [R1+0x1f50] ;  /* 0x001f500001f87983 */ /* 0x002ee80000100a00 */
[----:B------:R1:W-:Y:S04]  /*407b0*/  LDGSTS.E [R8+0x70600], [R74.64], P4 ;  /* 0x706000004a087fae */ /* 0x0003e8000a121848 */
[----:B----4-:R-:W4:Y:S04]  /*407c0*/  LDL.64 R62, [R1+0xb50] ;  /* 0x000b5000013e7983 */ /* 0x010f280000100a00 */
[----:B------:R1:W-:Y:S04]  /*407d0*/  LDGSTS.E [R8+0x71600], [R4.64], P4 ;  /* 0x7160000004087fae */ /* 0x0003e8000a121848 */
[----:B------:R-:W4:Y:S04]  /*407e0*/  LDL.64 R72, [R1+0xb18] ;  /* 0x000b180001487983 */ /* 0x000f280000100a00 */
[----:B------:R1:W-:Y:S04]  /*407f0*/  LDGSTS.E [R8+0x72600], [R6.64], P4 ;  /* 0x7260000006087fae */ /* 0x0003e8000a121848 */
[----:B------:R1:W-:Y:S04]  /*40800*/  LDGSTS.E [R8+0x73600], [R38.64], P4 ;  /* 0x7360000026087fae */ /* 0x0003e8000a121848 */
[----:B------:R1:W-:Y:S04]  /*40810*/  LDGSTS.E [R8+0x74600], [R40.64], P4 ;  /* 0x7460000028087fae */ /* 0x0003e8000a121848 */
[----:B-1----:R-:W4:Y:S04]  /*40820*/  LDL.64 R74, [R1+0xae0] ;  /* 0x000ae000014a7983 */ /* 0x002f280000100a00 */
[----:B------:R-:W4:Y:S04]  /*40830*/  LDL.64 R4, [R1+0xaa8] ;  /* 0x000aa80001047983 */ /* 0x000f280000100a00 */
[----:B------:R-:W4:Y:S04]  /*40840*/  LDL.64 R6, [R1+0xa70] ;  /* 0x000a700001067983 */ /* 0x000f280000100a00 */
[----:B------:R1:W-:Y:S04]  /*40850*/  LDGSTS.E [R8+0x75600], [R68.64], P4 ;  /* 0x7560000044087fae */ /* 0x0003e8000a121848 */
[----:B------:R1:W-:Y:S04]  /*40860*/  LDGSTS.E [R8+0x76600], [R42.64], P4 ;  /* 0x766000002a087fae */ /* 0x0003e8000a121848 */
[----:B------:R1:W-:Y:S04]  /*40870*/  LDGSTS.E [R8+0x77600], [R44.64], P4 ;  /* 0x776000002c087fae */ /* 0x0003e8000a121848 */
[----:B-1----:R-:W1:Y:S04]  /*40880*/  S2R R69, SR_TID.X ;  /* 0x0000000000457919 */ /* 0x002e680000002100 */
[----:B------:R1:W-:Y:S04]  /*40890*/  LDGSTS.E [R8+0x78600], [R66.64], P4 ;  /* 0x7860000042087fae */ /* 0x0003e8000a121848 */
[----:B------:R1:W-:Y:S04]  /*408a0*/  LDGSTS.E [R8+0x79600], [R174.64], P4 ;  /* 0x79600000ae087fae */ /* 0x0003e8000a121848 */
[----:B------:R-:W4:Y:S04]  /*408b0*/  LDL.64 R38, [R1+0x5c8] ;  /* 0x0005c80001267983 */ /* 0x000f280000100a00 */
[----:B-1----:R-:W4:Y:S04]  /*408c0*/  LDL.64 R66, [R1+0xa38] ;  /* 0x000a380001427983 */ /* 0x002f280000100a00 */
[----:B------:R-:W4:Y:S01]  /*408d0*/  LDL.64 R174, [R1+0x9c0] ;  /* 0x0009c00001ae7983 */ /* 0x000f220000100a00 */
[----:B------:R-:W-:-:S03]  /*408e0*/  LOP3.LUT R9, R69, 0x7f, RZ, 0xc0, !PT ;  /* 0x0000007f45097812 */ /* 0x000fc600078ec0ff */
[----:B------:R-:W4:Y:S04]  /*408f0*/  LDL.64 R40, [R1+0x16d8] ;  /* 0x0016d80001287983 */ /* 0x000f280000100a00 */
[----:B------:R-:W4:Y:S01]  /*40900*/  LDL.64 R68, [R1+0x9f8] ;  /* 0x0009f80001447983 */ /* 0x000f220000100a00 */
[----:B------:R-:W-:-:S03]  /*40910*/  IMAD.SHL.U32 R9, R9, 0x4, RZ ;  /* 0x0000000409097824 */ /* 0x000fc600078e00ff */
[----:B------:R-:W4:Y:S02]  /*40920*/  LDL.64 R42, [R1+0x1718] ;  /* 0x00171800012a7983 */ /* 0x000f240000100a00 */
[C---:B------:R-:W-:Y:S02]  /*40930*/  LOP3.LUT R241, R9.reuse, 0x40, RZ, 0x3c, !PT ;  /* 0x0000004009f17812 */ /* 0x040fe400078e3cff */
[----:B------:R-:W4:Y:S04]  /*40940*/  LDL.64 R44, [R1+0x1758] ;  /* 0x00175800012c7983 */ /* 0x000f280000100a00 */
[----:B--2---:R1:W-:Y:S04]  /*40950*/  LDGSTS.E [R8+0x7a600], [R158.64], P4 ;  /* 0x7a6000009e087fae */ /* 0x0043e8000a121848 */
[----:B-1----:R-:W2:Y:S04]  /*40960*/  LDL.64 R158, [R1+0x988] ;  /* 0x00098800019e7983 */ /* 0x002ea80000100a00 */
[----:B---3--:R1:W-:Y:S04]  /*40970*/  LDGSTS.E [R8+0x7b600], [R142.64], P4 ;  /* 0x7b6000008e087fae */ /* 0x0083e8000a121848 */
        /* <DEDUP_REMOVED lines=8> */
[----:B-1----:R-:W3:Y:S04]  /*40a00*/  LDL.64 R248, [R1+0x918] ;  /* 0x0009180001f87983 */ /* 0x002ee80000100a00 */
[----:B------:R1:W-:Y:S04]  /*40a10*/  LDGSTS.E [R241+0x43800], [R58.64], P4 ;  /* 0x438000003af17fae */ /* 0x0003e8000a121848 */
[----:B------:R1:W-:Y:S04]  /*40a20*/  LDGSTS.E [R241+0x44800], [R60.64], P4 ;  /* 0x448000003cf17fae */ /* 0x0003e8000a121848 */
[----:B----4-:R4:W-:Y:S04]  /*40a30*/  LDGSTS.E [R241+0x45800], [R62.64], P4 ;  /* 0x458000003ef17fae */ /* 0x0109e8000a121848 */
[----:B------:R1:W-:Y:S04]  /*40a40*/  LDGSTS.E [R241+0x46800], [R72.64], P4 ;  /* 0x4680000048f17fae */ /* 0x0003e8000a121848 */
[----:B------:R4:W-:Y:S04]  /*40a50*/  LDGSTS.E [R241+0x47800], [R74.64], P4 ;  /* 0x478000004af17fae */ /* 0x0009e8000a121848 */
[----:B----4-:R-:W4:Y:S04]  /*40a60*/  LDL.64 R62, [R1+0x1398] ;  /* 0x00139800013e7983 */ /* 0x010f280000100a00 */
[----:B-1----:R-:W4:Y:S04]  /*40a70*/  LDL.64 R72, [R1+0x1358] ;  /* 0x0013580001487983 */ /* 0x002f280000100a00 */
[----:B------:R-:W4:Y:S04]  /*40a80*/  LDL.64 R74, [R1+0x8e0] ;  /* 0x0008e000014a7983 */ /* 0x000f280000100a00 */
[----:B------:R-:W4:Y:S04]  /*40a90*/  LDL.64 R60, [R1+0x13d8] ;  /* 0x0013d800013c7983 */ /* 0x000f280000100a00 */
[----:B------:R-:W4:Y:S04]  /*40aa0*/  LDL.64 R58, [R1+0x1418] ;  /* 0x00141800013a7983 */ /* 0x000f280000100a00 */
[----:B------:R1:W-:Y:S04]  /*40ab0*/  LDGSTS.E [R241+0x48800], [R4.64], P4 ;  /* 0x4880000004f17fae */ /* 0x0003e8000a121848 */
[----:B------:R-:W4:Y:S04]  /*40ac0*/  LDL.64 R54, [R1+0x1458] ;  /* 0x0014580001367983 */ /* 0x000f280000100a00 */
[----:B------:R1:W-:Y:S04]  /*40ad0*/  LDGSTS.E [R241+0x49800], [R6.64], P4 ;  /* 0x4980000006f17fae */ /* 0x0003e8000a121848 */
[----:B-1----:R-:W4:Y:S04]  /*40ae0*/  LDL.64 R4, [R1+0x1498] ;  /* 0x0014980001047983 */ /* 0x002f280000100a00 */
[----:B------:R-:W4:Y:S04]  /*40af0*/  LDL.64 R56, [R1+0x14d8] ;  /* 0x0014d80001387983 */ /* 0x000f280000100a00 */
[----:B------:R-:W4:Y:S04]  /*40b00*/  LDL.64 R6, [R1+0x1518] ;  /* 0x0015180001067983 */ /* 0x000f280000100a00 */
        /* <DEDUP_REMOVED lines=14> */
[----:B------:R1:W-:Y:S04]  /*40bf0*/  LDGSTS.E [R241+0x4f800], [R248.64], P4 ;  /* 0x4f800000f8f17fae */ /* 0x0003e8000a121848 */
[----:B-1----:R-:W3:Y:S04]  /*40c00*/  LDL.64 R248, [R1+0x350] ;  /* 0x0003500001f87983 */ /* 0x002ee80000100a00 */
[----:B----4-:R1:W-:Y:S04]  /*40c10*/  LDGSTS.E [R241+0x50800], [R74.64], P4 ;  /* 0x508000004af17fae */ /* 0x0103e8000a121848 */
[----:B------:R4:W-:Y:S04]  /*40c20*/  LDGSTS.E [R241+0x51800], [R72.64], P4 ;  /* 0x5180000048f17fae */ /* 0x0009e8000a121848 */
[----:B------:R4:W-:Y:S04]  /*40c30*/  LDGSTS.E [R241+0x52800], [R62.64], P4 ;  /* 0x528000003ef17fae */ /* 0x0009e8000a121848 */
[----:B-1----:R1:W5:Y:S04]  /*40c40*/  LDL.LU.64 R74, [R1+0x2a30] ;  /* 0x002a3000014a7983 */ /* 0x0023680000300a00 */
[----:B----4-:R1:W5:Y:S04]  /*40c50*/  LDL.LU.64 R72, [R1+0x2a28] ;  /* 0x002a280001487983 */ /* 0x0103680000300a00 */
[----:B------:R1:W5:Y:S04]  /*40c60*/  LDL.LU.64 R62, [R1+0x2a20] ;  /* 0x002a2000013e7983 */ /* 0x0003680000300a00 */
[----:B------:R4:W-:Y:S04]  /*40c70*/  LDGSTS.E [R241+0x53800], [R60.64], P4 ;  /* 0x538000003cf17fae */ /* 0x0009e8000a121848 */
[----:B------:R1:W-:Y:S04]  /*40c80*/  LDGSTS.E [R241+0x54800], [R58.64], P4 ;  /* 0x548000003af17fae */ /* 0x0003e8000a121848 */
[----:B------:R4:W-:Y:S04]  /*40c90*/  LDGSTS.E [R241+0x55800], [R54.64], P4 ;  /* 0x5580000036f17fae */ /* 0x0009e8000a121848 */
[----:B----4-:R4:W5:Y:S04]  /*40ca0*/  LDL.LU.64 R60, [R1+0x2a18] ;  /* 0x002a1800013c7983 */ /* 0x0109680000300a00 */
[----:B-1----:R4:W5:Y:S04]  /*40cb0*/  LDL.LU.64 R58, [R1+0x2a10] ;  /* 0x002a1000013a7983 */ /* 0x0029680000300a00 */
[----:B------:R-:W4:Y:S04]  /*40cc0*/  LDL.64 R54, [R1+0x310] ;  /* 0x0003100001367983 */ /* 0x000f280000100a00 */
[----:B------:R1:W-:Y:S04]  /*40cd0*/  LDGSTS.E [R241+0x56800], [R4.64], P4 ;  /* 0x5680000004f17fae */ /* 0x0003e8000a121848 */
[----:B------:R1:W-:Y:S04]  /*40ce0*/  LDGSTS.E [R241+0x57800], [R56.64], P4 ;  /* 0x5780000038f17fae */ /* 0x0003e8000a121848 */
[----:B------:R1:W-:Y:S04]  /*40cf0*/  LDGSTS.E [R241+0x58800], [R6.64], P4 ;  /* 0x5880000006f17fae */ /* 0x0003e8000a121848 */
[----:B-1----:R-:W4:Y:S04]  /*40d00*/  LDL.64 R4, [R1+0x58] ;  /* 0x0000580001047983 */ /* 0x002f280000100a00 */
[----:B------:R1:W5:Y:S04]  /*40d10*/  LDL.LU.64 R56, [R1+0x2a08] ;  /* 0x002a080001387983 */ /* 0x0003680000300a00 */
        /* <DEDUP_REMOVED lines=36> */
[----:B-1----:R-:W4:Y:S04]  /*40f60*/  LDL.64 R54, [R1+0xc28] ;  /* 0x000c280001367983 */ /* 0x002f280000100a00 */
[----:B------:R1:W-:Y:S04]  /*40f70*/  LDGSTS.E [R241+0x6b800], [R4.64], P4 ;  /* 0x6b80000004f17fae */ /* 0x0003e8000a121848 */
[----:B------:R1:W-:Y:S04]  /*40f80*/  LDGSTS.E [R241+0x6c800], [R6.64], P4 ;  /* 0x6c80000006f17fae */ /* 0x0003e8000a121848 */
[----:B-1----:R-:W4:Y:S04]  /*40f90*/  LDL.64 R4, [R1+0x1eb8] ;  /* 0x001eb80001047983 */ /* 0x002f280000100a00 */
[----:B------:R-:W4:Y:S04]  /*40fa0*/  LDL.64 R6, [R1+0x1eb0] ;  /* 0x001eb00001067983 */ /* 0x000f280000100a00 */
[----:B------:R1:W-:Y:S04]  /*40fb0*/  LDGSTS.E [R241+0x6d800], [R66.64], P4 ;  /* 0x6d80000042f17fae */ /* 0x0003e8000a121848 */
[----:B------:R1:W-:Y:S04]  /*40fc0*/  LDGSTS.E [R241+0x6e800], [R68.64], P4 ;  /* 0x6e80000044f17fae */ /* 0x0003e8000a121848 */
[----:B------:R1:W-:Y:S04]  /*40fd0*/  LDGSTS.E [R241+0x6f800], [R174.64], P4 ;  /* 0x6f800000aef17fae */ /* 0x0003e8000a121848 */
[----:B-1----:R-:W4:Y:S04]  /*40fe0*/  LDL.64 R66, [R1+0xbf0] ;  /* 0x000bf00001427983 */ /* 0x002f280000100a00 */
[----:B------:R1:W-:Y:S04]  /*40ff0*/  LDGSTS.E [R241+0x70800], [R160.64], P4 ;  /* 0x70800000a0f17fae */ /* 0x0003e8000a121848 */
        /* <DEDUP_REMOVED lines=20> */
[----:B-1----:R-:W3:Y:S04]  /*41140*/  LDL.64 R248, [R1+0xa30] ;  /* 0x000a300001f87983 */ /* 0x002ee80000100a00 */
[----:B------:R-:W3:Y:S04]  /*41150*/  LDL.64 R44, [R1+0x9b8] ;  /* 0x0009b800012c7983 */ /* 0x000ee80000100a00 */
[----:B------:R1:W-:Y:S04]  /*41160*/  LDGSTS.E [R241+0x7b800], [R48.64], P4 ;  /* 0x7b80000030f17fae */ /* 0x0003e8000a121848 */
[----:B------:R-:W3:Y:S04]  /*41170*/  LDL.64 R46, [R1+0x980] ;  /* 0x00098000012e7983 */ /* 0x000ee80000100a00 */
[----:B-1----:R-:W3:Y:S04]  /*41180*/  LDL.64 R48, [R1+0x948] ;  /* 0x0009480001307983 */ /* 0x002ee80000100a00 */
[----:B----4-:R1:W-:Y:S04]  /*41190*/  LDGSTS.E [R241+0x7c800], [R4.64], P4 ;  /* 0x7c80000004f17fae */ /* 0x0103e8000a121848 */
[----:B------:R4:W-:Y:S04]  /*411a0*/  LDGSTS.E [R241+0x7d800], [R6.64], P4 ;  /* 0x7d80000006f17fae */ /* 0x0009e8000a121848 */
[----:B-1----:R-:W3:Y:S04]  /*411b0*/  LDL.64 R4, [R1+0x910] ;  /* 0x0009100001047983 */ /* 0x002ee80000100a00 */
[----:B------:R1:W-:Y:S04]  /*411c0*/  LDGSTS.E [R241+0x7e800], [R40.64], P4 ;  /* 0x7e80000028f17fae */ /* 0x0003e8000a121848 */
[----:B----4-:R-:W4:Y:S04]  /*411d0*/  LDL.64 R6, [R1+0x8d8] ;  /* 0x0008d80001067983 */ /* 0x010f280000100a00 */
        /* <DEDUP_REMOVED lines=12> */
[----:B------:R1:W-:Y:S04]  /*412a0*/  LDGSTS.E [R9+0x47a00], [R144.64], P4 ;  /* 0x47a0000090097fae */ /* 0x0003e8000a121848 */
[----:B------:R-:W4:Y:S04]  /*412b0*/  LDL.64 R160, [R1+0x1460] ;  /* 0x0014600001a07983 */ /* 0x000f280000100a00 */
[----:B------:R-:W4:Y:S04]  /*412c0*/  LDL.64 R66, [R1+0x14e0] ;  /* 0x0014e00001427983 */ /* 0x000f280000100a00 */
[----:B-1----:R-:W4:Y:S04]  /*412d0*/  LDL.64 R144, [R1+0x14a0] ;  /* 0x0014a00001907983 */ /* 0x002f280000100a00 */
        /* <DEDUP_REMOVED lines=17> */
[----:B------:R1:W-:Y:S04]  /*413f0*/  LDGSTS.E [R9+0x4fa00], [R4.64], P4 ;  /* 0x4fa0000004097fae */ /* 0x0003e8000a121848 */
[----:B----4-:R4:W-:Y:S04]  /*41400*/  LDGSTS.E [R9+0x50a00], [R6.64], P4 ;  /* 0x50a0000006097fae */ /* 0x0109e8000a121848 */
[----:B-1----:R-:W3:Y:S04]  /*41410*/  LDL.64 R4, [R1+0x1860] ;  /* 0x0018600001047983 */ /* 0x002ee80000100a00 */
[----:B----4-:R-:W4:Y:S04]  /*41420*/  LDL.64 R6, [R1+0x18a0] ;  /* 0x0018a00001067983 */ /* 0x010f280000100a00 */
[----:B------:R1:W-:Y:S04]  /*41430*/  LDGSTS.E [R9+0x51a00], [R54.64], P4 ;  /* 0x51a0000036097fae */ /* 0x0003e8000a121848 */
[----:B------:R1:W-:Y:S04]  /*41440*/  LDGSTS.E [R9+0x52a00], [R52.64], P4 ;  /* 0x52a0000034097fae */ /* 0x0003e8000a121848 */
[----:B-1----:R1:W5:Y:S04]  /*41450*/  LDL.LU.64 R54, [R1+0x2a00] ;  /* 0x002a000001367983 */ /* 0x0023680000300a00 */
[----:B------:R1:W-:Y:S04]  /*41460*/  LDGSTS.E [R9+0x53a00], [R50.64], P4 ;  /* 0x53a0000032097fae */ /* 0x0003e8000a121848 */
[----:B------:R1:W5:Y:S04]  /*41470*/  LDL.LU.64 R52, [R1+0x29f8] ;  /* 0x0029f80001347983 */ /* 0x0003680000300a00 */
[----:B------:R1:W-:Y:S04]  /*41480*/  LDGSTS.E [R9+0x54a00], [R146.64], P4 ;  /* 0x54a0000092097fae */ /* 0x0003e8000a121848 */
[----:B-1----:R1:W5:Y:S04]  /*41490*/  LDL.LU.64 R50, [R1+0x29f0] ;  /* 0x0029f00001327983 */ /* 0x0023680000300a00 */
[----:B------:R1:W-:Y:S04]  /*414a0*/  LDGSTS.E [R9+0x55a00], [R160.64], P4 ;  /* 0x55a00000a0097fae */ /* 0x0003e8000a121848 */
[----:B------:R-:W4:Y:S04]  /*414b0*/  LDL.64 R146, [R1+0x388] ;  /* 0x0003880001927983 */ /* 0x000f280000100a00 */
[----:B------:R1:W-:Y:S04]  /*414c0*/  LDGSTS.E [R9+0x56a00], [R144.64], P4 ;  /* 0x56a0000090097fae */ /* 0x0003e8000a121848 */
[----:B-1----:R-:W4:Y:S04]  /*414d0*/  LDL.64 R160, [R1+0x348] ;  /* 0x0003480001a07983 */ /* 0x002f280000100a00 */
[----:B------:R1:W-:Y:S04]  /*414e0*/  LDGSTS.E [R9+0x57a00], [R66.64], P4 ;  /* 0x57a0000042097fae */ /* 0x0003e8000a121848 */
[----:B------:R-:W4:Y:S04]  /*414f0*/  LDL.64 R144, [R1+0x308] ;  /* 0x0003080001907983 */ /* 0x000f280000100a00 */
        /* <DEDUP_REMOVED lines=11> */
[----:B------:R1:W-:Y:S04]  /*415b0*/  LDGSTS.E [R9+0x5da00], [R48.64], P4 ;  /* 0x5da0000030097fae */ /* 0x0003e8000a121848 */
[----:B------:R1:W-:Y:S04]  /*415c0*/  LDGSTS.E [R9+0x5ea00], [R46.64], P4 ;  /* 0x5ea000002e097fae */ /* 0x0003e8000a121848 */
[----:B------:R1:W-:Y:S04]  /*415d0*/  LDGSTS.E [R9+0x5fa00], [R44.64], P4 ;  /* 0x5fa000002c097fae */ /* 0x0003e8000a121848 */
[----:B-1----:R1:W5:Y:S04]  /*415e0*/  LDL.LU.64 R48, [R1+0x29e8] ;  /* 0x0029e80001307983 */ /* 0x0023680000300a00 */
[----:B------:R1:W5:Y:S04]  /*415f0*/  LDL.LU.64 R46, [R1+0x29e0] ;  /* 0x0029e000012e7983 */ /* 0x0003680000300a00 */
[----:B------:R1:W5:Y:S04]  /*41600*/  LDL.LU.64 R44, [R1+0x29d8] ;  /* 0x0029d800012c7983 */ /* 0x0003680000300a00 */
[----:B------:R1:W-:Y:S04]  /*41610*/  LDGSTS.E [R9+0x60a00], [R42.64], P4 ;  /* 0x60a000002a097fae */ /* 0x0003e8000a121848 */
[----:B------:R1:W-:Y:S04]  /*41620*/  LDGSTS.E [R9+0x61a00], [R2.64], P4 ;  /* 0x61a0000002097fae */ /* 0x0003e8000a121848 */
[----:B------:R1:W-:Y:S04]  /*41630*/  LDGSTS.E [R9+0x62a00], [R36.64], P4 ;  /* 0x62a0000024097fae */ /* 0x0003e8000a121848 */
[----:B-1----:R1:W5:Y:S04]  /*41640*/  LDL.LU.64 R42, [R1+0x29d0] ;  /* 0x0029d000012a7983 */ /* 0x0023680000300a00 */
[----:B------:R-:W3:Y:S04]  /*41650*/  LDL.64 R2, [R1+0x268] ;  /* 0x0002680001027983 */ /* 0x000ee80000100a00 */
[----:B------:R1:W-:Y:S04]  /*41660*/  LDGSTS.E [R9+0x63a00], [R38.64], P4 ;  /* 0x63a0000026097fae */ /* 0x0003e8000a121848 */
[----:B------:R-:W3:Y:S04]  /*41670*/  LDL.64 R36, [R1+0x260] ;  /* 0x0002600001247983 */ /* 0x000ee80000100a00 */
[----:B------:R4:W-:Y:S04]  /*41680*/  LDGSTS.E [R9+0x64a00], [R40.64], P4 ;  /* 0x64a0000028097fae */ /* 0x0009e8000a121848 */
[----:B-1----:R-:W3:Y:S04]  /*41690*/  LDL.64 R38, [R1+0x258] ;  /* 0x0002580001267983 */ /* 0x002ee80000100a00 */
[----:B------:R1:W-:Y:S04]  /*416a0*/  LDGSTS.E [R9+0x65a00], [R4.64], P4 ;  /* 0x65a0000004097fae */ /* 0x0003e8000a121848 */
[----:B----4-:R-:W4:Y:S04]  /*416b0*/  LDL.64 R40, [R1+0x250] ;  /* 0x0002500001287983 */ /* 0x010f280000100a00 */
[----:B------:R1:W-:Y:S04]  /*416c0*/  LDGSTS.E [R9+0x66a00], [R6.64], P4 ;  /* 0x66a0000006097fae */ /* 0x0003e8000a121848 */
[----:B-1----:R-:W4:Y:S04]  /*416d0*/  LDL.64 R4, [R1+0x248] ;  /* 0x0002480001047983 */ /* 0x002f280000100a00 */
[----:B------:R-:W4:Y:S04]  /*416e0*/  LDL.64 R6, [R1+0x240] ;  /* 0x0002400001067983 */ /* 0x000f280000100a00 */
[----:B------:R1:W-:Y:S04]  /*416f0*/  LDGSTS.E [R9+0x67a00], [R146.64], P4 ;  /* 0x67a0000092097fae */ /* 0x0003e8000a121848 */
[----:B------:R1:W-:Y:S04]  /*41700*/  LDGSTS.E [R9+0x68a00], [R160.64], P4 ;  /* 0x68a00000a0097fae */ /* 0x0003e8000a121848 */
[----:B-1----:R-:W4:Y:S04]  /*41710*/  LDL.64 R146, [R1+0xc58] ;  /* 0x000c580001927983 */ /* 0x002f280000100a00 */
[----:B------:R1:W-:Y:S04]  /*41720*/  LDGSTS.E [R9+0x69a00], [R144.64], P4 ;  /* 0x69a0000090097fae */ /* 0x0003e8000a121848 */
[----:B------:R-:W4:Y:S04]  /*41730*/  LDL.64 R160, [R1+0xc20] ;  /* 0x000c200001a07983 */ /* 0x000f280000100a00 */
[----:B------:R2:W-:Y:S04]  /*41740*/  LDGSTS.E [R9+0x6aa00], [R210.64], P4 ;  /* 0x6aa00000d2097fae */ /* 0x0005e8000a121848 */
[----:B-1----:R-:W4:Y:S04]  /*41750*/  LDL.64 R144, [R1+0xbe8] ;  /* 0x000be80001907983 */ /* 0x002f280000100a00 */
        /* <DEDUP_REMOVED lines=17> */
[----:B------:R-:W3:Y:S04]  /*41870*/  LDL.64 R166, [R1+0xa28] ;  /* 0x000a280001a67983 */ /* 0x000ee80000100a00 */
[----:B------:R1:W-:Y:S04]  /*41880*/  LDGSTS.E [R9+0x75a00], [R2.64], P4 ;  /* 0x75a0000002097fae */ /* 0x0003e8000a121848 */
[----:B------:R4:W-:Y:S04]  /*41890*/  LDGSTS.E [R9+0x76a00], [R36.64], P4 ;  /* 0x76a0000024097fae */ /* 0x0009e8000a121848 */
[----:B-1----:R-:W3:Y:S04]  /*418a0*/  LDL.64 R2, [R1+0x14a8] ;  /* 0x0014a80001027983 */ /* 0x002ee80000100a00 */
[----:B------:R1:W-:Y:S04]  /*418b0*/  LDGSTS.E [R9+0x77a00], [R38.64], P4 ;  /* 0x77a0000026097fae */ /* 0x0003e8000a121848 */
[----:B----4-:R-:W4:Y:S04]  /*418c0*/  LDL.64 R36, [R1+0x1468] ;  /* 0x0014680001247983 */ /* 0x010f280000100a00 */
[----:B------:R1:W-:Y:S04]  /*418d0*/  LDGSTS.E [R9+0x78a00], [R40.64], P4 ;  /* 0x78a0000028097fae */ /* 0x0003e8000a121848 */
[----:B-1----:R-:W4:Y:S04]  /*418e0*/  LDL.64 R38, [R1+0x1428] ;  /* 0x0014280001267983 */ /* 0x002f280000100a00 */
[----:B------:R1:W-:Y:S04]  /*418f0*/  LDGSTS.E [R9+0x79a00], [R4.64], P4 ;  /* 0x79a0000004097fae */ /* 0x0003e8000a121848 */
[----:B------:R-:W4:Y:S04]  /*41900*/  LDL.64 R40, [R1+0x9e8] ;  /* 0x0009e80001287983 */ /* 0x000f280000100a00 */
        /* <DEDUP_REMOVED lines=36> */
[----:B----4-:R1:W-:Y:S04]  /*41b50*/  LDGSTS.E [R70+0x4bc00], [R40.64], P4 ;  /* 0x4bc0000028467fae */ /* 0x0103e8000a121848 */
[----:B-1----:R1:W5:Y:S04]  /*41b60*/  LDL.LU.64 R40, [R1+0x29c8] ;  /* 0x0029c80001287983 */ /* 0x0023680000300a00 */
        /* <DEDUP_REMOVED lines=18> */
[----:B------:R1:W5:Y:S04]  /*41c90*/  LDL.LU.64 R38, [R1+0x29c0] ;  /* 0x0029c00001267983 */ /* 0x0003680000300a00 */
[----:B------:R2:W-:Y:S04]  /*41ca0*/  LDGSTS.E [R70+0x56c00], [R2.64], P4 ;  /* 0x56c0000002467fae */ /* 0x0005e8000a121848 */
[----:B-1----:R1:W5:Y:S04]  /*41cb0*/  LDL.LU.64 R36, [R1+0x29b8] ;  /* 0x0029b80001247983 */ /* 0x0023680000300a00 */
        /* <DEDUP_REMOVED lines=10> */
[----:B--2---:R-:W2:Y:S04]  /*41d60*/  LDL.64 R68, [R1+0x1e0] ;  /* 0x0001e00001447983 */ /* 0x004ea80000100a00 */
[----:B------:R-:W2:Y:S04]  /*41d70*/  LDL.64 R2, [R1+0x9e0] ;  /* 0x0009e00001027983 */ /* 0x000ea80000100a00 */
[----:B------:R1:W-:Y:S04]  /*41d80*/  LDGSTS.E [R70+0x5dc00], [R158.64], P4 ;  /* 0x5dc000009e467fae */ /* 0x0003e8000a121848 */
[----:B-1----:R-:W2:Y:S04]  /*41d90*/  LDL.64 R174, [R1+0x1a8] ;  /* 0x0001a80001ae7983 */ /* 0x002ea80000100a00 */
[----:B------:R-:W2:Y:S04]  /*41da0*/  LDL.64 R158, [R1+0x168] ;  /* 0x00016800019e7983 */ /* 0x000ea80000100a00 */
        /* <DEDUP_REMOVED lines=32> */
[----:B------:R1:W-:Y:S04]  /*41fb0*/  LDGSTS.E [R70+0x70c00], [R66.64], P4 ;  /* 0x70c0000042467fae */ /* 0x0003e8000a121848 */
[----:B------:R-:W4:Y:S04]  /*41fc0*/  LDL.64 R6, [R1+0x970] ;  /* 0x0009700001067983 */ /* 0x000f280000100a00 */
[----:B--2---:R2:W-:Y:S04]  /*41fd0*/  LDGSTS.E [R70+0x71c00], [R68.64], P4 ;  /* 0x71c0000044467fae */ /* 0x0045e8000a121848 */
[----:B------:R-:W4:Y:S04]  /*41fe0*/  LDL.64 R8, [R1+0x938] ;  /* 0x0009380001087983 */ /* 0x000f280000100a00 */
[----:B-1----:R-:W4:Y:S04]  /*41ff0*/  LDL.64 R66, [R1+0x900] ;  /* 0x0009000001427983 */ /* 0x002f280000100a00 */
[----:B------:R1:W-:Y:S04]  /*42000*/  LDGSTS.E [R70+0x72c00], [R174.64], P4 ;  /* 0x72c00000ae467fae */ /* 0x0003e8000a121848 */
[----:B--2---:R-:W2:Y:S04]  /*42010*/  LDL.64 R68, [R1+0x1330] ;  /* 0x0013300001447983 */ /* 0x004ea80000100a00 */
[----:B------:R1:W-:Y:S04]  /*42020*/  LDGSTS.E [R70+0x73c00], [R158.64], P4 ;  /* 0x73c000009e467fae */ /* 0x0003e8000a121848 */
[----:B-1----:R-:W2:Y:S01]  /*42030*/  LDL.64 R174, [R1+0x1370] ;  /* 0x0013700001ae7983 */ /* 0x002ea20000100a00 */
[----:B------:R-:W-:-:S03]  /*42040*/  LOP3.LUT R71, R71, 0x70, RZ, 0x3c, !PT ;  /* 0x0000007047477812 */ /* 0x000fc600078e3cff */
[----:B------:R-:W2:Y:S04]  /*42050*/  LDL.64 R158, [R1+0x13b0] ;  /* 0x0013b000019e7983 */ /* 0x000ea80000100a00 */
        /* <DEDUP_REMOVED lines=8> */
[----:B-1----:R-:W3:Y:S04]  /*420e0*/  LDL.64 R248, [R1+0x1430] ;  /* 0x0014300001f87983 */ /* 0x002ee80000100a00 */
[----:B------:R-:W3:Y:S04]  /*420f0*/  LDL.64 R156, [R1+0x14b0] ;  /* 0x0014b000019c7983 */ /* 0x000ee80000100a00 */
[----:B------:R-:W3:Y:S04]  /*42100*/  LDL.64 R172, [R1+0x1470] ;  /* 0x0014700001ac7983 */ /* 0x000ee80000100a00 */
        /* <DEDUP_REMOVED lines=24> */
[----:B-1----:R-:W4:Y:S04]  /*42290*/  LDL.64 R148, [R1+0x438] ;  /* 0x0004380001947983 */ /* 0x002f280000100a00 */
        /* <DEDUP_REMOVED lines=12> */
[----:B-1----:R1:W5:Y:S04]  /*42360*/  LDL.LU.64 R2, [R1+0x29b0] ;  /* 0x0029b00001027983 */ /* 0x0023680000300a00 */
        /* <DEDUP_REMOVED lines=13> */
[----:B------:R1:W-:Y:S04]  /*42440*/  LDGSTS.E [R71+0x4de00], [R6.64], P4 ;  /* 0x4de0000006477fae */ /* 0x0003e8000a121848 */
[----:B------:R1:W-:Y:S04]  /*42450*/  STL [R1+0x444], RZ ;  /* 0x000444ff01007387 */ /* 0x0003e80000100800 */
[----:B------:R1:W-:Y:S04]  /*42460*/  LDGSTS.E [R71+0x4ee00], [R8.64], P4 ;  /* 0x4ee0000008477fae */ /* 0x0003e8000a121848 */
[----:B------:R1:W-:Y:S04]  /*42470*/  STL [R1+0x448], RZ ;  /* 0x000448ff01007387 */ /* 0x0003e80000100800 */
[----:B------:R1:W-:Y:S04]  /*42480*/  LDGSTS.E [R71+0x4fe00], [R66.64], P4 ;  /* 0x4fe0000042477fae */ /* 0x0003e8000a121848 */
[----:B------:R1:W-:Y:S04]  /*42490*/  STL [R1+0x44c], RZ ;  /* 0x00044cff01007387 */ /* 0x0003e80000100800 */
[----:B--2---:R2:W-:Y:S04]  /*424a0*/  LDGSTS.E [R71+0x50e00], [R68.64], P4 ;  /* 0x50e0000044477fae */ /* 0x0045e8000a121848 */
[----:B------:R1:W-:Y:S04]  /*424b0*/  STL [R1+0x410], RZ ;  /* 0x000410ff01007387 */ /* 0x0003e80000100800 */
[----:B------:R1:W-:Y:S04]  /*424c0*/  LDGSTS.E [R71+0x51e00], [R174.64], P4 ;  /* 0x51e00000ae477fae */ /* 0x0003e8000a121848 */
[----:B------:R1:W-:Y:S04]  /*424d0*/  STL [R1+0x414], RZ ;  /* 0x000414ff01007387 */ /* 0x0003e80000100800 */
[----:B------:R1:W-:Y:S04]  /*424e0*/  LDGSTS.E [R71+0x52e00], [R158.64], P4 ;  /* 0x52e000009e477fae */ /* 0x0003e8000a121848 */
[----:B------:R1:W-:Y:S04]  /*424f0*/  STL [R1+0x418], RZ ;  /* 0x000418ff01007387 */ /* 0x0003e80000100800 */
[----:B---3--:R3:W-:Y:S04]  /*42500*/  LDGSTS.E [R71+0x53e00], [R142.64], P4 ;  /* 0x53e000008e477fae */ /* 0x0087e8000a121848 */
[----:B------:R1:W-:Y:S04]  /*42510*/  STL [R1+0x41c], RZ ;  /* 0x00041cff01007387 */ /* 0x0003e80000100800 */
[----:B------:R1:W-:Y:S04]  /*42520*/  LDGSTS.E [R71+0x54e00], [R248.64], P4 ;  /* 0x54e00000f8477fae */ /* 0x0003e8000a121848 */
        /* <DEDUP_REMOVED lines=25> */
[----:B----4-:R4:W-:Y:S04]  /*426c0*/  LDGSTS.E [R71+0x61e00], [R150.64], P4 ;  /* 0x61e0000096477fae */ /* 0x0109e8000a121848 */
[----:B------:R1:W-:Y:S04]  /*426d0*/  STL [R1+0x1f4], RZ ;  /* 0x0001f4ff01007387 */ /* 0x0003e80000100800 */
[----:B------:R1:W-:Y:S04]  /*426e0*/  LDGSTS.E [R71+0x62e00], [R118.64], P4 ;  /* 0x62e0000076477fae */ /* 0x0003e8000a121848 */
[----:B------:R1:W-:Y:S04]  /*426f0*/  STL [R1+0x1f8], RZ ;  /* 0x0001f8ff01007387 */ /* 0x0003e80000100800 */
[----:B------:R1:W-:Y:S04]  /*42700*/  LDGSTS.E [R71+0x63e00], [R164.64], P4 ;  /* 0x63e00000a4477fae */ /* 0x0003e8000a121848 */
[----:B------:R1:W-:Y:S04]  /*42710*/  STL [R1+0x1fc], RZ ;  /* 0x0001fcff01007387 */ /* 0x0003e80000100800 */
[----:B------:R1:W-:Y:S04]  /*42720*/  LDGSTS.E [R71+0x64e00], [R148.64], P4 ;  /* 0x64e0000094477fae */ /* 0x0003e8000a121848 */
[----:B------:R1:W-:Y:S04]  /*42730*/  STL [R1+0x1d0], RZ ;  /* 0x0001d0ff01007387 */ /* 0x0003e80000100800 */
[----:B------:R1:W-:Y:S04]  /*42740*/  STL [R1+0x1d4], RZ ;  /* 0x0001d4ff01007387 */ /* 0x0003e80000100800 */
[----:B------:R1:W-:Y:S04]  /*42750*/  STL [R1+0x1d8], RZ ;  /* 0x0001d8ff01007387 */ /* 0x0003e80000100800 */
[----:B------:R1:W-:Y:S04]  /*42760*/  STL [R1+0x1dc], RZ ;  /* 0x0001dcff01007387 */ /* 0x0003e80000100800 */
[----:B------:R1:W-:Y:S04]  /*42770*/  STL [R1+0x1c0], RZ ;  /* 0x0001c0ff01007387 */ /* 0x0003e80000100800 */
[----:B------:R1:W-:Y:S04]  /*42780*/  LDGSTS.E [R71+0x65e00], [R116.64], P4 ;  /* 0x65e0000074477fae */ /* 0x0003e8000a121848 */
[----:B------:R1:W-:Y:S04]  /*42790*/  LDGSTS.E [R71+0x66e00], [R162.64], P4 ;  /* 0x66e00000a2477fae */ /* 0x0003e8000a121848 */
[----:B------:R1:W-:Y:S04]  /*427a0*/  STL [R1+0x1c4], RZ ;  /* 0x0001c4ff01007387 */ /* 0x0003e80000100800 */
[----:B------:R1:W-:Y:S04]  /*427b0*/  LDGSTS.E [R71+0x67e00], [R146.64], P4 ;  /* 0x67e0000092477fae */ /* 0x0003e8000a121848 */
[----:B------:R1:W-:Y:S04]  /*427c0*/  STL [R1+0x1c8], RZ ;  /* 0x0001c8ff01007387 */ /* 0x0003e80000100800 */
[----:B------:R1:W-:Y:S04]  /*427d0*/  LDGSTS.E [R71+0x68e00], [R160.64], P4 ;  /* 0x68e00000a0477fae */ /* 0x0003e8000a121848 */
[----:B------:R1:W-:Y:S04]  /*427e0*/  STL [R1+0x1cc], RZ ;  /* 0x0001ccff01007387 */ /* 0x0003e80000100800 */
[----:B------:R1:W-:Y:S04]  /*427f0*/  LDGSTS.E [R71+0x69e00], [R144.64], P4 ;  /* 0x69e0000090477fae */ /* 0x0003e8000a121848 */
[----:B------:R1:W-:Y:S04]  /*42800*/  LDGSTS.E [R71+0x6ae00], [R214.64], P4 ;  /* 0x6ae00000d6477fae */ /* 0x0003e8000a121848 */
        /* <DEDUP_REMOVED lines=24> */
[----:B------:R2:W-:Y:S01]  /*42990*/  LDGSTS.E [R71+0x7fe00], [R188.64], P4 ;  /* 0x7fe00000bc477fae */ /* 0x0005e2000a121848 */
[----:B------:R-:W-:-:S03]  /*429a0*/  IMAD.MOV.U32 R241, RZ, RZ, RZ ;  /* 0x000000fffff17224 */ /* 0x000fc600078e00ff */
[----:B------:R-:W0:Y:S01]  /*429b0*/  LDGDEPBAR ;  /* 0x00000000000079af */ /* 0x000e220000000000 */
[----:B-1----:R-:W-:Y:S01]  /*429c0*/  CS2R R242, SRZ ;  /* 0x0000000000f27805 */ /* 0x002fe2000001ff00 */
        /* <DEDUP_REMOVED lines=9> */
[----:B---3--:R-:W-:Y:S01]  /*42a60*/  CS2R R142, SRZ ;  /* 0x00000000008e7805 */ /* 0x008fe2000001ff00 */
[----:B------:R-:W-:Y:S01]  /*42a70*/  CS2R R156, SRZ ;  /* 0x00000000009c7805 */ /* 0x000fe2000001ff00 */
[----:B------:R-:W-:Y:S01]  /*42a80*/  CS2R R158, SRZ ;  /* 0x00000000009e7805 */ /* 0x000fe2000001ff00 */
[----:B------:R-:W-:Y:S01]  /*42a90*/  CS2R R144, SRZ ;  /* 0x0000000000907805 */ /* 0x000fe2000001ff00 */
[----:B------:R-:W-:Y:S01]  /*42aa0*/  CS2R R146, SRZ ;  /* 0x0000000000927805 */ /* 0x000fe2000001ff00 */
[----:B------:R-:W-:Y:S01]  /*42ab0*/  CS2R R160, SRZ ;  /* 0x0000000000a07805 */ /* 0x000fe2000001ff00 */
[----:B------:R-:W-:Y:S01]  /*42ac0*/  CS2R R162, SRZ ;  /* 0x0000000000a27805 */ /* 0x000fe2000001ff00 */
[----:B------:R-:W-:Y:S01]  /*42ad0*/  CS2R R148, SRZ ;  /* 0x0000000000947805 */ /* 0x000fe2000001ff00 */
[----:B----4-:R-:W-:Y:S01]  /*42ae0*/  CS2R R150, SRZ ;  /* 0x0000000000967805 */ /* 0x010fe2000001ff00 */
        /* <DEDUP_REMOVED lines=10> */
[----:B--2---:R-:W-:Y:S01]  /*42b90*/  CS2R R68, SRZ ;  /* 0x0000000000447805 */ /* 0x004fe2000001ff00 */
        /* <DEDUP_REMOVED lines=15> */
[----:B------:R-:W-:Y:S05]  /*42c90*/  @!P0 BRA `(.L_x_0) ;  /* 0x0005b23000008947 */ /* 0x000fea0003800000 */
[----:B------:R-:W2:Y:S04]  /*42ca0*/  LDL.LU.64 R12, [R1+0xd38] ;  /* 0x000d3800010c7983 */ /* 0x000ea80000300a00 */
[----:B------:R-:W3:Y:S04]  /*42cb0*/  LDL.LU.64 R14, [R1+0xca0] ;  /* 0x000ca000010e7983 */ /* 0x000ee80000300a00 */
[----:B------:R-:W4:Y:S04]  /*42cc0*/  LDL.LU.64 R26, [R1+0xca8] ;  /* 0x000ca800011a7983 */ /* 0x000f280000300a00 */
[----:B------:R-:W3:Y:S04]  /*42cd0*/  LDL.LU.64 R8, [R1+0xcb0] ;  /* 0x000cb00001087983 */ /* 0x000ee80000300a00 */
[----:B------:R-:W3:Y:S04]  /*42ce0*/  LDL.LU.64 R20, [R1+0xf40] ;  /* 0x000f400001147983 */ /* 0x000ee80000300a00 */
[----:B------:R-:W3:Y:S04]  /*42cf0*/  LDL.LU.64 R10, [R1+0xcb8] ;  /* 0x000cb800010a7983 */ /* 0x000ee80000300a00 */
[----:B------:R-:W4:Y:S04]  /*42d00*/  LDL.LU.64 R22, [R1+0xcc0] ;  /* 0x000cc00001167983 */ /* 0x000f280000300a00 */
[----:B------:R-:W4:Y:S04]  /*42d10*/  LDL.LU.64 R16, [R1+0xcc8] ;  /* 0x000cc80001107983 */ /* 0x000f280000300a00 */
[----:B------:R-:W4:Y:S04]  /*42d20*/  LDL.LU.64 R6, [R1+0x1040] ;  /* 0x0010400001067983 */ /* 0x000f280000300a00 */
[----:B------:R-:W4:Y:S04]  /*42d30*/  LDL.LU.64 R4, [R1+0xcd0] ;  /* 0x000cd00001047983 */ /* 0x000f280000300a00 */
[----:B------:R-:W4:Y:S04]  /*42d40*/  LDL.LU.64 R18, [R1+0xcd8] ;  /* 0x000cd80001127983 */ /* 0x000f280000300a00 */
[----:B--2---:R1:W-:Y:S01]  /*42d50*/  STL [R1+0x1ae4], R12 ;  /* 0x001ae40c01007387 */ /* 0x0043e20000100800 */
[----:B------:R-:W-:-:S03]  /*42d60*/  IMAD.MOV.U32 R24, RZ, RZ, R13 ;  /* 0x000000ffff187224 */ /* 0x000fc600078e000d */
[----:B-1----:R-:W2:Y:S04]  /*42d70*/  LDL.LU.64 R12, [R1+0xce0] ;  /* 0x000ce000010c7983 */ /* 0x002ea80000300a00 */
[----:B------:R1:W-:Y:S04]  /*42d80*/  STL [R1+0x1ae0], R24 ;  /* 0x001ae01801007387 */ /* 0x0003e80000100800 */
[----:B---3--:R3:W-:Y:S01]  /*42d90*/  STL [R1+0x1aec], R14 ;  /* 0x001aec0e01007387 */ /* 0x0087e20000100800 */
[----:B-1----:R-:W-:-:S03]  /*42da0*/  IMAD.MOV.U32 R24, RZ, RZ, R15 ;  /* 0x000000ffff187224 */ /* 0x002fc600078e000f */
[----:B---3--:R-:W3:Y:S04]  /*42db0*/  LDL.LU.64 R14, [R1+0x1050] ;  /* 0x00105000010e7983 */ /* 0x008ee80000300a00 */
[----:B------:R1:W-:Y:S04]  /*42dc0*/  STL [R1+0x1ae8], R24 ;  /* 0x001ae81801007387 */ /* 0x0003e80000100800 */
[----:B----4-:R4:W-:Y:S01]  /*42dd0*/  STL [R1+0x1af4], R26 ;  /* 0x001af41a01007387 */ /* 0x0109e20000100800 */
[----:B-1----:R-:W-:-:S03]  /*42de0*/  IMAD.MOV.U32 R24, RZ, RZ, R27 ;  /* 0x000000ffff187224 */ /* 0x002fc600078e001b */
[----:B----4-:R-:W4:Y:S04]  /*42df0*/  LDL.LU.64 R26, [R1+0xce8] ;  /* 0x000ce800011a7983 */ /* 0x010f280000300a00 */
[----:B------:R1:W-:Y:S04]  /*42e00*/  STL [R1+0x1af0], R24 ;  /* 0x001af01801007387 */ /* 0x0003e80000100800 */
[----:B------:R1:W-:Y:S02]  /*42e10*/  STL [R1+0x1afc], R8 ;  /* 0x001afc0801007387 */ /* 0x0003e40000100800 */
[----:B-1----:R-:W-:-:S02]  /*42e20*/  IMAD.MOV.U32 R24, RZ, RZ, R9 ;  /* 0x000000ffff187224 */ /* 0x002fc400078e0009 */
[----:B------:R-:W4:Y:S04]  /*42e30*/  LDL.LU.64 R8, [R1+0xcf0] ;  /* 0x000cf00001087983 */ /* 0x000f280000300a00 */
        /* <DEDUP_REMOVED lines=29> */
[----:B--2---:R2:W-:Y:S01]  /*43010*/  STL [R1+0x1b3c], R12 ;  /* 0x001b3c0c01007387 */ /* 0x0045e20000100800 */
[----:B-1----:R-:W-:-:S03]  /*43020*/  IMAD.MOV.U32 R24, RZ, RZ, R13 ;  /* 0x000000ffff187224 */ /* 0x002fc600078e000d */
[----:B--2---:R-:W2:Y:S04]  /*43030*/  LDL.LU.64 R12, [R1+0xd20] ;  /* 0x000d2000010c7983 */ /* 0x004ea80000300a00 */
        /* <DEDUP_REMOVED lines=189> */
[----:B------:R1:W-:Y:S04]  /*43c10*/  STL [R1+0x1cbc], R20 ;  /* 0x001cbc1401007387 */ /* 0x0003e80000100800 */
[----:B-1----:R-:W4:Y:S01]  /*43c20*/  LDL.LU.64 R24, [R1+0xe10] ;  /* 0x000e100001187983 */ /* 0x002f220000300a00 */
[----:B------:R-:W-:-:S05]  /*43c30*/  IMAD.MOV.U32 R20, RZ, RZ, R21 ;  /* 0x000000ffff147224 */ /* 0x000fca00078e0015 */
[----:B------:R1:W-:Y:S04]  /*43c40*/  STL [R1+0x1cb8], R20 ;  /* 0x001cb81401007387 */ /* 0x0003e80000100800 */
[----:B------:R1:W-:Y:S02]  /*43c50*/  STL [R1+0x1cc4], R10 ;  /* 0x001cc40a01007387 */ /* 0x0003e40000100800 */
[----:B-1----:R-:W-:Y:S02]  /*43c60*/  IMAD.MOV.U32 R20, RZ, RZ, R11 ;  /* 0x000000ffff147224 */ /* 0x002fe400078e000b */
        /* <DEDUP_REMOVED lines=22> */
[----:B--2---:R2:W-:Y:S04]  /*43dd0*/  STL [R1+0x1cf4], R12 ;  /* 0x001cf40c01007387 */ /* 0x0045e80000100800 */
[----:B-1----:R-:W4:Y:S01]  /*43de0*/  LDL.LU.64 R18, [R1+0x1108] ;  /* 0x0011080001127983 */ /* 0x002f220000300a00 */
[----:B--2---:R-:W-:-:S05]  /*43df0*/  IMAD.MOV.U32 R12, RZ, RZ, R13 ;  /* 0x000000ffff0c7224 */ /* 0x004fca00078e000d */
[----:B------:R1:W-:Y:S04]  /*43e00*/  STL [R1+0x1cf0], R12 ;  /* 0x001cf00c01007387 */ /* 0x0003e80000100800 */
[----:B---3--:R2:W-:Y:S04]  /*43e10*/  STL [R1+0x1cfc], R14 ;  /* 0x001cfc0e01007387 */ /* 0x0085e80000100800 */
[----:B-1----:R-:W3:Y:S01]  /*43e20*/  LDL.LU.64 R12, [R1+0xe40] ;  /* 0x000e4000010c7983 */ /* 0x002ee20000300a00 */
[----:B--2---:R-:W-:-:S05]  /*43e30*/  IMAD.MOV.U32 R14, RZ, RZ, R15 ;  /* 0x000000ffff0e7224 */ /* 0x004fca00078e000f */
[----:B------:R1:W-:Y:S04]  /*43e40*/  STL [R1+0x1cf8], R14 ;  /* 0x001cf80e01007387 */ /* 0x0003e80000100800 */
[----:B----4-:R2:W-:Y:S04]  /*43e50*/  STL [R1+0x1d04], R26 ;  /* 0x001d041a01007387 */ /* 0x0105e80000100800 */
[----:B-1----:R-:W4:Y:S01]  /*43e60*/  LDL.LU.64 R14, [R1+0xde8] ;  /* 0x000de800010e7983 */ /* 0x002f220000300a00 */
[----:B--2---:R-:W-:-:S03]  /*43e70*/  IMAD.MOV.U32 R26, RZ, RZ, R27 ;  /* 0x000000ffff1a7224 */ /* 0x004fc600078e001b */
[----:B------:R1:W-:Y:S04]  /*43e80*/  STL [R1+0x1d0c], R8 ;  /* 0x001d0c0801007387 */ /* 0x0003e80000100800 */
[----:B------:R2:W-:Y:S01]  /*43e90*/  STL [R1+0x1d00], R26 ;  /* 0x001d001a01007387 */ /* 0x0005e20000100800 */
[----:B-1----:R-:W-:-:S03]  /*43ea0*/  IMAD.MOV.U32 R8, RZ, RZ, R9 ;  /* 0x000000ffff087224 */ /* 0x002fc600078e0009 */
[----:B--2---:R-:W2:Y:S04]  /*43eb0*/  LDL.LU.64 R26, [R1+0x1160] ;  /* 0x00116000011a7983 */ /* 0x004ea80000300a00 */
[----:B------:R-:W-:Y:S04]  /*43ec0*/  STL [R1+0x1d14], R24 ;  /* 0x001d141801007387 */ /* 0x000fe80000100800 */
[----:B------:R1:W-:Y:S04]  /*43ed0*/  STL [R1+0x1d08], R8 ;  /* 0x001d080801007387 */ /* 0x0003e80000100800 */
[----:B-1----:R-:W2:Y:S01]  /*43ee0*/  LDL.LU.64 R8, [R1+0x1118] ;  /* 0x0011180001087983 */ /* 0x002ea20000300a00 */
[----:B------:R-:W-:-:S03]  /*43ef0*/  IMAD.MOV.U32 R24, RZ, RZ, R25 ;  /* 0x000000ffff187224 */ /* 0x000fc600078e0019 */
[----:B------:R-:W-:Y:S04]  /*43f00*/  STL [R1+0x1d1c], R10 ;  /* 0x001d1c0a01007387 */ /* 0x000fe80000100800 */
[----:B------:R1:W-:Y:S02]  /*43f10*/  STL [R1+0x1d10], R24 ;  /* 0x001d101801007387 */ /* 0x0003e40000100800 */
[----:B-1----:R-:W-:Y:S02]  /*43f20*/  IMAD.MOV.U32 R24, RZ, RZ, R11 ;  /* 0x000000ffff187224 */ /* 0x002fe400078e000b */
[----:B------:R-:W2:Y:S04]  /*43f30*/  LDL.LU.64 R10, [R1+0xe58] ;  /* 0x000e5800010a7983 */ /* 0x000ea80000300a00 */
[----:B------:R1:W-:Y:S04]  /*43f40*/  STL [R1+0x1d18], R24 ;  /* 0x001d181801007387 */ /* 0x0003e80000100800 */
[----:B------:R1:W-:Y:S02]  /*43f50*/  STL [R1+0x1d24], R20 ;  /* 0x001d241401007387 */ /* 0x0003e40000100800 */
[----:B-1----:R-:W-:-:S02]  /*43f60*/  IMAD.MOV.U32 R24, RZ, RZ, R21 ;  /* 0x000000ffff187224 */ /* 0x002fc400078e0015 */
        /* <DEDUP_REMOVED lines=17> */
[----:B------:R1:W-:Y:S02]  /*44080*/  STL [R1+0x1d40], R24 ;  /* 0x001d401801007387 */ /* 0x0003e40000100800 */
[----:B-1----:R-:W-:Y:S02]  /*44090*/  IMAD.MOV.U32 R24, RZ, RZ, R19 ;  /* 0x000000ffff187224 */ /* 0x002fe400078e0013 */
[----:B------:R1:W-:Y:S04]  /*440a0*/  STL [R1+0x1d4c], R18 ;  /* 0x001d4c1201007387 */ /* 0x0003e80000100800 */
[----:B-1----:R-:W2:Y:S04]  /*440b0*/  LDL.LU.64 R18, [R1+0x1180] ;  /* 0x0011800001127983 */ /* 0x002ea80000300a00 */
[----:B------:R-:W-:Y:S04]  /*440c0*/  STL [R1+0x1d48], R24 ;  /* 0x001d481801007387 */ /* 0x000fe80000100800 */
[----:B---3--:R1:W-:Y:S02]  /*440d0*/  STL [R1+0x1d54], R12 ;  /* 0x001d540c01007387 */ /* 0x0083e40000100800 */
[----:B-1----:R-:W-:-:S02]  /*440e0*/  IMAD.MOV.U32 R12, RZ, RZ, R13 ;  /* 0x000000ffff0c7224 */ /* 0x002fc400078e000d */
[----:B----4-:R-:W-:Y:S04]  /*440f0*/  STL [R1+0x1d5c], R14 ;  /* 0x001d5c0e01007387 */ /* 0x010fe80000100800 */
[----:B------:R1:W-:Y:S04]  /*44100*/  STL [R1+0x1d50], R12 ;  /* 0x001d500c01007387 */ /* 0x0003e80000100800 */
[----:B-1----:R-:W3:Y:S01]  /*44110*/  LDL.LU.64 R12, [R1+0x1138] ;  /* 0x00113800010c7983 */ /* 0x002ee20000300a00 */
[----:B------:R-:W-:-:S03]  /*44120*/  IMAD.MOV.U32 R14, RZ, RZ, R15 ;  /* 0x000000ffff0e7224 */ /* 0x000fc600078e000f */
[----:B--2---:R-:W-:Y:S01]  /*44130*/  STL [R1+0x1d64], R26 ;  /* 0x001d641a01007387 */ /* 0x004fe20000100800 */
[----:B------:R-:W-:-:S03]  /*44140*/  IMAD.MOV.U32 R24, RZ, RZ, R27 ;  /* 0x000000ffff187224 */ /* 0x000fc600078e001b */
[----:B------:R1:W-:Y:S04]  /*44150*/  STL [R1+0x1d58], R14 ;  /* 0x001d580e01007387 */ /* 0x0003e80000100800 */
[----:B-1----:R-:W2:Y:S04]  /*44160*/  LDL.LU.64 R14, [R1+0xe78] ;  /* 0x000e7800010e7983 */ /* 0x002ea80000300a00 */
[----:B------:R-:W-:Y:S04]  /*44170*/  STL [R1+0x1d6c], R8 ;  /* 0x001d6c0801007387 */ /* 0x000fe80000100800 */
[----:B------:R1:W-:Y:S01]  /*44180*/  STL [R1+0x1d60], R24 ;  /* 0x001d601801007387 */ /* 0x0003e20000100800 */
[----:B------:R-:W-:-:S03]  /*44190*/  IMAD.MOV.U32 R26, RZ, RZ, R9 ;  /* 0x000000ffff1a7224 */ /* 0x000fc600078e0009 */
[----:B-1----:R-:W4:Y:S04]  /*441a0*/  LDL.LU.64 R24, [R1+0xe18] ;  /* 0x000e180001187983 */ /* 0x002f280000300a00 */
        /* <DEDUP_REMOVED lines=14> */
[----:B------:R1:W-:Y:S04]  /*44290*/  STL [R1+0x1d8c], R6 ;  /* 0x001d8c0601007387 */ /* 0x0003e80000100800 */
[----:B-1----:R-:W4:Y:S01]  /*442a0*/  LDL.LU.64 R16, [R1+0x11a0] ;  /* 0x0011a00001107983 */ /* 0x002f220000300a00 */
[----:B------:R-:W-:-:S03]  /*442b0*/  IMAD.MOV.U32 R6, RZ, RZ, R7 ;  /* 0x000000ffff067224 */ /* 0x000fc600078e0007 */
        /* <DEDUP_REMOVED lines=8> */
[----:B------:R-:W-:Y:S01]  /*44340*/  STL [R1+0x1da4], R18 ;  /* 0x001da41201007387 */ /* 0x000fe20000100800 */
[----:B------:R-:W-:-:S03]  /*44350*/  IMAD.MOV.U32 R28, RZ, RZ, R19 ;  /* 0x000000ffff1c7224 */ /* 0x000fc600078e0013 */
[----:B------:R1:W-:Y:S04]  /*44360*/  STL [R1+0x1d98], R22 ;  /* 0x001d981601007387 */ /* 0x0003e80000100800 */
[----:B-1----:R-:W4:Y:S04]  /*44370*/  LDL.LU.64 R22, [R1+0xe48] ;  /* 0x000e480001167983 */ /* 0x002f280000300a00 */
[----:B------:R-:W4:Y:S04]  /*44380*/  LDL.LU.64 R18, [R1+0x11b0] ;  /* 0x0011b00001127983 */ /* 0x000f280000300a00 */
[----:B------:R1:W-:Y:S04]  /*44390*/  STL [R1+0x1da0], R28 ;  /* 0x001da01c01007387 */ /* 0x0003e80000100800 */
[----:B---3--:R3:W-:Y:S01]  /*443a0*/  STL [R1+0x1dac], R12 ;  /* 0x001dac0c01007387 */ /* 0x0087e20000100800 */
[----:B-1----:R-:W-:-:S03]  /*443b0*/  IMAD.MOV.U32 R28, RZ, RZ, R13 ;  /* 0x000000ffff1c7224 */ /* 0x002fc600078e000d */
[----:B---3--:R-:W3:Y:S04]  /*443c0*/  LDL.LU.64 R12, [R1+0x1168] ;  /* 0x00116800010c7983 */ /* 0x008ee80000300a00 */
[----:B------:R2:W-:Y:S02]  /*443d0*/  STL [R1+0x1da8], R28 ;  /* 0x001da81c01007387 */ /* 0x0005e40000100800 */
[----:B--2---:R-:W-:Y:S02]  /*443e0*/  IMAD.MOV.U32 R28, RZ, RZ, R15 ;  /* 0x000000ffff1c7224 */ /* 0x004fe400078e000f */
[----:B------:R1:W-:Y:S04]  /*443f0*/  STL [R1+0x1db4], R14 ;  /* 0x001db40e01007387 */ /* 0x0003e80000100800 */
[----:B-1----:R-:W2:Y:S04]  /*44400*/  LDL.LU.64 R14, [R1+0xea8] ;  /* 0x000ea800010e7983 */ /* 0x002ea80000300a00 */
[----:B------:R-:W-:Y:S04]  /*44410*/  STL [R1+0x1db0], R28 ;  /* 0x001db01c01007387 */ /* 0x000fe80000100800 */
[----:B----4-:R1:W-:Y:S04]  /*44420*/  STL [R1+0x1dbc], R24 ;  /* 0x001dbc1801007387 */ /* 0x0103e80000100800 */
[----:B------:R-:W-:Y:S01]  /*44430*/  STL [R1+0x1dc4], R8 ;  /* 0x001dc40801007387 */ /* 0x000fe20000100800 */
[----:B-1----:R-:W-:-:S05]  /*44440*/  IMAD.MOV.U32 R24, RZ, RZ, R25 ;  /* 0x000000ffff187224 */ /* 0x002fca00078e0019 */
        /* <DEDUP_REMOVED lines=12> */
[----:B------:R-:W-:Y:S01]  /*44510*/  STL [R1+0x1ddc], R26 ;  /* 0x001ddc1a01007387 */ /* 0x000fe20000100800 */
[----:B-1----:R-:W-:-:S03]  /*44520*/  IMAD.MOV.U32 R24, RZ, RZ, R27 ;  /* 0x000000ffff187224 */ /* 0x002fc600078e001b */
[----:B------:R-:W-:Y:S04]  /*44530*/  STL [R1+0x1de4], R16 ;  /* 0x001de41001007387 */ /* 0x000fe80000100800 */
        /* <DEDUP_REMOVED lines=11> */
[----:B------:R-:W-:Y:S04]  /*445f0*/  STL [R1+0x1df0], R24 ;  /* 0x001df01801007387 */ /* 0x000fe80000100800 */
[----:B------:R1:W-:Y:S04]  /*44600*/  STL [R1+0x1dfc], R22 ;  /* 0x001dfc1601007387 */ /* 0x0003e80000100800 */
[----:B------:R1:W-:Y:S02]  /*44610*/  STL [R1+0x1e04], R18 ;  /* 0x001e041201007387 */ /* 0x0003e40000100800 */
[----:B-1----:R-:W-:-:S02]  /*44620*/  IMAD.MOV.U32 R22, RZ, RZ, R23 ;  /* 0x000000ffff167224 */ /* 0x002fc400078e0017 */
[----:B------:R-:W-:-:S03]  /*44630*/  IMAD.MOV.U32 R18, RZ, RZ, R19 ;  /* 0x000000ffff127224 */ /* 0x000fc600078e0013 */
[----:B------:R1:W-:Y:S04]  /*44640*/  STL [R1+0x1df8], R22 ;  /* 0x001df81601007387 */ /* 0x0003e80000100800 */
[----:B-1----:R-:W4:Y:S04]  /*44650*/  LDL.LU.64 R22, [R1+0x11d8] ;  /* 0x0011d80001167983 */ /* 0x002f280000300a00 */
[----:B------:R1:W-:Y:S04]  /*44660*/  STL [R1+0x1e00], R18 ;  /* 0x001e001201007387 */ /* 0x0003e80000100800 */
[----:B---3--:R3:W-:Y:S04]  /*44670*/  STL [R1+0x1e0c], R12 ;  /* 0x001e0c0c01007387 */ /* 0x0087e80000100800 */
[----:B-1----:R-:W4:Y:S01]  /*44680*/  LDL.LU.64 R18, [R1+0x1198] ;  /* 0x0011980001127983 */ /* 0x002f220000300a00 */
[----:B---3--:R-:W-:-:S03]  /*44690*/  IMAD.MOV.U32 R12, RZ, RZ, R13 ;  /* 0x000000ffff0c7224 */ /* 0x008fc600078e000d */
[----:B--2---:R-:W-:Y:S04]  /*446a0*/  STL [R1+0x1e14], R14 ;  /* 0x001e140e01007387 */ /* 0x004fe80000100800 */
[----:B------:R1:W-:Y:S04]  /*446b0*/  STL [R1+0x1e08], R12 ;  /* 0x001e080c01007387 */ /* 0x0003e80000100800 */
[----:B-1----:R-:W2:Y:S01]  /*446c0*/  LDL.LU.64 R12, [R1+0xed8] ;  /* 0x000ed800010c7983 */ /* 0x002ea20000300a00 */
[----:B------:R-:W-:-:S03]  /*446d0*/  IMAD.MOV.U32 R14, RZ, RZ, R15 ;  /* 0x000000ffff0e7224 */ /* 0x000fc600078e000f */
[----:B------:R-:W-:Y:S04]  /*446e0*/  STL [R1+0x1e18], R186 ;  /* 0x001e18ba01007387 */ /* 0x000fe80000100800 */
[----:B------:R1:W-:Y:S04]  /*446f0*/  STL [R1+0x1e10], R14 ;  /* 0x001e100e01007387 */ /* 0x0003e80000100800 */
[----:B------:R-:W-:Y:S04]  /*44700*/  STL [R1+0x1ac0], R187 ;  /* 0x001ac0bb01007387 */ /* 0x000fe80000100800 */
[----:B----4-:R3:W-:Y:S04]  /*44710*/  STL [R1+0x1ac8], R8 ;  /* 0x001ac80801007387 */ /* 0x0107e80000100800 */
[----:B-1----:R-:W4:Y:S01]  /*44720*/  LDL.LU.64 R14, [R1+0x11e0] ;  /* 0x0011e000010e7983 */ /* 0x002f220000300a00 */
[----:B---3--:R-:W-:-:S05]  /*44730*/  IMAD.MOV.U32 R8, RZ, RZ, R9 ;  /* 0x000000ffff087224 */ /* 0x008fca00078e0009 */
[----:B------:R1:W-:Y:S04]  /*44740*/  STL [R1+0x1ac4], R8 ;  /* 0x001ac40801007387 */ /* 0x0003e80000100800 */
[----:B------:R3:W-:Y:S04]  /*44750*/  STL [R1+0x1ad0], R10 ;  /* 0x001ad00a01007387 */ /* 0x0007e80000100800 */
[----:B-1----:R-:W4:Y:S01]  /*44760*/  LDL.LU.64 R8, [R1+0x11a8] ;  /* 0x0011a80001087983 */ /* 0x002f220000300a00 */
[----:B---3--:R-:W-:-:S03]  /*44770*/  IMAD.MOV.U32 R10, RZ, RZ, R11 ;  /* 0x000000ffff0a7224 */ /* 0x008fc600078e000b */
[----:B------:R-:W-:Y:S04]  /*44780*/  STL [R1+0x1ad8], R20 ;  /* 0x001ad81401007387 */ /* 0x000fe80000100800 */
[----:B------:R1:W-:Y:S04]  /*44790*/  STL [R1+0x1acc], R10 ;  /* 0x001acc0a01007387 */ /* 0x0003e80000100800 */
[----:B-1----:R-:W4:Y:S01]  /*447a0*/  LDL.LU.64 R10, [R1+0xee8] ;  /* 0x000ee800010a7983 */ /* 0x002f220000300a00 */
[----:B------:R-:W-:-:S03]  /*447b0*/  IMAD.MOV.U32 R20, RZ, RZ, R21 ;  /* 0x000000ffff147224 */ /* 0x000fc600078e0015 */
[----:B------:R-:W-:Y:S04]  /*447c0*/  STL [R1+0x1adc], R184 ;  /* 0x001adcb801007387 */ /* 0x000fe80000100800 */
[----:B------:R1:W-:Y:S04]  /*447d0*/  STL [R1+0x1ad4], R20 ;  /* 0x001ad41401007387 */ /* 0x0003e80000100800 */
[----:B------:R-:W-:Y:S04]  /*447e0*/  STL [R1+0x1aa0], R185 ;  /* 0x001aa0b901007387 */ /* 0x000fe80000100800 */
        /* <DEDUP_REMOVED lines=12> */
[----:B------:R-:W-:Y:S04]  /*448b0*/  STL [R1+0x1abc], R182 ;  /* 0x001abcb601007387 */ /* 0x000fe80000100800 */
[----:B------:R-:W-:Y:S01]  /*448c0*/  STL [R1+0x1a80], R183 ;  /* 0x001a80b701007387 */ /* 0x000fe20000100800 */
[----:B-1----:R-:W-:-:S03]  /*448d0*/  IMAD.MOV.U32 R20, RZ, RZ, R23 ;  /* 0x000000ffff147224 */ /* 0x002fc600078e0017 */
[----:B------:R-:W-:Y:S04]  /*448e0*/  STL [R1+0x1a88], R22 ;  /* 0x001a881601007387 */ /* 0x000fe80000100800 */
[----:B------:R-:W-:Y:S04]  /*448f0*/  STL [R1+0x1a90], R18 ;  /* 0x001a901201007387 */ /* 0x000fe80000100800 */
[----:B------:R1:W-:Y:S04]  /*44900*/  STL [R1+0x1a84], R20 ;  /* 0x001a841401007387 */ /* 0x0003e80000100800 */
[----:B-1----:R-:W3:Y:S01]  /*44910*/  LDL.LU.64 R20, [R1+0x11f0] ;  /* 0x0011f00001147983 */ /* 0x002ee20000300a00 */
[----:B------:R-:W-:-:S03]  /*44920*/  IMAD.MOV.U32 R18, RZ, RZ, R19 ;  /* 0x000000ffff127224 */ /* 0x000fc600078e0013 */
[----:B--2---:R1:W-:Y:S04]  /*44930*/  STL [R1+0x1a98], R12 ;  /* 0x001a980c01007387 */ /* 0x0043e80000100800 */
[----:B------:R2:W-:Y:S01]  /*44940*/  STL [R1+0x1a8c], R18 ;  /* 0x001a8c1201007387 */ /* 0x0005e20000100800 */
[----:B-1----:R-:W-:-:S03]  /*44950*/  IMAD.MOV.U32 R12, RZ, RZ, R13 ;  /* 0x000000ffff0c7224 */ /* 0x002fc600078e000d */
[----:B--2---:R-:W2:Y:S04]  /*44960*/  LDL.LU.64 R18, [R1+0x11c8] ;  /* 0x0011c80001127983 */ /* 0x004ea80000300a00 */
[----:B------:R-:W-:Y:S04]  /*44970*/  STL [R1+0x1a9c], R180 ;  /* 0x001a9cb401007387 */ /* 0x000fe80000100800 */
[----:B------:R1:W-:Y:S04]  /*44980*/  STL [R1+0x1a94], R12 ;  /* 0x001a940c01007387 */ /* 0x0003e80000100800 */
[----:B-1----:R-:W2:Y:S04]  /*44990*/  LDL.LU.64 R12, [R1+0xef8] ;  /* 0x000ef800010c7983 */ /* 0x002ea80000300a00 */
[----:B------:R-:W-:Y:S04]  /*449a0*/  STL [R1+0x1a60], R181 ;  /* 0x001a60b501007387 */ /* 0x000fe80000100800 */
[----:B----4-:R1:W-:Y:S04]  /*449b0*/  STL [R1+0x1a68], R14 ;  /* 0x001a680e01007387 */ /* 0x0103e80000100800 */
[----:B------:R4:W-:Y:S01]  /*449c0*/  STL [R1+0x1a70], R8 ;  /* 0x001a700801007387 */ /* 0x0009e20000100800 */
[----:B-1----:R-:W-:-:S05]  /*449d0*/  IMAD.MOV.U32 R14, RZ, RZ, R15 ;  /* 0x000000ffff0e7224 */ /* 0x002fca00078e000f */
[----:B------:R1:W-:Y:S01]  /*449e0*/  STL [R1+0x1a64], R14 ;  /* 0x001a640e01007387 */ /* 0x0003e20000100800 */
[----:B----4-:R-:W-:-:S03]  /*449f0*/  IMAD.MOV.U32 R8, RZ, RZ, R9 ;  /* 0x000000ffff087224 */ /* 0x010fc600078e0009 */
[----:B-1----:R-:W4:Y:S04]  /*44a00*/  LDL.LU.64 R14, [R1+0xe20] ;  /* 0x000e2000010e7983 */ /* 0x002f280000300a00 */
[----:B------:R1:W-:Y:S04]  /*44a10*/  STL [R1+0x1a6c], R8 ;  /* 0x001a6c0801007387 */ /* 0x0003e80000100800 */
[----:B------:R1:W-:Y:S04]  /*44a20*/  STL [R1+0x1a78], R10 ;  /* 0x001a780a01007387 */ /* 0x0003e80000100800 */
[----:B-1----:R-:W4:Y:S01]  /*44a30*/  LDL.LU.64 R8, [R1+0xc80] ;  /* 0x000c800001087983 */ /* 0x002f220000300a00 */
[----:B------:R-:W-:-:S05]  /*44a40*/  IMAD.MOV.U32 R10, RZ, RZ, R11 ;  /* 0x000000ffff0a7224 */ /* 0x000fca00078e000b */
[----:B------:R1:W-:Y:S04]  /*44a50*/  STL [R1+0x1a74], R10 ;  /* 0x001a740a01007387 */ /* 0x0003e80000100800 */
[----:B------:R-:W-:Y:S04]  /*44a60*/  STL [R1+0x1a7c], R178 ;  /* 0x001a7cb201007387 */ /* 0x000fe80000100800 */
[----:B------:R-:W-:Y:S04]  /*44a70*/  STL [R1+0x1a40], R179 ;  /* 0x001a40b301007387 */ /* 0x000fe80000100800 */
[----:B-1----:R-:W4:Y:S04]  /*44a80*/  LDL.LU.64 R10, [R1+0xc78] ;  /* 0x000c7800010a7983 */ /* 0x002f280000300a00 */
[----:B------:R1:W-:Y:S04]  /*44a90*/  STL [R1+0x1a48], R16 ;  /* 0x001a481001007387 */ /* 0x0003e80000100800 */
[----:B------:R-:W4:Y:S01]  /*44aa0*/  LDL.LU.64 R22, [R1+0xc70] ;  /* 0x000c700001167983 */ /* 0x000f220000300a00 */
[----:B-1----:R-:W-:-:S05]  /*44ab0*/  IMAD.MOV.U32 R16, RZ, RZ, R17 ;  /* 0x000000ffff107224 */ /* 0x002fca00078e0011 */
        /* <DEDUP_REMOVED lines=9> */
[----:B------:R-:W-:Y:S04]  /*44b50*/  STL [R1+0x1a5c], R176 ;  /* 0x001a5cb001007387 */ /* 0x000fe80000100800 */
[----:B------:R-:W-:Y:S04]  /*44b60*/  STL [R1+0x1a20], R177 ;  /* 0x001a20b101007387 */ /* 0x000fe80000100800 */
[----:B-1----:R-:W4:Y:S04]  /*44b70*/  LDL.LU.64 R16, [R1+0xc58] ;  /* 0x000c580001107983 */ /* 0x002f280000300a00 */
[----:B---3--:R1:W-:Y:S04]  /*44b80*/  STL [R1+0x1a28], R20 ;  /* 0x001a281401007387 */ /* 0x0083e80000100800 */
[----:B------:R-:W3:Y:S01]  /*44b90*/  LDL.LU.64 R26, [R1+0xc50] ;  /* 0x000c5000011a7983 */ /* 0x000ee20000300a00 */
[----:B-1----:R-:W-:-:S05]  /*44ba0*/  IMAD.MOV.U32 R20, RZ, RZ, R21 ;  /* 0x000000ffff147224 */ /* 0x002fca00078e0015 */
[----:B------:R1:W-:Y:S04]  /*44bb0*/  STL [R1+0x1a24], R20 ;  /* 0x001a241401007387 */ /* 0x0003e80000100800 */
[----:B--2---:R2:W-:Y:S01]  /*44bc0*/  STL [R1+0x1a30], R18 ;  /* 0x001a301201007387 */ /* 0x0045e20000100800 */
[----:B-1----:R-:W-:-:S03]  /*44bd0*/  IMAD.MOV.U32 R20, RZ, RZ, R19 ;  /* 0x000000ffff147224 */ /* 0x002fc600078e0013 */
[----:B--2---:R-:W2:Y:S04]  /*44be0*/  LDL.LU.64 R18, [R1+0xe38] ;  /* 0x000e380001127983 */ /* 0x004ea80000300a00 */
[----:B------:R1:W-:Y:S04]  /*44bf0*/  STL [R1+0x1a2c], R20 ;  /* 0x001a2c1401007387 */ /* 0x0003e80000100800 */
[----:B------:R1:W-:Y:S04]  /*44c00*/  STL [R1+0x1a38], R12 ;  /* 0x001a380c01007387 */ /* 0x0003e80000100800 */
[----:B-1----:R-:W2:Y:S01]  /*44c10*/  LDL.LU.64 R20, [R1+0xc48] ;  /* 0x000c480001147983 */ /* 0x002ea20000300a00 */
[----:B------:R-:W-:-:S05]  /*44c20*/  IMAD.MOV.U32 R12, RZ, RZ, R13 ;  /* 0x000000ffff0c7224 */ /* 0x000fca00078e000d */
[----:B------:R1:W-:Y:S04]  /*44c30*/  STL [R1+0x1a34], R12 ;  /* 0x001a340c01007387 */ /* 0x0003e80000100800 */
[----:B-----5:R4:W-:Y:S04]  /*44c40*/  STL [R1+0x1a3c], R2 ;  /* 0x001a3c0201007387 */ /* 0x0209e80000100800 */
[----:B------:R-:W-:Y:S04]  /*44c50*/  STL [R1+0xa1c], R3 ;  /* 0x000a1c0301007387 */ /* 0x000fe80000100800 */
[----:B-1----:R-:W2:Y:S04]  /*44c60*/  LDL.LU.64 R12, [R1+0xc40] ;  /* 0x000c4000010c7983 */ /* 0x002ea80000300a00 */
[----:B----4-:R1:W-:Y:S01]  /*44c70*/  STL [R1+0xef4], R14 ;  /* 0x000ef40e01007387 */ /* 0x0103e20000100800 */
[----:B------:R-:W-:-:S03]  /*44c80*/  IMAD.MOV.U32 R2, RZ, RZ, R15 ;  /* 0x000000ffff027224 */ /* 0x000fc600078e000f */
[----:B-1----:R-:W4:Y:S04]  /*44c90*/  LDL.LU.64 R14, [R1+0xc38] ;  /* 0x000c3800010e7983 */ /* 0x002f280000300a00 */
        /* <DEDUP_REMOVED lines=25> */
[----:B---3--:R3:W-:Y:S01]  /*44e30*/  STL [R1+0xf2c], R26 ;  /* 0x000f2c1a01007387 */ /* 0x0087e20000100800 */
[----:B-1----:R-:W-:-:S03]  /*44e40*/  IMAD.MOV.U32 R2, RZ, RZ, R27 ;  /* 0x000000ffff027224 */ /* 0x002fc600078e001b */
[----:B---3--:R-:W3:Y:S04]  /*44e50*/  LDL.LU.64 R26, [R1+0xc08] ;  /* 0x000c0800011a7983 */ /* 0x008ee80000300a00 */
[----:B------:R1:W-:Y:S04]  /*44e60*/  STL [R1+0xf28], R2 ;  /* 0x000f280201007387 */ /* 0x0003e80000100800 */
[----:B--2---:R2:W-:Y:S01]  /*44e70*/  STL [R1+0xf34], R18 ;  /* 0x000f341201007387 */ /* 0x0045e20000100800 */
[----:B-1----:R-:W-:-:S03]  /*44e80*/  IMAD.MOV.U32 R2, RZ, RZ, R19 ;  /* 0x000000ffff027224 */ /* 0x002fc600078e0013 */
[----:B--2---:R-:W2:Y:S04]  /*44e90*/  LDL.LU.64 R18, [R1+0xc00] ;  /* 0x000c000001127983 */ /* 0x004ea80000300a00 */
        /* <DEDUP_REMOVED lines=971> */
[----:B------:R-:W2:Y:S04]  /*48b50*/  LDL.64 R20, [R1+0x540] ;  /* 0x0005400001147983 */ /* 0x000ea80000100a00 */
        /* <DEDUP_REMOVED lines=121> */
[----:B---3--:R-:W-:Y:S04]  /*492f0*/  STL [R1+0x17c4], R26 ;  /* 0x0017c41a01007387 */ /* 0x008fe80000100800 */
[----:B------:R-:W3:Y:S01]  /*49300*/  LDL.LU.64 R24, [R1+0x1820] ;  /* 0x0018200001187983 */ /* 0x000ee20000300a00 */
[----:B-1----:R-:W-:-:S05]  /*49310*/  IMAD.MOV.U32 R2, RZ, RZ, R27 ;  /* 0x000000ffff027224 */ /* 0x002fca00078e001b */
[----:B------:R1:W-:Y:S04]  /*49320*/  STL [R1+0x17c0], R2 ;  /* 0x0017c00201007387 */ /* 0x0003e80000100800 */
[----:B--2---:R2:W-:Y:S01]  /*49330*/  STL [R1+0x17cc], R18 ;  /* 0x0017cc1201007387 */ /* 0x0045e20000100800 */
[----:B-1----:R-:W-:-:S03]  /*49340*/  IMAD.MOV.U32 R2, RZ, RZ, R19 ;  /* 0x000000ffff027224 */ /* 0x002fc600078e0013 */
[----:B--2---:R-:W2:Y:S04]  /*49350*/  LDL.LU.64 R18, [R1+0x1828] ;  /* 0x0018280001127983 */ /* 0x004ea80000300a00 */
[----:B------:R1:W-:Y:S04]  /*49360*/  STL [R1+0x17c8], R2 ;  /* 0x0017c80201007387 */ /* 0x0003e80000100800 */
[----:B------:R-:W-:Y:S04]  /*49370*/  STL [R1+0x17d4], R20 ;  /* 0x0017d41401007387 */ /* 0x000fe80000100800 */
[----:B------:R-:W2:Y:S01]  /*49380*/  LDL.LU.64 R26, [R1+0x438] ;  /* 0x00043800011a7983 */ /* 0x000ea20000300a00 */
[----:B-1----:R-:W-:-:S05]  /*49390*/  IMAD.MOV.U32 R2, RZ, RZ, R21 ;  /* 0x000000ffff027224 */ /* 0x002fca00078e0015 */
[----:B------:R1:W-:Y:S04]  /*493a0*/  STL [R1+0x17d0], R2 ;  /* 0x0017d00201007387 */ /* 0x0003e80000100800 */
[----:B------:R4:W-:Y:S01]  /*493b0*/  STL [R1+0x17dc], R12 ;  /* 0x0017dc0c01007387 */ /* 0x0009e20000100800 */
        /* <DEDUP_REMOVED lines=16> */
[----:B------:R-:W4:Y:S01]  /*494c0*/  LDL.LU.64 R20, [R1+0x1858] ;  /* 0x0018580001147983 */ /* 0x000f220000300a00 */
[----:B-1----:R-:W-:-:S05]  /*494d0*/  IMAD.MOV.U32 R2, RZ, RZ, R23 ;  /* 0x000000ffff027224 */ /* 0x002fca00078e0017 */
[----:B------:R1:W-:Y:S02]  /*494e0*/  STL [R1+0x17f8], R2 ;  /* 0x0017f80201007387 */ /* 0x0003e40000100800 */
[----:B-1----:R-:W-:Y:S02]  /*494f0*/  IMAD.MOV.U32 R2, RZ, RZ, R7 ;  /* 0x000000ffff027224 */ /* 0x002fe400078e0007 */
[----:B------:R-:W-:Y:S04]  /*49500*/  STL [R1+0x1804], R6 ;  /* 0x0018040601007387 */ /* 0x000fe80000100800 */
[----:B------:R-:W4:Y:S04]  /*49510*/  LDL.LU.64 R22, [R1+0x1860] ;  /* 0x0018600001167983 */ /* 0x000f280000300a00 */
[----:B------:R1:W-:Y:S04]  /*49520*/  STL [R1+0x1800], R2 ;  /* 0x0018000201007387 */ /* 0x0003e80000100800 */
[----:B------:R1:W-:Y:S02]  /*49530*/  STL [R1+0x180c], R4 ;  /* 0x00180c0401007387 */ /* 0x0003e40000100800 */
[----:B-1----:R-:W-:-:S02]  /*49540*/  IMAD.MOV.U32 R2, RZ, RZ, R5 ;  /* 0x000000ffff027224 */ /* 0x002fc400078e0005 */
[----:B------:R-:W4:Y:S04]  /*49550*/  LDL.LU.64 R6, [R1+0x1868] ;  /* 0x0018680001067983 */ /* 0x000f280000300a00 */
[----:B------:R-:W-:Y:S04]  /*49560*/  STL [R1+0x1814], R16 ;  /* 0x0018141001007387 */ /* 0x000fe80000100800 */
[----:B------:R1:W-:Y:S04]  /*49570*/  STL [R1+0x1808], R2 ;  /* 0x0018080201007387 */ /* 0x0003e80000100800 */
[----:B------:R-:W4:Y:S01]  /*49580*/  LDL.LU.64 R4, [R1+0x1870] ;  /* 0x0018700001047983 */ /* 0x000f220000300a00 */
[----:B-1----:R-:W-:-:S03]  /*49590*/  IMAD.MOV.U32 R2, RZ, RZ, R17 ;  /* 0x000000ffff027224 */ /* 0x002fc600078e0011 */
[----:B---3--:R-:W-:Y:S04]  /*495a0*/  STL [R1+0x181c], R24 ;  /* 0x00181c1801007387 */ /* 0x008fe80000100800 */
[----:B------:R1:W-:Y:S04]  /*495b0*/  STL [R1+0x1810], R2 ;  /* 0x0018100201007387 */ /* 0x0003e80000100800 */
[----:B------:R-:W3:Y:S01]  /*495c0*/  LDL.LU.64 R16, [R1+0x1878] ;  /* 0x0018780001107983 */ /* 0x000ee20000300a00 */
[----:B-1----:R-:W-:-:S03]  /*495d0*/  IMAD.MOV.U32 R2, RZ, RZ, R25 ;  /* 0x000000ffff027224 */ /* 0x002fc600078e0019 */
[----:B--2---:R-:W-:Y:S04]  /*495e0*/  STL [R1+0x1824], R18 ;  /* 0x0018241201007387 */ /* 0x004fe80000100800 */
        /* <DEDUP_REMOVED lines=30> */
[----:B------:R-:W-:Y:S04]  /*497d0*/  STL [R1+0x1864], R6 ;  /* 0x0018640601007387 */ /* 0x000fe80000100800 */
[----:B------:R1:W-:Y:S04]  /*497e0*/  STL [R1+0x1858], R2 ;  /* 0x0018580201007387 */ /* 0x0003e80000100800 */
[----:B------:R-:W4:Y:S01]  /*497f0*/  LDL.LU.64 R22, [R1+0x3b0] ;  /* 0x0003b00001167983 */ /* 0x000f220000300a00 */
[----:B-1----:R-:W-:-:S03]  /*49800*/  IMAD.MOV.U32 R2, RZ, RZ, R7 ;  /* 0x000000ffff027224 */ /* 0x002fc600078e0007 */
        /* <DEDUP_REMOVED lines=8> */
[----:B------:R-:W3:Y:S04]  /*49890*/  LDL.LU.64 R16, [R1+0x398] ;  /* 0x0003980001107983 */ /* 0x000ee80000300a00 */
        /* <DEDUP_REMOVED lines=18> */
[----:B------:R-:W4:Y:S01]  /*499c0*/  LDL.LU.64 R26, [R1+0x370] ;  /* 0x00037000011a7983 */ /* 0x000f220000300a00 */
[----:B-1----:R-:W-:-:S03]  /*499d0*/  IMAD.MOV.U32 R2, RZ, RZ, R9 ;  /* 0x000000ffff027224 */ /* 0x002fc600078e0009 */
        /* <DEDUP_REMOVED lines=17> */
[----:B------:R3:W-:Y:S02]  /*49af0*/  STL [R1+0x18b8], R2 ;  /* 0x0018b80201007387 */ /* 0x0007e40000100800 */
[----:B---3--:R-:W-:Y:S02]  /*49b00*/  IMAD.MOV.U32 R2, RZ, RZ, R5 ;  /* 0x000000ffff027224 */ /* 0x008fe400078e0005 */
[----:B------:R1:W-:Y:S04]  /*49b10*/  STL [R1+0x18c4], R4 ;  /* 0x0018c40401007387 */ /* 0x0003e80000100800 */
[----:B------:R-:W-:Y:S04]  /*49b20*/  STL [R1+0x18cc], R16 ;  /* 0x0018cc1001007387 */ /* 0x000fe80000100800 */
[----:B------:R3:W-:Y:S04]  /*49b30*/  STL [R1+0x18c0], R2 ;  /* 0x0018c00201007387 */ /* 0x0007e80000100800 */
[----:B-1----:R-:W4:Y:S01]  /*49b40*/  LDL.LU.64 R4, [R1+0x340] ;  /* 0x0003400001047983 */ /* 0x002f220000300a00 */
[----:B---3--:R-:W-:-:S03]  /*49b50*/  IMAD.MOV.U32 R2, RZ, RZ, R17 ;  /* 0x000000ffff027224 */ /* 0x008fc600078e0011 */
[----:B--2---:R-:W-:Y:S04]  /*49b60*/  STL [R1+0x18d4], R18 ;  /* 0x0018d41201007387 */ /* 0x004fe80000100800 */
[----:B------:R1:W-:Y:S04]  /*49b70*/  STL [R1+0x18c8], R2 ;  /* 0x0018c80201007387 */ /* 0x0003e80000100800 */
[----:B------:R-:W2:Y:S01]  /*49b80*/  LDL.LU.64 R16, [R1+0x338] ;  /* 0x0003380001107983 */ /* 0x000ea20000300a00 */
[----:B-1----:R-:W-:-:S05]  /*49b90*/  IMAD.MOV.U32 R2, RZ, RZ, R19 ;  /* 0x000000ffff027224 */ /* 0x002fca00078e0013 */
[----:B------:R1:W-:Y:S04]  /*49ba0*/  STL [R1+0x18d0], R2 ;  /* 0x0018d00201007387 */ /* 0x0003e80000100800 */
[----:B------:R-:W-:Y:S04]  /*49bb0*/  STL [R1+0x18dc], R24 ;  /* 0x0018dc1801007387 */ /* 0x000fe80000100800 */
[----:B------:R-:W3:Y:S01]  /*49bc0*/  LDL.LU.64 R18, [R1+0x330] ;  /* 0x0003300001127983 */ /* 0x000ee20000300a00 */
[----:B-1----:R-:W-:-:S03]  /*49bd0*/  IMAD.MOV.U32 R2, RZ, RZ, R25 ;  /* 0x000000ffff027224 */ /* 0x002fc600078e0019 */
[----:B----4-:R-:W-:Y:S04]  /*49be0*/  STL [R1+0x18e4], R12 ;  /* 0x0018e40c01007387 */ /* 0x010fe80000100800 */
[----:B------:R1:W-:Y:S02]  /*49bf0*/  STL [R1+0x18d8], R2 ;  /* 0x0018d80201007387 */ /* 0x0003e40000100800 */
[----:B-1----:R-:W-:Y:S02]  /*49c00*/  IMAD.MOV.U32 R2, RZ, RZ, R13 ;  /* 0x000000ffff027224 */ /* 0x002fe400078e000d */
        /* <DEDUP_REMOVED lines=22> */
[----:B-1----:R-:W-:-:S05]  /*49d70*/  IMAD.MOV.U32 R2, RZ, RZ, R23 ;  /* 0x000000ffff027224 */ /* 0x002fca00078e0017 */
[----:B------:R1:W-:Y:S04]  /*49d80*/  STL [R1+0x1910], R2 ;  /* 0x0019100201007387 */ /* 0x0003e80000100800 */
[----:B------:R1:W-:Y:S04]  /*49d90*/  STL [R1+0x191c], R6 ;  /* 0x00191c0601007387 */ /* 0x0003e80000100800 */
[----:B------:R-:W4:Y:S01]  /*49da0*/  LDL.LU.64 R64, [R1+0x300] ;  /* 0x0003000001407983 */ /* 0x000f220000300a00 */
[----:B-1----:R-:W-:-:S03]  /*49db0*/  IMAD.MOV.U32 R2, RZ, RZ, R7 ;  /* 0x000000ffff027224 */ /* 0x002fc600078e0007 */
[----:B------:R-:W4:Y:S04]  /*49dc0*/  LDL.LU.64 R66, [R1+0x1970] ;  /* 0x0019700001427983 */ /* 0x000f280000300a00 */
[----:B------:R1:W-:Y:S04]  /*49dd0*/  STL [R1+0x1918], R2 ;  /* 0x0019180201007387 */ /* 0x0003e80000100800 */
[----:B------:R1:W-:Y:S04]  /*49de0*/  STL [R1+0x1924], R4 ;  /* 0x0019240401007387 */ /* 0x0003e80000100800 */
[----:B------:R-:W4:Y:S01]  /*49df0*/  LDL.LU.64 R6, [R1+0x1978] ;  /* 0x0019780001067983 */ /* 0x000f220000300a00 */
[----:B-1----:R-:W-:-:S03]  /*49e00*/  IMAD.MOV.U32 R2, RZ, RZ, R5 ;  /* 0x000000ffff027224 */ /* 0x002fc600078e0005 */
[----:B------:R-:W4:Y:S04]  /*49e10*/  LDL.LU.64 R4, [R1+0x2e8] ;  /* 0x0002e80001047983 */ /* 0x000f280000300a00 */
[----:B------:R2:W-:Y:S02]  /*49e20*/  STL [R1+0x1920], R2 ;  /* 0x0019200201007387 */ /* 0x0005e40000100800 */
[----:B--2---:R-:W-:Y:S02]  /*49e30*/  IMAD.MOV.U32 R2, RZ, RZ, R17 ;  /* 0x000000ffff027224 */ /* 0x004fe400078e0011 */
[----:B------:R-:W-:Y:S04]  /*49e40*/  STL [R1+0x192c], R16 ;  /* 0x00192c1001007387 */ /* 0x000fe80000100800 */
[----:B---3--:R-:W-:Y:S04]  /*49e50*/  STL [R1+0x1934], R18 ;  /* 0x0019341201007387 */ /* 0x008fe80000100800 */
[----:B------:R1:W-:Y:S04]  /*49e60*/  STL [R1+0x1928], R2 ;  /* 0x0019280201007387 */ /* 0x0003e80000100800 */
[----:B------:R-:W2:Y:S04]  /*49e70*/  LDL.LU.64 R24, [R1+0x2e0] ;  /* 0x0002e00001187983 */ /* 0x000ea80000300a00 */
[----:B------:R-:W3:Y:S01]  /*49e80*/  LDL.LU.64 R26, [R1+0x2b0] ;  /* 0x0002b000011a7983 */ /* 0x000ee20000300a00 */
[----:B-1----:R-:W-:-:S05]  /*49e90*/  IMAD.MOV.U32 R2, RZ, RZ, R19 ;  /* 0x000000ffff027224 */ /* 0x002fca00078e0013 */
[----:B------:R1:W-:Y:S04]  /*49ea0*/  STL [R1+0x1930], R2 ;  /* 0x0019300201007387 */ /* 0x0003e80000100800 */
[----:B----4-:R-:W-:Y:S04]  /*49eb0*/  STL [R1+0x193c], R12 ;  /* 0x00193c0c01007387 */ /* 0x010fe80000100800 */
[----:B------:R-:W3:Y:S01]  /*49ec0*/  LDL.LU.64 R20, [R1+0x1998] ;  /* 0x0019980001147983 */ /* 0x000ee20000300a00 */
[----:B-1----:R-:W-:-:S03]  /*49ed0*/  IMAD.MOV.U32 R2, RZ, RZ, R13 ;  /* 0x000000ffff027224 */ /* 0x002fc600078e000d */
[----:B------:R-:W3:Y:S04]  /*49ee0*/  LDL.LU.64 R22, [R1+0x130] ;  /* 0x0001300001167983 */ /* 0x000ee80000300a00 */
[----:B------:R1:W-:Y:S04]  /*49ef0*/  STL [R1+0x1938], R2 ;  /* 0x0019380201007387 */ /* 0x0003e80000100800 */
[----:B------:R-:W-:Y:S01]  /*49f00*/  STL [R1+0x1944], R14 ;  /* 0x0019440e01007387 */ /* 0x000fe20000100800 */
[----:B-1----:R-:W-:-:S03]  /*49f10*/  IMAD.MOV.U32 R2, RZ, RZ, R15 ;  /* 0x000000ffff027224 */ /* 0x002fc600078e000f */
[----:B------:R-:W3:Y:S04]  /*49f20*/  LDL.LU.64 R16, [R1+0x1b0] ;  /* 0x0001b00001107983 */ /* 0x000ee80000300a00 */
[----:B------:R-:W3:Y:S04]  /*49f30*/  LDL.LU.64 R18, [R1+0xe8] ;  /* 0x0000e80001127983 */ /* 0x000ee80000300a00 */
[----:B------:R1:W-:Y:S02]  /*49f40*/  STL [R1+0x1940], R2 ;  /* 0x0019400201007387 */ /* 0x0003e40000100800 */
[----:B-1----:R-:W-:-:S02]  /*49f50*/  IMAD.MOV.U32 R2, RZ, RZ, R9 ;  /* 0x000000ffff027224 */ /* 0x002fc400078e0009 */
[----:B------:R-:W-:Y:S04]  /*49f60*/  STL [R1+0x194c], R8 ;  /* 0x00194c0801007387 */ /* 0x000fe80000100800 */
[----:B------:R-:W3:Y:S04]  /*49f70*/  LDL.LU.64 R12, [R1+0xf0] ;  /* 0x0000f000010c7983 */ /* 0x000ee80000300a00 */
[----:B------:R-:W3:Y:S04]  /*49f80*/  LDL.LU.64 R14, [R1+0x68] ;  /* 0x00006800010e7983 */ /* 0x000ee80000300a00 */
[----:B------:R1:W-:Y:S02]  /*49f90*/  STL [R1+0x1948], R2 ;  /* 0x0019480201007387 */ /* 0x0003e40000100800 */
[----:B-1----:R-:W-:-:S02]  /*49fa0*/  IMAD.MOV.U32 R2, RZ, RZ, R11 ;  /* 0x000000ffff027224 */ /* 0x002fc400078e000b */
[----:B------:R1:W-:Y:S04]  /*49fb0*/  STL [R1+0x1954], R10 ;  /* 0x0019540a01007387 */ /* 0x0003e80000100800 */
[----:B------:R-:W3:Y:S04]  /*49fc0*/  LDL.LU.64 R8, [R1+0xb0] ;  /* 0x0000b00001087983 */ /* 0x000ee80000300a00 */
[----:B-1----:R-:W3:Y:S04]  /*49fd0*/  LDL.LU.64 R10, [R1+0xe0] ;  /* 0x0000e000010a7983 */ /* 0x002ee80000300a00 */
[----:B------:R1:W-:Y:S04]  /*49fe0*/  STL [R1+0x1950], R2 ;  /* 0x0019500201007387 */ /* 0x0003e80000100800 */
[----:B------:R-:W-:Y:S01]  /*49ff0*/  STL [R1+0x195c], R70 ;  /* 0x00195c4601007387 */ /* 0x000fe20000100800 */
[----:B-1----:R-:W-:-:S03]  /*4a000*/  IMAD.MOV.U32 R2, RZ, RZ, R71 ;  /* 0x000000ffff027224 */ /* 0x002fc600078e0047 */
[----:B------:R-:W-:Y:S04]  /*4a010*/  STL [R1+0x1964], R64 ;  /* 0x0019644001007387 */ /* 0x000fe80000100800 */
[----:B------:R1:W-:Y:S04]  /*4a020*/  STL [R1+0x1958], R2 ;  /* 0x0019580201007387 */ /* 0x0003e80000100800 */
[----:B------:R-:W-:Y:S01]  /*4a030*/  STL [R1+0x196c], R66 ;  /* 0x00196c4201007387 */ /* 0x000fe20000100800 */
[----:B-1----:R-:W-:-:S05]  /*4a040*/  IMAD.MOV.U32 R2, RZ, RZ, R65 ;  /* 0x000000ffff027224 */ /* 0x002fca00078e0041 */
[----:B------:R1:W-:Y:S02]  /*4a050*/  STL [R1+0x1960], R2 ;  /* 0x0019600201007387 */ /* 0x0003e40000100800 */
[----:B-1----:R-:W-:Y:S02]  /*4a060*/  IMAD.MOV.U32 R2, RZ, RZ, R67 ;  /* 0x000000ffff027224 */ /* 0x002fe400078e0043 */
[----:B------:R-:W-:Y:S04]  /*4a070*/  STL [R1+0x1974], R6 ;  /* 0x0019740601007387 */ /* 0x000fe80000100800 */
[----:B------:R1:W-:Y:S04]  /*4a080*/  STL [R1+0x1968], R2 ;  /* 0x0019680201007387 */ /* 0x0003e80000100800 */
[----:B------:R-:W-:Y:S01]  /*4a090*/  STL [R1+0x197c], R4 ;  /* 0x00197c0401007387 */ /* 0x000fe20000100800 */
[----:B-1----:R-:W-:-:S05]  /*4a0a0*/  IMAD.MOV.U32 R2, RZ, RZ, R7 ;  /* 0x000000ffff027224 */ /* 0x002fca00078e0007 */
        /* <DEDUP_REMOVED lines=8> */
[----:B------:R1:W-:Y:S02]  /*4a130*/  STL [R1+0x1980], R2 ;  /* 0x0019800201007387 */ /* 0x0003e40000100800 */
[----:B-1----:R-:W-:-:S02]  /*4a140*/  IMAD.MOV.U32 R2, RZ, RZ, R27 ;  /* 0x000000ffff027224 */ /* 0x002fc400078e001b */
[----:B------:R-:W-:Y:S04]  /*4a150*/  STL [R1+0x1994], R20 ;  /* 0x0019941401007387 */ /* 0x000fe80000100800 */
[----:B------:R1:W-:Y:S04]  /*4a160*/  STL [R1+0x1988], R2 ;  /* 0x0019880201007387 */ /* 0x0003e80000100800 */
[----:B------:R-:W-:Y:S01]  /*4a170*/  STL [R1+0x199c], R22 ;  /* 0x00199c1601007387 */ /* 0x000fe20000100800 */
[----:B-1----:R-:W-:-:S05]  /*4a180*/  IMAD.MOV.U32 R2, RZ, RZ, R21 ;  /* 0x000000ffff027224 */ /* 0x002fca00078e0015 */
[----:B------:R1:W-:Y:S04]  /*4a190*/  STL [R1+0x1990], R2 ;  /* 0x0019900201007387 */ /* 0x0003e80000100800 */
[----:B------:R-:W-:Y:S01]  /*4a1a0*/  STL [R1+0x19a4], R16 ;  /* 0x0019a41001007387 */ /* 0x000fe20000100800 */
[----:B-1----:R-:W-:-:S05]  /*4a1b0*/  IMAD.MOV.U32 R2, RZ, RZ, R23 ;  /* 0x000000ffff027224 */ /* 0x002fca00078e0017 */
        /* <DEDUP_REMOVED lines=19> */
[----:B------:R-:W-:Y:S04]  /*4a2f0*/  STL [R1+0x19d0], R209 ;  /* 0x0019d0d101007387 */ /* 0x000fe80000100800 */
[----:B------:R-:W-:Y:S04]  /*4a300*/  STL [R1+0x19dc], R210 ;  /* 0x0019dcd201007387 */ /* 0x000fe80000100800 */
[----:B------:R-:W-:Y:S04]  /*4a310*/  STL [R1+0x19d8], R211 ;  /* 0x0019d8d301007387 */ /* 0x000fe80000100800 */
[----:B------:R-:W-:Y:S04]  /*4a320*/  STL [R1+0x19e4], R212 ;  /* 0x0019e4d401007387 */ /* 0x000fe80000100800 */
[----:B------:R-:W-:Y:S04]  /*4a330*/  STL [R1+0x19e0], R213 ;  /* 0x0019e0d501007387 */ /* 0x000fe80000100800 */
[----:B------:R-:W-:Y:S04]  /*4a340*/  STL [R1+0x19ec], R214 ;  /* 0x0019ecd601007387 */ /* 0x000fe80000100800 */
[----:B------:R-:W-:Y:S04]  /*4a350*/  STL [R1+0x19e8], R215 ;  /* 0x0019e8d701007387 */ /* 0x000fe80000100800 */
[----:B----4-:R2:W-:Y:S01]  /*4a360*/  STL [R1+0x19f4], R6 ;  /* 0x0019f40601007387 */ /* 0x0105e20000100800 */
[----:B-1----:R-:W-:-:S03]  /*4a370*/  IMAD.MOV.U32 R2, RZ, RZ, R7 ;  /* 0x000000ffff027224 */ /* 0x002fc600078e0007 */
[----:B--2---:R-:W1:Y:S04]  /*4a380*/  S2R R6, SR_TID.X ;  /* 0x0000000000067919 */ /* 0x004e680000002100 */
[----:B------:R-:W-:Y:S04]  /*4a390*/  STL [R1+0x19fc], R4 ;  /* 0x0019fc0401007387 */ /* 0x000fe80000100800 */
[----:B------:R2:W-:Y:S04]  /*4a3a0*/  STL [R1+0x19f0], R2 ;  /* 0x0019f00201007387 */ /* 0x0005e80000100800 */
[----:B------:R-:W-:Y:S01]  /*4a3b0*/  STL [R1+0x1a04], R192 ;  /* 0x001a04c001007387 */ /* 0x000fe20000100800 */
[----:B--2---:R-:W-:-:S05]  /*4a3c0*/  IMAD.MOV.U32 R2, RZ, RZ, R5 ;  /* 0x000000ffff027224 */ /* 0x004fca00078e0005 */
[----:B------:R2:W-:Y:S01]  /*4a3d0*/  STL [R1+0x19f8], R2 ;  /* 0x0019f80201007387 */ /* 0x0005e20000100800 */
[C---:B-1----:R-:W-:Y:S01]  /*4a3e0*/  IMAD.SHL.U32 R3, R6.reuse, 0x80, RZ ;  /* 0x0000008006037824 */ /* 0x042fe200078e00ff */
[C---:B------:R-:W-:Y:S02]  /*4a3f0*/  LOP3.LUT R7, R6.reuse, 0x3, RZ, 0xc0, !PT ;  /* 0x0000000306077812 */ /* 0x040fe400078ec0ff */
[----:B------:R-:W-:Y:S01]  /*4a400*/  STL [R1+0x1a00], R193 ;  /* 0x001a00c101007387 */ /* 0x000fe20000100800 */
[----:B------:R-:W-:-:S03]  /*4a410*/  IMAD.SHL.U32 R5, R6, 0x2, RZ ;  /* 0x0000000206057824 */ /* 0x000fc600078e00ff */
[----:B------:R-:W-:Y:S01]  /*4a420*/  STL [R1+0x1a0c], R194 ;  /* 0x001a0cc201007387 */ /* 0x000fe20000100800 */
[----:B--2---:R-:W-:-:S03]  /*4a430*/  LOP3.LUT R2, R6, 0x7, RZ, 0xc0, !PT ;  /* 0x0000000706027812 */ /* 0x004fc600078ec0ff */
[----:B------:R-:W-:Y:S01]  /*4a440*/  STL [R1+0x1a08], R195 ;  /* 0x001a08c301007387 */ /* 0x000fe20000100800 */
[----:B------:R-:W-:-:S03]  /*4a450*/  LOP3.LUT R6, R6, 0x1c, RZ, 0xc0, !PT ;  /* 0x0000001c06067812 */ /* 0x000fc600078ec0ff */
[----:B------:R-:W-:Y:S04]  /*4a460*/  STL [R1+0x1a14], R196 ;  /* 0x001a14c401007387 */ /* 0x000fe80000100800 */
[----:B------:R-:W-:Y:S01]  /*4a470*/  STL [R1+0x1a10], R197 ;  /* 0x001a10c501007387 */ /* 0x000fe20000100800 */
[----:B------:R-:W-:-:S03]  /*4a480*/  IMAD R176, R7, 0x220, R6 ;  /* 0x0000022007b07824 */ /* 0x000fc600078e0206 */
[----:B------:R-:W-:Y:S04]  /*4a490*/  STL [R1+0x1a1c], R198 ;  /* 0x001a1cc601007387 */ /* 0x000fe80000100800 */
[----:B------:R-:W-:Y:S04]  /*4a4a0*/  STL [R1+0x1a18], R199 ;  /* 0x001a18c701007387 */ /* 0x000fe80000100800 */
[----:B------:R-:W2:Y:S04]  /*4a4b0*/  LDL.LU.64 R8, [R1+0x2190] ;  /* 0x0021900001087983 */ /* 0x000ea80000300a00 */
[----:B------:R-:W3:Y:S01]  /*4a4c0*/  LDL.LU.64 R6, [R1+0x2188] ;  /* 0x0021880001067983 */ /* 0x000ee20000300a00 */
[----:B------:R-:W-:-:S05]  /*4a4d0*/  LOP3.LUT R3, R3, 0x3000, RZ, 0xc0, !PT ;  /* 0x0000300003037812 */ /* 0x000fca00078ec0ff */
[C---:B------:R-:W-:Y:S02]  /*4a4e0*/  IMAD R3, R2.reuse, 0x200, R3 ;  /* 0x0000020002037824 */ /* 0x040fe400078e0203 */
[----:B------:R-:W-:-:S05]  /*4a4f0*/  IMAD.SHL.U32 R2, R2, 0x10, RZ ;  /* 0x0000001002027824 */ /* 0x000fca00078e00ff */
[----:B------:R-:W-:-:S05]  /*4a500*/  LOP3.LUT R2, R2, 0x30, R5, 0x78, !PT ;  /* 0x0000003002027812 */ /* 0x000fca00078e7805 */
[----:B------:R-:W-:Y:S01]  /*4a510*/  IMAD.IADD R3, R3, 0x1, R2 ;  /* 0x0000000103037824 */ /* 0x000fe200078e0202 */
[----:B--2---:R1:W-:Y:S04]  /*4a520*/  STL.64 [R1+0xee8], R8 ;  /* 0x000ee80801007387 */ /* 0x0043e80000100a00 */
[----:B-1----:R-:W2:Y:S04]  /*4a530*/  LDL.LU.64 R8, [R1+0x2180] ;  /* 0x0021800001087983 */ /* 0x002ea80000300a00 */
[----:B---3--:R1:W-:Y:S04]  /*4a540*/  STL.64 [R1+0xee0], R6 ;  /* 0x000ee00601007387 */ /* 0x0083e80000100a00 */
[----:B------:R-:W-:Y:S04]  /*4a550*/  STL [R1+0x1e24], R3 ;  /* 0x001e240301007387 */ /* 0x000fe80000100800 */
[----:B-1----:R-:W3:Y:S04]  /*4a560*/  LDL.LU.64 R6, [R1+0x2178] ;  /* 0x0021780001067983 */ /* 0x002ee80000300a00 */
[----:B--2---:R1:W-:Y:S04]  /*4a570*/  STL.64 [R1+0xed8], R8 ;  /* 0x000ed80801007387 */ /* 0x0043e80000100a00 */
[----:B-1----:R-:W2:Y:S04]  /*4a580*/  LDL.LU.64 R8, [R1+0x2170] ;  /* 0x0021700001087983 */ /* 0x002ea80000300a00 */
[----:B---3--:R1:W-:Y:S04]  /*4a590*/  STL.64 [R1+0xed0], R6 ;  /* 0x000ed00601007387 */ /* 0x0083e80000100a00 */
        /* <DEDUP_REMOVED lines=204> */
[----:B-1----:R-:W3:Y:S04]  /*4b260*/  LDL.64 R6, [R1+0x1e38] ;  /* 0x001e380001067983 */ /* 0x002ee80000100a00 */
[----:B--2---:R1:W-:Y:S04]  /*4b270*/  STL.64 [R1+0xb98], R8 ;  /* 0x000b980801007387 */ /* 0x0043e80000100a00 */
[----:B-1----:R-:W2:Y:S04]  /*4b280*/  LDL.64 R8, [R1+0x1e30] ;  /* 0x001e300001087983 */ /* 0x002ea80000100a00 */
[----:B---3--:R1:W-:Y:S04]  /*4b290*/  STL.64 [R1+0xb90], R6 ;  /* 0x000b900601007387 */ /* 0x0083e80000100a00 */
[----:B-1----:R-:W3:Y:S04]  /*4b2a0*/  LDL.64 R6, [R1+0x1e28] ;  /* 0x001e280001067983 */ /* 0x002ee80000100a00 */
        /* <DEDUP_REMOVED lines=77> */
[----:B------:R-:W-:Y:S04]  /*4b780*/  STL.64 [R1+0xa48], R204 ;  /* 0x000a48cc01007387 */ /* 0x000fe80000100a00 */
[----:B---3--:R2:W-:Y:S04]  /*4b790*/  STL.64 [R1+0xa50], R6 ;  /* 0x000a500601007387 */ /* 0x0085e80000100a00 */
        /* <DEDUP_REMOVED lines=288> */
[----:B------:R3:W-:Y:S01]  /*4c9a0*/  STL [R1+0x218], RZ ;  /* 0x000218ff01007387 */ /* 0x0007e20000100800 */
[----:B------:R-:W-:-:S03]  /*4c9b0*/  SHF.R.S32.HI R4, RZ, 0x1f, R252 ;  /* 0x0000001fff047819 */ /* 0x000fc600000114fc */
[----:B------:R3:W-:Y:S04]  /*4c9c0*/  STL [R1+0x21c], RZ ;  /* 0x00021cff01007387 */ /* 0x0007e80000100800 */
[----:B------:R3:W-:Y:S04]  /*4c9d0*/  STL [R1+0x200], RZ ;  /* 0x000200ff01007387 */ /* 0x0007e80000100800 */
[----:B------:R3:W-:Y:S01]  /*4c9e0*/  STL [R1+0x204], RZ ;  /* 0x000204ff01007387 */ /* 0x0007e20000100800 */
[----:B------:R-:W-:-:S03]  /*4c9f0*/  SHF.R.S32.HI R2, RZ, 0x1f, R0 ;  /* 0x0000001fff027819 */ /* 0x000fc60000011400 */
[----:B------:R3:W-:Y:S01]  /*4ca00*/  STL [R1+0x208], RZ ;  /* 0x000208ff01007387 */ /* 0x0007e20000100800 */
[----:B------:R-:W-:-:S03]  /*4ca10*/  LEA.HI R4, R4, R252, RZ, 0x7 ;  /* 0x000000fc04047211 */ /* 0x000fc600078f38ff */
[----:B------:R3:W-:Y:S04]  /*4ca20*/  STL [R1+0x20c], RZ ;  /* 0x00020cff01007387 */ /* 0x0007e80000100800 */
[----:B------:R3:W-:Y:S04]  /*4ca30*/  STL [R1+0x1f0], RZ ;  /* 0x0001f0ff01007387 */ /* 0x0007e80000100800 */
[----:B------:R3:W-:Y:S01]  /*4ca40*/  STL [R1+0x1f4], RZ ;  /* 0x0001f4ff01007387 */ /* 0x0007e20000100800 */
[----:B------:R-:W-:-:S03]  /*4ca50*/  SHF.L.U64.HI R0, R0, 0x2, R2 ;  /* 0x0000000200007819 */ /* 0x000fc60000010202 */
[----:B------:R3:W-:Y:S01]  /*4ca60*/  STL [R1+0x1f8], RZ ;  /* 0x0001f8ff01007387 */ /* 0x0007e20000100800 */
[----:B------:R-:W-:-:S03]  /*4ca70*/  SHF.R.S32.HI R0, RZ, 0x7, R4 ;  /* 0x00000007ff007819 */ /* 0x000fc60000011404 */
[----:B------:R3:W-:Y:S04]  /*4ca80*/  STL [R1+0x1fc], RZ ;  /* 0x0001fcff01007387 */ /* 0x0007e80000100800 */
[----:B------:R3:W-:Y:S04]  /*4ca90*/  STL [R1+0x1d0], RZ ;  /* 0x0001d0ff01007387 */ /* 0x0007e80000100800 */
[----:B------:R3:W-:Y:S01]  /*4caa0*/  STL [R1+0x1d4], RZ ;  /* 0x0001d4ff01007387 */ /* 0x0007e20000100800 */
[----:B------:R-:W-:-:S03]  /*4cab0*/  LOP3.LUT R2, R176, 0x20, RZ, 0x3c, !PT ;  /* 0x00000020b0027812 */ /* 0x000fc600078e3cff */
[----:B------:R3:W-:Y:S01]  /*4cac0*/  STL [R1+0x1d8], RZ ;  /* 0x0001d8ff01007387 */ /* 0x0007e20000100800 */
[----:B------:R-:W-:-:S03]  /*4cad0*/  IADD3 R2, R0, -0x2, RZ ;  /* 0xfffffffe00027810 */ /* 0x000fc60007ffe0ff */
[----:B------:R3:W-:Y:S01]  /*4cae0*/  STL [R1+0x1dc], RZ ;  /* 0x0001dcff01007387 */ /* 0x0007e20000100800 */
[----:B------:R-:W-:-:S03]  /*4caf0*/  LOP3.LUT R0, R3, 0x40, RZ, 0x3c, !PT ;  /* 0x0000004003007812 */ /* 0x000fc600078e3cff */
        /* <DEDUP_REMOVED lines=8> */
[----:B------:R3:W-:Y:S01]  /*4cb80*/  STL [R1+0x1e2c], R0 ;  /* 0x001e2c0001007387 */ /* 0x0007e20000100800 */
[----:B------:R-:W-:Y:S01]  /*4cb90*/  USHF.R.S32.HI UR6, URZ, 0x1f, UR4 ;  /* 0x0000001f3f067899 */ /* 0x000fe20008011404 */
[C---:B------:R-:W-:Y:S01]  /*4cba0*/  LOP3.LUT R177, R176.reuse, 0x40, RZ, 0x3c, !PT ;  /* 0x00000040b0b17812 */ /* 0x040fe200078e3cff */
        /* <DEDUP_REMOVED lines=100> */
[----:B-1----:R-:W-:Y:S01]  /*4d1f0*/  CS2R R8, SRZ ;  /* 0x0000000000087805 */ /* 0x002fe2000001ff00 */
[----:B------:R-:W-:Y:S01]  /*4d200*/  CS2R R10, SRZ ;  /* 0x00000000000a7805 */ /* 0x000fe2000001ff00 */
[----:B------:R-:W-:Y:S01]  /*4d210*/  CS2R R4, SRZ ;  /* 0x0000000000047805 */ /* 0x000fe2000001ff00 */
[----:B--2---:R-:W-:Y:S01]  /*4d220*/  CS2R R6, SRZ ;  /* 0x0000000000067805 */ /* 0x004fe2000001ff00 */
[----:B------:R-:W-:Y:S01]  /*4d230*/  LOP3.LUT R176, R176, 0x60, RZ, 0x3c, !PT ;  /* 0x00000060b0b07812 */ /* 0x000fe200078e3cff */
[----:B------:R-:W-:-:S02]  /*4d240*/  USHF.L.U32 UR7, UR4, 0x2, URZ ;  /* 0x0000000204077899 */ /* 0x000fc4000800063f */
[----:B------:R-:W-:Y:S02]  /*4d250*/  USHF.L.U64.HI UR6, UR4, 0x2, UR6 ;  /* 0x0000000204067899 */ /* 0x000fe40008010206 */
[----:B------:R-:W-:Y:S02]  /*4d260*/  UMOV UR5, 0x1 ;  /* 0x0000000100057882 */ /* 0x000fe40000000000 */
[----:B---3--:R-:W-:Y:S02]  /*4d270*/  UMOV UR4, 0xffffffff ;  /* 0xffffffff00047882 */ /* 0x008fe40000000000 */
.L_x_1:
[----:B------:R-:W2:Y:S01]  /*4d280*/  LDL R178, [R1+0x1e24] ;  /* 0x001e240001b27983 */ /* 0x000ea20000100800 */
[----:B------:R-:W-:Y:S01]  /*4d290*/  UIADD3 UR4, UR4, 0x1, URZ ;  /* 0x0000000104047890 */ /* 0x000fe2000fffe03f */
[----:B------:R-:W-:-:S04]  /*4d2a0*/  DEPBAR.LE SB0, 0x2 ;  /* 0x000080800000791a */ /* 0x000fc80000000000 */
[----:B------:R-:W-:Y:S01]  /*4d2b0*/  STL.64 [R1+0x4198], R238 ;  /* 0x004198ee01007387 */ /* 0x000fe20000100a00 */
[----:B------:R-:W-:-:S03]  /*4d2c0*/  UISETP.GT.AND UP0, UPT, UR4, 0x1, UPT ;  /* 0x000000010400788c */ /* 0x000fc6000bf04270 */
[----:B------:R1:W-:Y:S01]  /*4d2d0*/  STL.64 [R1+0x4190], R236 ;  /* 0x004190ec01007387 */ /* 0x0003e20000100a00 */
[----:B------:R-:W-:-:S03]  /*4d2e0*/  USEL UR4, UR4, URZ, !UP0 ;  /* 0x0000003f04047287 */ /* 0x000fc6000c000000 */
[----:B------:R-:W-:Y:S03]  /*4d2f0*/  STL.64 [R1+0x4188], R242 ;  /* 0x004188f201007387 */ /* 0x000fe60000100a00 */
[----:B------:R-:W-:Y:S01]  /*4d300*/  IMAD.U32 R0, RZ, RZ, UR4 ;  /* 0x00000004ff007e24 */ /* 0x000fe2000f8e00ff */
[----:B------:R3:W-:Y:S01]  /*4d310*/  STL.64 [R1+0x4180], R240 ;  /* 0x004180f001007387 */ /* 0x0007e20000100a00 */
[----:B------:R-:W-:-:S03]  /*4d320*/  IMAD.U32 R2, RZ, RZ, UR4 ;  /* 0x00000004ff027e24 */ /* 0x000fc6000f8e00ff */
[----:B------:R-:W-:Y:S04]  /*4d330*/  STL.64 [R1+0x4178], R246 ;  /* 0x004178f601007387 */ /* 0x000fe80000100a00 */
[----:B------:R4:W-:Y:S04]  /*4d340*/  STL.64 [R1+0x4170], R244 ;  /* 0x004170f401007387 */ /* 0x0009e80000100a00 */
[----:B------:R2:W-:Y:S04]  /*4d350*/  STL [R1+0x416c], R251 ;  /* 0x00416cfb01007387 */ /* 0x0005e80000100800 */
[----:B-1----:R-:W2:Y:S04]  /*4d360*/  LDL.LU.64 R236, [R1+0x2d0] ;  /* 0x0002d00001ec7983 */ /* 0x002ea80000300a00 */
[----:B------:R-:W2:Y:S04]  /*4d370*/  LDL.LU.64 R238, [R1+0x2d8] ;  /* 0x0002d80001ee7983 */ /* 0x000ea80000300a00 */
[----:B---3--:R-:W3:Y:S04]  /*4d380*/  LDL.LU.64 R240, [R1+0x180] ;  /* 0x0001800001f07983 */ /* 0x008ee80000300a00 */
[----:B------:R-:W3:Y:S04]  /*4d390*/  LDL.LU.64 R242, [R1+0x188] ;  /* 0x0001880001f27983 */ /* 0x000ee80000300a00 */
[----:B----4-:R-:W4:Y:S04]  /*4d3a0*/  LDL.LU.64 R244, [R1+0x70] ;  /* 0x0000700001f47983 */ /* 0x010f280000300a00 */
[----:B------:R-:W4:Y:S04]  /*4d3b0*/  LDL.LU.64 R246, [R1+0x78] ;  /* 0x0000780001f67983 */ /* 0x000f280000300a00 */
[----:B------:R-:W1:Y:S02]  /*4d3c0*/  S2R R176, SR_TID.X ;  /* 0x0000000000b07919 */ /* 0x000e640000002100 */
[----:B-1----:R-:W-:-:S02]  /*4d3d0*/  LOP3.LUT R180, R176, 0x1c, RZ, 0xc0, !PT ;  /* 0x0000001cb0b47812 */ /* 0x002fc400078ec0ff */
[C---:B------:R-:W-:Y:S02]  /*4d3e0*/  LOP3.LUT R179, R176.reuse, 0x3, RZ, 0xc0, !PT ;  /* 0x00000003b0b37812 */ /* 0x040fe400078ec0ff */
[C---:B------:R-:W-:Y:S02]  /*4d3f0*/  LOP3.LUT R177, R176.reuse, 0x1c, RZ, 0xc0, !PT ;  /* 0x0000001cb0b17812 */ /* 0x040fe400078ec0ff */
[C---:B------:R-:W-:Y:S01]  /*4d400*/  LOP3.LUT R3, R176.reuse, 0x3, RZ, 0xc0, !PT ;  /* 0x00000003b0037812 */ /* 0x040fe200078ec0ff */
[----:B------:R-:W-:Y:S01]  /*4d410*/  IMAD R179, R179, 0x220, R180 ;  /* 0x00000220b3b37824 */ /* 0x000fe200078e02b4 */
[C---:B------:R-:W-:Y:S02]  /*4d420*/  LOP3.LUT R182, R176.reuse, 0x1c, RZ, 0xc0, !PT ;  /* 0x0000001cb0b67812 */ /* 0x040fe400078ec0ff */
[----:B------:R-:W-:Y:S01]  /*4d430*/  LOP3.LUT R181, R176, 0x3, RZ, 0xc0, !PT ;  /* 0x00000003b0b57812 */ /* 0x000fe200078ec0ff */
[----:B------:R-:W-:Y:S01]  /*4d440*/  IMAD R0, R0, 0x10000, R179 ;  /* 0x0001000000007824 */ /* 0x000fe200078e02b3 */
[----:B------:R-:W-:Y:S01]  /*4d450*/  BAR.SYNC.DEFER_BLOCKING 0x0 ;  /* 0x0000000000007b1d */ /* 0x000fe20000010000 */
[----:B------:R-:W-:Y:S01]  /*4d460*/  IMAD R3, R3, 0x220, R177 ;  /* 0x0000022003037824 */ /* 0x000fe200078e02b1 */
[----:B------:R-:W-:Y:S01]  /*4d470*/  LOP3.LUT R179, R176, 0x3, RZ, 0xc0, !PT ;  /* 0x00000003b0b37812 */ /* 0x000fe200078ec0ff */
[----:B------:R-:W-:-:S02]  /*4d480*/  IMAD R181, R181, 0x220, R182 ;  /* 0x00000220b5b57824 */ /* 0x000fc400078e02b6 */
[----:B------:R-:W-:Y:S01]  /*4d490*/  IMAD.U32 R176, RZ, RZ, UR4 ;  /* 0x00000004ffb07e24 */ /* 0x000fe2000f8e00ff */
[----:B------:R-:W-:Y:S01]  /*4d4a0*/  LOP3.LUT R3, R3, 0x20, RZ, 0x3c, !PT ;  /* 0x0000002003037812 */ /* 0x000fe200078e3cff */
[----:B------:R-:W-:Y:S01]  /*4d4b0*/  IMAD R179, R179, 0x220, R180 ;  /* 0x00000220b3b37824 */ /* 0x000fe200078e02b4 */
[----:B------:R-:W-:Y:S01]  /*4d4c0*/  LOP3.LUT R181, R181, 0x40, RZ, 0x3c, !PT ;  /* 0x00000040b5b57812 */ /* 0x000fe200078e3cff */
[----:B------:R-:W-:Y:S02]  /*4d4d0*/  IMAD.U32 R177, RZ, RZ, UR4 ;  /* 0x00000004ffb17e24 */ /* 0x000fe4000f8e00ff */
[----:B------:R-:W-:Y:S01]  /*4d4e0*/  IMAD R2, R2, 0x10000, R3 ;  /* 0x0001000002027824 */ /* 0x000fe200078e0203 */
[----:B------:R-:W-:Y:S01]  /*4d4f0*/  LOP3.LUT R179, R179, 0x60, RZ, 0x3c, !PT ;  /* 0x00000060b3b37812 */ /* 0x000fe200078e3cff */
[----:B------:R-:W-:-:S04]  /*4d500*/  IMAD.U32 R3, RZ, RZ, UR4 ;  /* 0x00000004ff037e24 */ /* 0x000fc8000f8e00ff */
[----:B------:R-:W-:Y:S02]  /*4d510*/  IMAD R3, R3, 0x10000, R181 ;  /* 0x0001000003037824 */ /* 0x000fe400078e02b5 */
[----:B------:R-:W-:Y:S01]  /*4d520*/  IMAD R252, R177, 0x10000, R179 ;  /* 0x00010000b1fc7824 */ /* 0x000fe200078e02b3 */
[----:B------:R-:W-:Y:S04]  /*4d530*/  LDS R192, [R0+0x80000] ;  /* 0x0800000000c07984 */ /* 0x000fe80000000800 */
        /* <DEDUP_REMOVED lines=30> */
[----:B------:R-:W-:Y:S01]  /*4d720*/  LDS R215, [R252+0x80980] ;  /* 0x08098000fcd77984 */ /* 0x000fe20000000800 */
[----:B--2---:R-:W-:-:S05]  /*4d730*/  IMAD R251, R176, 0x40000, R178 ;  /* 0x00040000b0fb7824 */ /* 0x004fca00078e02b2 */
[----:B------:R-:W1:Y:S04]  /*4d740*/  LDSM.16.M88.4 R180, [R251] ;  /* 0x00000000fbb4783b */ /* 0x000e680000000200 */
[----:B------:R-:W2:Y:S04]  /*4d750*/  LDSM.16.M88.4 R176, [R251+0x4000] ;  /* 0x00400000fbb0783b */ /* 0x000ea80000000200 */
[----:B------:R-:W-:Y:S04]  /*4d760*/  STL [R1+0x544], R251 ;  /* 0x000544fb01007387 */ /* 0x000fe80000100800 */
[----:B------:R-:W-:Y:S01]  /*4d770*/  STL [R1+0x4130], R3 ;  /* 0x0041300301007387 */ /* 0x000fe20000100800 */
[-C--:B-1----:R-:W-:Y:S08]  /*4d780*/  HMMA.1688.F32.TF32 R236, R192, R180.reuse, R236 ;  /* 0x000000b4c0ec723c */ /* 0x082ff000000810ec */
[-C--:B---3--:R-:W-:Y:S08]  /*4d790*/  HMMA.1688.F32.TF32 R240, R196, R180.reuse, R240 ;  /* 0x000000b4c4f0723c */ /* 0x088ff000000810f0 */
[-C--:B----4-:R-:W-:Y:S01]  /*4d7a0*/  HMMA.1688.F32.TF32 R244, R200, R180.reuse, R244 ;  /* 0x000000b4c8f4723c */ /* 0x090fe200000810f4 */
[----:B------:R-:W-:Y:S07]  /*4d7b0*/  STL [R1+0x4134], R182 ;  /* 0x004134b601007387 */ /* 0x000fee0000100800 */
[-C--:B-----5:R-:W-:Y:S01]  /*4d7c0*/  HMMA.1688.F32.TF32 R60, R204, R180.reuse, R60 ;  /* 0x000000b4cc3c723c */ /* 0x0a0fe2000008103c */
[----:B------:R-:W-:Y:S07]  /*4d7d0*/  STL [R1+0x4124], R183 ;  /* 0x004124b701007387 */ /* 0x000fee0000100800 */
[-C--:B------:R-:W-:Y:S01]  /*4d7e0*/  HMMA.1688.F32.TF32 R84, R208, R180.reuse, R84 ;  /* 0x000000b4d054723c */ /* 0x080fe20000081054 */
[----:B------:R-:W-:Y:S04]  /*4d7f0*/  STL [R1+0x4138], R252 ;  /* 0x004138fc01007387 */ /* 0x000fe80000100800 */
[----:B--2---:R-:W-:Y:S03]  /*4d800*/  STL [R1+0x411c], R178 ;  /* 0x00411cb201007387 */ /* 0x004fe60000100800 */
[-C--:B------:R-:W-:Y:S01]  /*4d810*/  HMMA.1688.F32.TF32 R120, R188, R180.reuse, R120 ;  /* 0x000000b4bc78723c */ /* 0x080fe20000081078 */
[----:B------:R-:W-:Y:S04]  /*4d820*/  STL [R1+0x4118], R179 ;  /* 0x004118b301007387 */ /* 0x000fe80000100800 */
[----:B------:R-:W-:Y:S04]  /*4d830*/  STL.64 [R1+0x330], R236 ;  /* 0x000330ec01007387 */ /* 0x000fe80000100a00 */
[----:B------:R1:W-:Y:S04]  /*4d840*/  STL.64 [R1+0x338], R238 ;  /* 0x000338ee01007387 */ /* 0x0003e80000100a00 */
[----:B-1----:R-:W2:Y:S04]  /*4d850*/  LDL.LU.64 R238, [R1+0x4198] ;  /* 0x0041980001ee7983 */ /* 0x002ea80000300a00 */
[----:B------:R-:W2:Y:S04]  /*4d860*/  LDL.LU.64 R236, [R1+0x4190] ;  /* 0x0041900001ec7983 */ /* 0x000ea80000300a00 */
[----:B------:R-:W-:Y:S04]  /*4d870*/  STL.64 [R1+0x320], R240 ;  /* 0x000320f001007387 */ /* 0x000fe80000100a00 */
[----:B------:R1:W-:Y:S04]  /*4d880*/  STL.64 [R1+0x328], R242 ;  /* 0x000328f201007387 */ /* 0x0003e80000100a00 */
[----:B-1----:R-:W3:Y:S04]  /*4d890*/  LDL.LU.64 R242, [R1+0x4188] ;  /* 0x0041880001f27983 */ /* 0x002ee80000300a00 */
[----:B------:R-:W3:Y:S04]  /*4d8a0*/  LDL.LU.64 R240, [R1+0x4180] ;  /* 0x0041800001f07983 */ /* 0x000ee80000300a00 */
[----:B------:R-:W-:Y:S04]  /*4d8b0*/  STL.64 [R1+0x310], R244 ;  /* 0x000310f401007387 */ /* 0x000fe80000100a00 */
[----:B------:R1:W-:Y:S04]  /*4d8c0*/  STL.64 [R1+0x318], R246 ;  /* 0x000318f601007387 */ /* 0x0003e80000100a00 */
[----:B-1----:R-:W4:Y:S04]  /*4d8d0*/  LDL.LU.64 R246, [R1+0x4178] ;  /* 0x0041780001f67983 */ /* 0x002f280000300a00 */
[----:B------:R-:W4:Y:S04]  /*4d8e0*/  LDL.LU.64 R244, [R1+0x4170] ;  /* 0x0041700001f47983 */ /* 0x000f280000300a00 */
[----:B------:R1:W-:Y:S04]  /*4d8f0*/  STL.64 [R1+0x390], R60 ;  /* 0x0003903c01007387 */ /* 0x0003e80000100a00 */
[----:B------:R1:W-:Y:S04]  /*4d900*/  STL.64 [R1+0x398], R62 ;  /* 0x0003983e01007387 */ /* 0x0003e80000100a00 */
[----:B-1----:R-:W2:Y:S04]  /*4d910*/  LDL.LU.64 R60, [R1] ;  /* 0x00000000013c7983 */ /* 0x002ea80000300a00 */
[----:B------:R-:W2:Y:S04]  /*4d920*/  LDL.LU.64 R62, [R1+0x8] ;  /* 0x00000800013e7983 */ /* 0x000ea80000300a00 */
[----:B------:R1:W-:Y:S04]  /*4d930*/  STL.64 [R1+0x460], R84 ;  /* 0x0004605401007387 */ /* 0x0003e80000100a00 */
[----:B------:R1:W-:Y:S04]  /*4d940*/  STL.64 [R1+0x468], R86 ;  /* 0x0004685601007387 */ /* 0x0003e80000100a00 */
[----:B-1----:R-:W3:Y:S04]  /*4d950*/  LDL.LU.64 R84, [R1+0x170] ;  /* 0x0001700001547983 */ /* 0x002ee80000300a00 */
[----:B------:R-:W3:Y:S04]  /*4d960*/  LDL.LU.64 R86, [R1+0x178] ;  /* 0x0001780001567983 */ /* 0x000ee80000300a00 */
[----:B------:R1:W-:Y:S04]  /*4d970*/  STL.64 [R1+0x520], R120 ;  /* 0x0005207801007387 */ /* 0x0003e80000100a00 */
[----:B------:R1:W-:Y:S04]  /*4d980*/  STL.64 [R1+0x528], R122 ;  /* 0x0005287a01007387 */ /* 0x0003e80000100a00 */
[----:B-1----:R-:W4:Y:S04]  /*4d990*/  LDL.LU.64 R120, [R1+0x3c0] ;  /* 0x0003c00001787983 */ /* 0x002f280000300a00 */
[----:B------:R-:W4:Y:S01]  /*4d9a0*/  LDL.LU.64 R122, [R1+0x3c8] ;  /* 0x0003c800017a7983 */ /* 0x000f220000300a00 */
[-C--:B------:R-:W-:Y:S08]  /*4d9b0*/  HMMA.1688.F32.TF32 R116, R184, R180.reuse, R116 ;  /* 0x000000b4b874723c */ /* 0x080ff00000081074 */
[----:B------:R-:W-:Y:S11]  /*4d9c0*/  HMMA.1688.F32.TF32 R32, R212, R180, R32 ;  /* 0x000000b4d420723c */ /* 0x000ff60000081020 */
[----:B------:R-:W-:Y:S04]  /*4d9d0*/  @!UPT UIADD3 URZ, URZ, URZ, URZ ;  /* 0x0000003f3f3ff290 */ /* 0x000fe8000fffe03f */
[----:B------:R-:W-:Y:S04]  /*4d9e0*/  STL.64 [R1+0x630], R116 ;  /* 0x0006307401007387 */ /* 0x000fe80000100a00 */
[----:B------:R-:W-:Y:S04]  /*4d9f0*/  STL.64 [R1+0x638], R118 ;  /* 0x0006387601007387 */ /* 0x000fe80000100a00 */
[----:B------:R3:W-:Y:S01]  /*4da00*/  STL.64 [R1+0x6a0], R32 ;  /* 0x0006a02001007387 */ /* 0x0007e20000100a00 */
[----:B------:R-:W-:Y:S02]  /*4da10*/  IMAD.MOV.U32 R181, RZ, RZ, R34 ;  /* 0x000000ffffb57224 */ /* 0x000fe400078e0022 */
[----:B------:R-:W-:Y:S01]  /*4da20*/  IMAD.MOV.U32 R180, RZ, RZ, R35 ;  /* 0x000000ffffb47224 */ /* 0x000fe200078e0023 */
[-C--:B------:R-:W-:Y:S04]  /*4da30*/  HMMA.1688.F32.TF32 R52, R204, R176.reuse, R52 ;  /* 0x000000b0cc34723c */ /* 0x080fe80000081034 */
[----:B------:R-:W-:Y:S04]  /*4da40*/  STL [R1+0x4014], R180 ;  /* 0x004014b401007387 */ /* 0x000fe80000100800 */
[----:B------:R-:W-:Y:S01]  /*4da50*/  STL [R1+0x4010], R181 ;  /* 0x004010b501007387 */ /* 0x000fe20000100800 */
[-C--:B--2---:R-:W-:Y:S08]  /*4da60*/  HMMA.1688.F32.TF32 R60, R200, R176.reuse, R60 ;  /* 0x000000b0c83c723c */ /* 0x084ff0000008103c */
[-C--:B---3--:R-:W-:Y:S08]  /*4da70*/  HMMA.1688.F32.TF32 R32, R196, R176.reuse, R84 ;  /* 0x000000b0c420723c */ /* 0x088ff00000081054 */
[-C--:B----4-:R-:W-:Y:S11]  /*4da80*/  HMMA.1688.F32.TF32 R116, R192, R176.reuse, R120 ;  /* 0x000000b0c074723c */ /* 0x090ff60000081078 */
[----:B------:R-:W-:Y:S11]  /*4da90*/  @!UPT UIADD3 URZ, URZ, URZ, URZ ;  /* 0x0000003f3f3ff290 */ /* 0x000ff6000fffe03f */
[----:B------:R-:W-:Y:S01]  /*4daa0*/  @!UPT UIADD3 URZ, URZ, URZ, URZ ;  /* 0x0000003f3f3ff290 */ /* 0x000fe2000fffe03f */
[----:B------:R-:W-:Y:S04]  /*4dab0*/  STL.64 [R1+0x250], R116 ;  /* 0x0002507401007387 */ /* 0x000fe80000100a00 */
[----:B------:R-:W-:Y:S04]  /*4dac0*/  STL.64 [R1+0x258], R118 ;  /* 0x0002587601007387 */ /* 0x000fe80000100a00 */
[----:B------:R-:W-:Y:S04]  /*4dad0*/  STL.64 [R1+0x240], R32 ;  /* 0x0002402001007387 */ /* 0x000fe80000100a00 */
[----:B------:R1:W-:Y:S02]  /*4dae0*/  STL.64 [R1+0x248], R34 ;  /* 0x0002482201007387 */ /* 0x0003e40000100a00 */
[-C--:B-1----:R-:W-:Y:S02]  /*4daf0*/  HMMA.1688.F32.TF32 R32, R208, R176.reuse, R56 ;  /* 0x000000b0d020723c */ /* 0x082fe40000081038 */
[----:B------:R-:W-:Y:S04]  /*4db00*/  STL.64 [R1+0x260], R60 ;  /* 0x0002603c01007387 */ /* 0x000fe80000100a00 */
[----:B------:R-:W-:Y:S04]  /*4db10*/  STL.64 [R1+0x268], R62 ;  /* 0x0002683e01007387 */ /* 0x000fe80000100a00 */
[----:B------:R-:W2:Y:S04]  /*4db20*/  LDL.LU.64 R84, [R1+0x510] ;  /* 0x0005100001547983 */ /* 0x000ea80000300a00 */
[----:B------:R-:W-:Y:S04]  /*4db30*/  STL.64 [R1+0x350], R52 ;  /* 0x0003503401007387 */ /* 0x000fe80000100a00 */
[----:B------:R1:W-:Y:S04]  /*4db40*/  STL.64 [R1+0x358], R54 ;  /* 0x0003583601007387 */ /* 0x0003e80000100a00 */
[----:B------:R-:W2:Y:S04]  /*4db50*/  LDL.LU.64 R86, [R1+0x518] ;  /* 0x0005180001567983 */ /* 0x000ea80000300a00 */
[----:B------:R-:W-:Y:S01]  /*4db60*/  STL.64 [R1+0x3d0], R32 ;  /* 0x0003d02001007387 */ /* 0x000fe20000100a00 */
[-C--:B-1----:R-:W-:Y:S03]  /*4db70*/  HMMA.1688.F32.TF32 R52, R188, R176.reuse, R92 ;  /* 0x000000b0bc34723c */ /* 0x082fe6000008105c */
[----:B------:R1:W-:Y:S04]  /*4db80*/  STL.64 [R1+0x3d8], R34 ;  /* 0x0003d82201007387 */ /* 0x0003e80000100a00 */
[----:B------:R-:W3:Y:S04]  /*4db90*/  LDL.LU.64 R92, [R1+0x2c0] ;  /* 0x0002c000015c7983 */ /* 0x000ee80000300a00 */
[----:B------:R-:W4:Y:S01]  /*4dba0*/  LDSM.16.M88.4 R56, [R251+0x8000] ;  /* 0x00800000fb38783b */ /* 0x000f220000000200 */
[-C--:B-1----:R-:W-:Y:S11]  /*4dbb0*/  HMMA.1688.F32.TF32 R32, R184, R176.reuse, R172 ;  /* 0x000000b0b820723c */ /* 0x082ff600000810ac */
[----:B------:R-:W-:Y:S04]  /*4dbc0*/  STL.64 [R1+0x4b0], R52 ;  /* 0x0004b03401007387 */ /* 0x000fe80000100a00 */
[----:B------:R-:W-:Y:S04]  /*4dbd0*/  STL.64 [R1+0x4b8], R54 ;  /* 0x0004b83601007387 */ /* 0x000fe80000100a00 */
[----:B------:R-:W3:Y:S04]  /*4dbe0*/  LDL.LU.64 R94, [R1+0x2c8] ;  /* 0x0002c800015e7983 */ /* 0x000ee80000300a00 */
[----:B------:R-:W1:Y:S04]  /*4dbf0*/  LDSM.16.M88.4 R52, [R251+0xc000] ;  /* 0x00c00000fb34783b */ /* 0x000e680000000200 */
[----:B------:R-:W-:Y:S04]  /*4dc00*/  STL.64 [R1+0x5c0], R32 ;  /* 0x0005c02001007387 */ /* 0x000fe80000100a00 */
[----:B------:R-:W-:Y:S04]  /*4dc10*/  STL.64 [R1+0x5c8], R34 ;  /* 0x0005c82201007387 */ /* 0x000fe80000100a00 */
[----:B------:R-:W3:Y:S04]  /*4dc20*/  LDL.LU.64 R60, [R1+0xa0] ;  /* 0x0000a000013c7983 */ /* 0x000ee80000300a00 */
[----:B------:R-:W3:Y:S04]  /*4dc30*/  LDL.LU.64 R62, [R1+0xa8] ;  /* 0x0000a800013e7983 */ /* 0x000ee80000300a00 */
[----:B------:R-:W1:Y:S01]  /*4dc40*/  LDSM.16.M88.4 R32, [R251+0x10000] ;  /* 0x01000000fb20783b */ /* 0x000e620000000200 */
[----:B------:R-:W-:Y:S03]  /*4dc50*/  HMMA.1688.F32.TF32 R28, R212, R176, R28 ;  /* 0x000000b0d41c723c */ /* 0x000fe6000008101c */
[----:B----4-:R-:W-:Y:S11]  /*4dc60*/  STL [R1+0x413c], R58 ;  /* 0x00413c3a01007387 */ /* 0x010ff60000100800 */
[----:B------:R-:W-:Y:S09]  /*4dc70*/  @!UPT UIADD3 URZ, URZ, URZ, URZ ;  /* 0x0000003f3f3ff290 */ /* 0x000ff2000fffe03f */
[----:B------:R-:W-:Y:S04]  /*4dc80*/  STL.64 [R1+0x690], R28 ;  /* 0x0006901c01007387 */ /* 0x000fe80000100a00 */
[----:B------:R-:W-:Y:S04]  /*4dc90*/  STL.64 [R1+0x698], R30 ;  /* 0x0006981e01007387 */ /* 0x000fe80000100a00 */
[----:B------:R-:W-:Y:S04]  /*4dca0*/  STL [R1+0x4120], R59 ;  /* 0x0041203b01007387 */ /* 0x000fe80000100800 */
[----:B-1----:R-:W-:Y:S04]  /*4dcb0*/  STL [R1+0x4144], R54 ;  /* 0x0041443601007387 */ /* 0x002fe80000100800 */
[----:B------:R-:W-:Y:S04]  /*4dcc0*/  STL [R1+0x4140], R55 ;  /* 0x0041403701007387 */ /* 0x000fe80000100800 */
[----:B------:R-:W-:Y:S04]  /*4dcd0*/  STL [R1+0x414c], R34 ;  /* 0x00414c2201007387 */ /* 0x000fe80000100800 */
[----:B------:R-:W-:Y:S01]  /*4dce0*/  STL [R1+0x4148], R35 ;  /* 0x0041482301007387 */ /* 0x000fe20000100800 */
[-C--:B------:R-:W-:Y:S03]  /*4dcf0*/  HMMA.1688.F32.TF32 R48, R204, R56.reuse, R48 ;  /* 0x00000038cc30723c */ /* 0x080fe60000081030 */
[----:B------:R-:W1:Y:S05]  /*4dd00*/  LDSM.16.M88.4 R28, [R251+0x14000] ;  /* 0x01400000fb1c783b */ /* 0x000e6a0000000200 */
[----:B--2---:R-:W-:Y:S11]  /*4dd10*/  HMMA.1688.F32.TF32 R84, R192, R56, R84 ;  /* 0x00000038c054723c */ /* 0x004ff60000081054 */
[----:B------:R-:W-:Y:S11]  /*4dd20*/  @!UPT UIADD3 URZ, URZ, URZ, URZ ;  /* 0x0000003f3f3ff290 */ /* 0x000ff6000fffe03f */
[----:B------:R-:W-:Y:S01]  /*4dd30*/  @!UPT UIADD3 URZ, URZ, URZ, URZ ;  /* 0x0000003f3f3ff290 */ /* 0x000fe2000fffe03f */
[----:B------:R2:W-:Y:S01]  /*4dd40*/  STL.64 [R1+0x180], R84 ;  /* 0x0001805401007387 */ /* 0x0005e20000100a00 */
[----:B------:R-:W-:-:S03]  /*4dd50*/  IMAD.MOV.U32 R252, RZ, RZ, R87 ;  /* 0x000000fffffc7224 */ /* 0x000fc600078e0057 */
[----:B------:R4:W-:Y:S04]  /*4dd60*/  STL [R1+0x188], R86 ;  /* 0x0001885601007387 */ /* 0x0009e80000100800 */
[----:B--2---:R-:W2:Y:S04]  /*4dd70*/  LDL.LU.64 R84, [R1+0x590] ;  /* 0x0005900001547983 */ /* 0x004ea80000300a00 */
[----:B----4-:R-:W2:Y:S01]  /*4dd80*/  LDL.LU.64 R86, [R1+0x598] ;  /* 0x0005980001567983 */ /* 0x010ea20000300a00 */
[-C--:B---3--:R-:W-:Y:S08]  /*4dd90*/  HMMA.1688.F32.TF32 R116, R196, R56.reuse, R92 ;  /* 0x00000038c474723c */ /* 0x088ff0000008105c */
[-C--:B------:R-:W-:Y:S01]  /*4dda0*/  HMMA.1688.F32.TF32 R92, R200, R56.reuse, R60 ;  /* 0x00000038c85c723c */ /* 0x080fe2000008103c */
[----:B------:R-:W-:Y:S11]  /*4ddb0*/  STL [R1+0x4150], R252 ;  /* 0x004150fc01007387 */ /* 0x000ff60000100800 */
[----:B------:R-:W-:Y:S03]  /*4ddc0*/  @!UPT UIADD3 URZ, URZ, URZ, URZ ;  /* 0x0000003f3f3ff290 */ /* 0x000fe6000fffe03f */
[----:B------:R-:W-:Y:S04]  /*4ddd0*/  STL.64 [R1+0x1b0], R116 ;  /* 0x0001b07401007387 */ /* 0x000fe80000100a00 */
[----:B------:R-:W-:Y:S04]  /*4dde0*/  STL.64 [R1+0x1b8], R118 ;  /* 0x0001b87601007387 */ /* 0x000fe80000100a00 */
[----:B------:R-:W3:Y:S01]  /*4ddf0*/  LDL.LU.64 R60, [R1+0x3f0] ;  /* 0x0003f000013c7983 */ /* 0x000ee20000300a00 */
[-C--:B------:R-:W-:Y:S03]  /*4de00*/  HMMA.1688.F32.TF32 R80, R208, R56.reuse, R80 ;  /* 0x00000038d050723c */ /* 0x080fe60000081050 */
[----:B------:R-:W-:Y:S04]  /*4de10*/  LDSM.16.M88.4 R116, [R251+0x28000] ;  /* 0x02800000fb74783b */ /* 0x000fe80000000200 */
[----:B------:R-:W-:Y:S04]  /*4de20*/  STL.64 [R1+0x1e0], R92 ;  /* 0x0001e05c01007387 */ /* 0x000fe80000100a00 */
[----:B------:R-:W-:Y:S04]  /*4de30*/  STL.64 [R1+0x1e8], R94 ;  /* 0x0001e85e01007387 */ /* 0x000fe80000100a00 */
[----:B------:R-:W3:Y:S04]  /*4de40*/  LDL.LU.64 R62, [R1+0x3f8] ;  /* 0x0003f800013e7983 */ /* 0x000ee80000300a00 */
[----:B------:R4:W-:Y:S04]  /*4de50*/  STL.64 [R1+0x280], R48 ;  /* 0x0002803001007387 */ /* 0x0009e80000100a00 */
[----:B------:R1:W-:Y:S04]  /*4de60*/  STL.64 [R1+0x288], R50 ;  /* 0x0002883201007387 */ /* 0x0003e80000100a00 */
[----:B----4-:R-:W4:Y:S04]  /*4de70*/  LDL.LU.64 R48, [R1+0x90] ;  /* 0x0000900001307983 */ /* 0x010f280000300a00 */
[----:B-1----:R-:W4:Y:S01]  /*4de80*/  LDL.LU.64 R50, [R1+0x98] ;  /* 0x0000980001327983 */ /* 0x002f220000300a00 */
[-C--:B------:R-:W-:Y:S03]  /*4de90*/  HMMA.1688.F32.TF32 R68, R212, R56.reuse, R68 ;  /* 0x00000038d444723c */ /* 0x080fe60000081044 */
[----:B------:R-:W-:Y:S04]  /*4dea0*/  STL.64 [R1+0x380], R80 ;  /* 0x0003805001007387 */ /* 0x000fe80000100a00 */
[----:B------:R1:W-:Y:S02]  /*4deb0*/  STL.64 [R1+0x388], R82 ;  /* 0x0003885201007387 */ /* 0x0003e40000100a00 */
[-C--:B-1----:R-:W-:Y:S08]  /*4dec0*/  HMMA.1688.F32.TF32 R80, R188, R56.reuse, R72 ;  /* 0x00000038bc50723c */ /* 0x082ff00000081048 */
[----:B------:R-:W-:Y:S07]  /*4ded0*/  HMMA.1688.F32.TF32 R72, R184, R56, R140 ;  /* 0x00000038b848723c */ /* 0x000fee000008108c */
[----:B------:R-:W-:-:S02]  /*4dee0*/  IMAD.MOV.U32 R180, RZ, RZ, R70 ;  /* 0x000000ffffb47224 */ /* 0x000fc400078e0046 */
[----:B------:R-:W-:-:S06]  /*4def0*/  IMAD.MOV.U32 R181, RZ, RZ, R71 ;  /* 0x000000ffffb57224 */ /* 0x000fcc00078e0047 */
[----:B------:R-:W-:Y:S04]  /*4df00*/  STL.64 [R1+0x470], R80 ;  /* 0x0004705001007387 */ /* 0x000fe80000100a00 */
[----:B------:R-:W-:Y:S04]  /*4df10*/  STL.64 [R1+0x478], R82 ;  /* 0x0004785201007387 */ /* 0x000fe80000100a00 */
[----:B------:R-:W-:Y:S04]  /*4df20*/  STL.64 [R1+0x580], R72 ;  /* 0x0005804801007387 */ /* 0x000fe80000100a00 */
[----:B------:R-:W-:Y:S04]  /*4df30*/  STL.64 [R1+0x588], R74 ;  /* 0x0005884a01007387 */ /* 0x000fe80000100a00 */
[----:B------:R-:W-:Y:S04]  /*4df40*/  STL.64 [R1+0x650], R68 ;  /* 0x0006504401007387 */ /* 0x000fe80000100a00 */
[----:B------:R-:W-:Y:S04]  /*4df50*/  STL [R1+0x4024], R180 ;  /* 0x004024b401007387 */ /* 0x000fe80000100800 */
[----:B------:R-:W-:Y:S01]  /*4df60*/  STL [R1+0x4020], R181 ;  /* 0x004020b501007387 */ /* 0x000fe20000100800 */
[-C--:B--2---:R-:W-:Y:S11]  /*4df70*/  HMMA.1688.F32.TF32 R56, R192, R52.reuse, R84 ;  /* 0x00000034c038723c */ /* 0x084ff60000081054 */
[----:B------:R-:W-:Y:S11]  /*4df80*/  @!UPT UIADD3 URZ, URZ, URZ, URZ ;  /* 0x0000003f3f3ff290 */ /* 0x000ff6000fffe03f */
[----:B------:R-:W-:Y:S02]  /*4df90*/  @!UPT UIADD3 URZ, URZ, URZ, URZ ;  /* 0x0000003f3f3ff290 */ /* 0x000fe4000fffe03f */
[----:B------:R-:W-:Y:S02]  /*4dfa0*/  IMAD.MOV.U32 R55, RZ, RZ, R58 ;  /* 0x000000ffff377224 */ /* 0x000fe400078e003a */
[----:B------:R-:W-:Y:S02]  /*4dfb0*/  IMAD.MOV.U32 R58, RZ, RZ, R59 ;  /* 0x000000ffff3a7224 */ /* 0x000fe400078e003b */
[----:B------:R-:W-:Y:S02]  /*4dfc0*/  IMAD.MOV.U32 R35, RZ, RZ, R56 ;  /* 0x000000ffff237224 */ /* 0x000fe400078e0038 */
[----:B------:R-:W-:Y:S01]  /*4dfd0*/  IMAD.MOV.U32 R54, RZ, RZ, R57 ;  /* 0x000000ffff367224 */ /* 0x000fe200078e0039 */
[----:B------:R3:W-:Y:S02]  /*4dfe0*/  STL [R1+0x4160], R58 ;  /* 0x0041603a01007387 */ /* 0x0007e40000100800 */
[-C--:B---3--:R-:W-:Y:S02]  /*4dff0*/  HMMA.1688.F32.TF32 R56, R196, R52.reuse, R60 ;  /* 0x00000034c438723c */ /* 0x088fe4000008103c */
[----:B------:R-:W-:Y:S04]  /*4e000*/  STL [R1+0x415c], R55 ;  /* 0x00415c3701007387 */ /* 0x000fe80000100800 */
[----:B------:R-:W-:Y:S04]  /*4e010*/  STL [R1+0x4158], R54 ;  /* 0x0041583601007387 */ /* 0x000fe80000100800 */
[----:B------:R-:W-:Y:S04]  /*4e020*/  STL [R1+0x4154], R35 ;  /* 0x0041542301007387 */ /* 0x000fe80000100800 */
[----:B------:R-:W2:Y:S01]  /*4e030*/  LDL.LU.64 R80, [R1+0x5b0] ;  /* 0x0005b00001507983 */ /* 0x000ea20000300a00 */
[-C--:B----4-:R-:W-:Y:S08]  /*4e040*/  HMMA.1688.F32.TF32 R48, R200, R52.reuse, R48 ;  /* 0x00000034c830723c */ /* 0x090ff00000081030 */
[----:B------:R-:W-:Y:S04]  /*4e050*/  STL.64 [R1+0x160], R56 ;  /* 0x0001603801007387 */ /* 0x000fe80000100a00 */
[----:B------:R1:W-:Y:S04]  /*4e060*/  STL.64 [R1+0x168], R58 ;  /* 0x0001683a01007387 */ /* 0x0003e80000100a00 */
[----:B------:R-:W2:Y:S07]  /*4e070*/  LDL.LU.64 R82, [R1+0x5b8] ;  /* 0x0005b80001527983 */ /* 0x000eae0000300a00 */
[----:B------:R-:W-:Y:S04]  /*4e080*/  STL.64 [R1+0x170], R48 ;  /* 0x0001703001007387 */ /* 0x000fe80000100a00 */
[----:B------:R3:W-:Y:S04]  /*4e090*/  STL.64 [R1+0x178], R50 ;  /* 0x0001783201007387 */ /* 0x0007e80000100a00 */
[----:B------:R-:W4:Y:S04]  /*4e0a0*/  LDL.LU.64 R72, [R1+0x500] ;  /* 0x0005000001487983 */ /* 0x000f280000300a00 */
[----:B------:R-:W4:Y:S04]  /*4e0b0*/  LDL.LU.64 R74, [R1+0x508] ;  /* 0x00050800014a7983 */ /* 0x000f280000300a00 */
[----:B------:R-:W4:Y:S04]  /*4e0c0*/  LDL.LU.64 R68, [R1+0x80] ;  /* 0x0000800001447983 */ /* 0x000f280000300a00 */
[----:B------:R-:W4:Y:S01]  /*4e0d0*/  LDL.LU.64 R70, [R1+0x88] ;  /* 0x0000880001467983 */ /* 0x000f220000300a00 */
[-C--:B-1----:R-:W-:Y:S08]  /*4e0e0*/  HMMA.1688.F32.TF32 R56, R204, R52.reuse, R44 ;  /* 0x00000034cc38723c */ /* 0x082ff0000008102c */
[-C--:B---3--:R-:W-:Y:S08]  /*4e0f0*/  HMMA.1688.F32.TF32 R48, R208, R52.reuse, R76 ;  /* 0x00000034d030723c */ /* 0x088ff0000008104c */
[-C--:B------:R-:W-:Y:S01]  /*4e100*/  HMMA.1688.F32.TF32 R44, R188, R52.reuse, R100 ;  /* 0x00000034bc2c723c */ /* 0x080fe20000081064 */
[----:B------:R-:W-:Y:S06]  /*4e110*/  LDSM.16.M88.4 R100, [R251+0x38000] ;  /* 0x03800000fb64783b */ /* 0x000fec0000000200 */
[----:B------:R-:W-:Y:S04]  /*4e120*/  STL.64 [R1+0x1a0], R56 ;  /* 0x0001a03801007387 */ /* 0x000fe80000100a00 */
[----:B------:R-:W-:Y:S04]  /*4e130*/  STL.64 [R1+0x1a8], R58 ;  /* 0x0001a83a01007387 */ /* 0x000fe80000100a00 */
[----:B------:R-:W3:Y:S04]  /*4e140*/  LDL.LU.64 R60, [R1+0x670] ;  /* 0x00067000013c7983 */ /* 0x000ee80000300a00 */
[----:B------:R1:W-:Y:S04]  /*4e150*/  STL.64 [R1+0x360], R48 ;  /* 0x0003603001007387 */ /* 0x0003e80000100a00 */
[----:B------:R1:W-:Y:S04]  /*4e160*/  STL.64 [R1+0x368], R50 ;  /* 0x0003683201007387 */ /* 0x0003e80000100a00 */
[----:B------:R-:W3:Y:S04]  /*4e170*/  LDL.LU.64 R62, [R1+0x678] ;  /* 0x00067800013e7983 */ /* 0x000ee80000300a00 */
[----:B------:R-:W-:Y:S04]  /*4e180*/  STL.64 [R1+0x3f0], R44 ;  /* 0x0003f02c01007387 */ /* 0x000fe80000100a00 */
[----:B------:R1:W-:Y:S04]  /*4e190*/  STL.64 [R1+0x3f8], R46 ;  /* 0x0003f82e01007387 */ /* 0x0003e80000100a00 */
[----:B-1----:R-:W3:Y:S04]  /*4e1a0*/  LDL.LU.64 R48, [R1+0x550] ;  /* 0x0005500001307983 */ /* 0x002ee80000300a00 */
[----:B------:R-:W3:Y:S01]  /*4e1b0*/  LDL.LU.64 R50, [R1+0x558] ;  /* 0x0005580001327983 */ /* 0x000ee20000300a00 */
[-C--:B------:R-:W-:Y:S11]  /*4e1c0*/  HMMA.1688.F32.TF32 R44, R184, R52.reuse, R156 ;  /* 0x00000034b82c723c */ /* 0x080ff6000008109c */
[----:B------:R-:W-:Y:S11]  /*4e1d0*/  @!UPT UIADD3 URZ, URZ, URZ, URZ ;  /* 0x0000003f3f3ff290 */ /* 0x000ff6000fffe03f */
[----:B------:R-:W-:Y:S01]  /*4e1e0*/  @!UPT UIADD3 URZ, URZ, URZ, URZ ;  /* 0x0000003f3f3ff290 */ /* 0x000fe2000fffe03f */
[----:B------:R1:W-:Y:S04]  /*4e1f0*/  STL.64 [R1+0x510], R44 ;  /* 0x0005102c01007387 */ /* 0x0003e80000100a00 */
[----:B------:R1:W-:Y:S04]  /*4e200*/  STL.64 [R1+0x518], R46 ;  /* 0x0005182e01007387 */ /* 0x0003e80000100a00 */
[----:B-1----:R-:W3:Y:S04]  /*4e210*/  LDL.LU.64 R44, [R1+0x100] ;  /* 0x00010000012c7983 */ /* 0x002ee80000300a00 */
[----:B------:R-:W3:Y:S01]  /*4e220*/  LDL.LU.64 R46, [R1+0x108] ;  /* 0x00010800012e7983 */ /* 0x000ee20000300a00 */
[----:B------:R-:W-:Y:S11]  /*4e230*/  HMMA.1688.F32.TF32 R64, R212, R52, R64 ;  /* 0x00000034d440723c */ /* 0x000ff60000081040 */
[----:B------:R-:W-:Y:S11]  /*4e240*/  @!UPT UIADD3 URZ, URZ, URZ, URZ ;  /* 0x0000003f3f3ff290 */ /* 0x000ff6000fffe03f */
[----:B------:R-:W-:Y:S02]  /*4e250*/  @!UPT UIADD3 URZ, URZ, URZ, URZ ;  /* 0x0000003f3f3ff290 */ /* 0x000fe4000fffe03f */
[----:B------:R-:W-:Y:S02]  /*4e260*/  IMAD.MOV.U32 R57, RZ, RZ, R64 ;  /* 0x000000ffff397224 */ /* 0x000fe400078e0040 */
[----:B------:R-:W-:Y:S02]  /*4e270*/  IMAD.MOV.U32 R56, RZ, RZ, R65 ;  /* 0x000000ffff387224 */ /* 0x000fe400078e0041 */
[----:B------:R-:W-:Y:S02]  /*4e280*/  IMAD.MOV.U32 R53, RZ, RZ, R66 ;  /* 0x000000ffff357224 */ /* 0x000fe400078e0042 */
[----:B------:R-:W-:-:S05]  /*4e290*/  IMAD.MOV.U32 R52, RZ, RZ, R67 ;  /* 0x000000ffff347224 */ /* 0x000fca00078e0043 */
[----:B------:R-:W-:Y:S04]  /*4e2a0*/  STL [R1+0x402c], R52 ;  /* 0x00402c3401007387 */ /* 0x000fe80000100800 */
[----:B------:R-:W-:Y:S04]  /*4e2b0*/  STL [R1+0x4028], R53 ;  /* 0x0040283501007387 */ /* 0x000fe80000100800 */
[----:B------:R-:W-:Y:S04]  /*4e2c0*/  STL [R1+0x401c], R56 ;  /* 0x00401c3801007387 */ /* 0x000fe80000100800 */
[----:B------:R1:W-:Y:S02]  /*4e2d0*/  STL [R1+0x4018], R57 ;  /* 0x0040183901007387 */ /* 0x0003e40000100800 */
[-C--:B-1----:R-:W-:Y:S08]  /*4e2e0*/  HMMA.1688.F32.TF32 R56, R204, R32.reuse, R40 ;  /* 0x00000020cc38723c */ /* 0x082ff00000081028 */
[-C--:B------:R-:W-:Y:S01]  /*4e2f0*/  HMMA.1688.F32.TF32 R40, R188, R32.reuse, R108 ;  /* 0x00000020bc28723c */ /* 0x080fe2000008106c */
[----:B------:R-:W-:Y:S07]  /*4e300*/  LDSM.16.M88.4 R108, [R251+0x30000] ;  /* 0x03000000fb6c783b */ /* 0x000fee0000000200 */
[-C--:B------:R-:W-:Y:S08]  /*4e310*/  HMMA.1688.F32.TF32 R24, R212, R32.reuse, R24 ;  /* 0x00000020d418723c */ /* 0x080ff00000081018 */
[-C--:B--2---:R-:W-:Y:S11]  /*4e320*/  HMMA.1688.F32.TF32 R64, R192, R32.reuse, R80 ;  /* 0x00000020c040723c */ /* 0x084ff60000081050 */
[----:B------:R-:W-:Y:S11]  /*4e330*/  @!UPT UIADD3 URZ, URZ, URZ, URZ ;  /* 0x0000003f3f3ff290 */ /* 0x000ff6000fffe03f */
[----:B------:R-:W-:Y:S02]  /*4e340*/  @!UPT UIADD3 URZ, URZ, URZ, URZ ;  /* 0x0000003f3f3ff290 */ /* 0x000fe4000fffe03f */
[----:B------:R-:W-:Y:S02]  /*4e350*/  IMAD.MOV.U32 R54, RZ, RZ, R64 ;  /* 0x000000ffff367224 */ /* 0x000fe400078e0040 */
[----:B------:R-:W-:Y:S02]  /*4e360*/  IMAD.MOV.U32 R35, RZ, RZ, R65 ;  /* 0x000000ffff237224 */ /* 0x000fe400078e0041 */
[----:B------:R-:W-:Y:S02]  /*4e370*/  IMAD.MOV.U32 R252, RZ, RZ, R66 ;  /* 0x000000fffffc7224 */ /* 0x000fe400078e0042 */
[----:B------:R-:W-:Y:S02]  /*4e380*/  IMAD.MOV.U32 R34, RZ, RZ, R67 ;  /* 0x000000ffff227224 */ /* 0x000fe400078e0043 */
[-C--:B----4-:R-:W-:Y:S08]  /*4e390*/  HMMA.1688.F32.TF32 R64, R196, R32.reuse, R72 ;  /* 0x00000020c440723c */ /* 0x090ff00000081048 */
[-C--:B------:R-:W-:Y:S01]  /*4e3a0*/  HMMA.1688.F32.TF32 R68, R200, R32.reuse, R68 ;  /* 0x00000020c844723c */ /* 0x080fe20000081044 */
[----:B------:R-:W-:Y:S04]  /*4e3b0*/  STL [R1+0x4168], R252 ;  /* 0x004168fc01007387 */ /* 0x000fe80000100800 */
[----:B------:R-:W-:Y:S10]  /*4e3c0*/  STL [R1+0x4164], R34 ;  /* 0x0041642201007387 */ /* 0x000ff40000100800 */
[----:B------:R-:W-:Y:S04]  /*4e3d0*/  STL.64 [R1+0x120], R64 ;  /* 0x0001204001007387 */ /* 0x000fe80000100a00 */
[----:B------:R1:W-:Y:S04]  /*4e3e0*/  STL.64 [R1+0x128], R66 ;  /* 0x0001284201007387 */ /* 0x0003e80000100a00 */
[----:B------:R-:W-:Y:S04]  /*4e3f0*/  STL.64 [R1+0x130], R68 ;  /* 0x0001304401007387 */ /* 0x000fe80000100a00 */
[----:B------:R-:W-:Y:S01]  /*4e400*/  STL.64 [R1+0x138], R70 ;  /* 0x0001384601007387 */ /* 0x000fe20000100a00 */
[-C--:B-1----:R-:W-:Y:S03]  /*4e410*/  HMMA.1688.F32.TF32 R64, R208, R32.reuse, R88 ;  /* 0x00000020d040723c */ /* 0x082fe60000081058 */
[----:B------:R-:W-:Y:S04]  /*4e420*/  STL.64 [R1+0x140], R56 ;  /* 0x0001403801007387 */ /* 0x000fe80000100a00 */
[----:B------:R1:W-:Y:S02]  /*4e430*/  STL.64 [R1+0x148], R58 ;  /* 0x0001483a01007387 */ /* 0x0003e40000100a00 */
[----:B-1----:R-:W-:Y:S11]  /*4e440*/  HMMA.1688.F32.TF32 R56, R184, R32, R144 ;  /* 0x00000020b838723c */ /* 0x002ff60000081090 */
[----:B------:R-:W-:Y:S03]  /*4e450*/  @!UPT UIADD3 URZ, URZ, URZ, URZ ;  /* 0x0000003f3f3ff290 */ /* 0x000fe6000fffe03f */
[----:B------:R1:W-:Y:S04]  /*4e460*/  STL.64 [R1+0x2b0], R64 ;  /* 0x0002b04001007387 */ /* 0x0003e80000100a00 */
[----:B------:R2:W-:Y:S04]  /*4e470*/  STL.64 [R1+0x2b8], R66 ;  /* 0x0002b84201007387 */ /* 0x0005e80000100a00 */
[----:B------:R-:W-:Y:S04]  /*4e480*/  STL.64 [R1+0x3b0], R40 ;  /* 0x0003b02801007387 */ /* 0x000fe80000100a00 */
[----:B------:R-:W-:Y:S04]  /*4e490*/  STL.64 [R1+0x3b8], R42 ;  /* 0x0003b82a01007387 */ /* 0x000fe80000100a00 */
[----:B------:R-:W-:Y:S04]  /*4e4a0*/  STL.64 [R1+0x4a0], R56 ;  /* 0x0004a03801007387 */ /* 0x000fe80000100a00 */
[----:B------:R-:W-:Y:S04]  /*4e4b0*/  STL.64 [R1+0x4a8], R58 ;  /* 0x0004a83a01007387 */ /* 0x000fe80000100a00 */
[----:B------:R-:W-:Y:S04]  /*4e4c0*/  STL.64 [R1+0x5b0], R24 ;  /* 0x0005b01801007387 */ /* 0x000fe80000100a00 */
[----:B------:R3:W-:Y:S04]  /*4e4d0*/  STL.64 [R1+0x5b8], R26 ;  /* 0x0005b81a01007387 */ /* 0x0007e80000100a00 */
[----:B-1----:R-:W4:Y:S04]  /*4e4e0*/  LDL.LU.64 R64, [R1+0x710] ;  /* 0x0007100001407983 */ /* 0x002f280000300a00 */
[----:B--2---:R-:W4:Y:S01]  /*4e4f0*/  LDL.LU.64 R66, [R1+0x718] ;  /* 0x0007180001427983 */ /* 0x004f220000300a00 */
[-C--:B---3--:R-:W-:Y:S11]  /*4e500*/  HMMA.1688.F32.TF32 R24, R196, R28.reuse, R48 ;  /* 0x0000001cc418723c */ /* 0x088ff60000081030 */
[----:B------:R-:W-:Y:S11]  /*4e510*/  @!UPT UIADD3 URZ, URZ, URZ, URZ ;  /* 0x0000003f3f3ff290 */ /* 0x000ff6000fffe03f */
[----:B------:R-:W-:Y:S01]  /*4e520*/  @!UPT UIADD3 URZ, URZ, URZ, URZ ;  /* 0x0000003f3f3ff290 */ /* 0x000fe2000fffe03f */
[----:B------:R-:W-:Y:S04]  /*4e530*/  STL.64 [R1+0xd0], R24 ;  /* 0x0000d01801007387 */ /* 0x000fe80000100a00 */
[----:B------:R1:W-:Y:S02]  /*4e540*/  STL.64 [R1+0xd8], R26 ;  /* 0x0000d81a01007387 */ /* 0x0003e40000100a00 */
[-C--:B-1----:R-:W-:Y:S08]  /*4e550*/  HMMA.1688.F32.TF32 R24, R200, R28.reuse, R44 ;  /* 0x0000001cc818723c */ /* 0x082ff0000008102c */
[----:B------:R-:W-:Y:S01]  /*4e560*/  HMMA.1688.F32.TF32 R40, R192, R28, R60 ;  /* 0x0000001cc028723c */ /* 0x000fe2000008103c */
[----:B------:R-:W2:Y:S04]  /*4e570*/  LDL.LU.64 R60, [R1+0x600] ;  /* 0x00060000013c7983 */ /* 0x000ea80000300a00 */
[----:B------:R-:W2:Y:S10]  /*4e580*/  LDL.LU.64 R62, [R1+0x608] ;  /* 0x00060800013e7983 */ /* 0x000eb40000300a00 */
[----:B------:R-:W-:Y:S04]  /*4e590*/  STL.64 [R1+0xc0], R24 ;  /* 0x0000c01801007387 */ /* 0x000fe80000100a00 */
[----:B------:R1:W-:Y:S04]  /*4e5a0*/  STL.64 [R1+0xc8], R26 ;  /* 0x0000c81a01007387 */ /* 0x0003e80000100a00 */
[----:B------:R-:W3:Y:S04]  /*4e5b0*/  LDL.LU.64 R44, [R1+0x420] ;  /* 0x00042000012c7983 */ /* 0x000ee80000300a00 */
[----:B------:R-:W3:Y:S01]  /*4e5c0*/  LDL.LU.64 R46, [R1+0x428] ;  /* 0x00042800012e7983 */ /* 0x000ee20000300a00 */
[----:B------:R-:W-:-:S02]  /*4e5d0*/  IMAD.MOV.U32 R252, RZ, RZ, R40 ;  /* 0x000000fffffc7224 */ /* 0x000fc400078e0028 */
[----:B------:R-:W-:Y:S01]  /*4e5e0*/  IMAD.MOV.U32 R34, RZ, RZ, R41 ;  /* 0x000000ffff227224 */ /* 0x000fe200078e0029 */
[----:B-1----:R-:W-:Y:S01]  /*4e5f0*/  HMMA.1688.F32.TF32 R24, R204, R28, R36 ;  /* 0x0000001ccc18723c */ /* 0x002fe20000081024 */
[----:B------:R-:W-:Y:S02]  /*4e600*/  IMAD.MOV.U32 R58, RZ, RZ, R42 ;  /* 0x000000ffff3a7224 */ /* 0x000fe400078e002a */
[----:B------:R-:W-:-:S05]  /*4e610*/  IMAD.MOV.U32 R55, RZ, RZ, R43 ;  /* 0x000000ffff377224 */ /* 0x000fca00078e002b */
[-C--:B------:R-:W-:Y:S01]  /*4e620*/  HMMA.1688.F32.TF32 R40, R208, R28.reuse, R104 ;  /* 0x0000001cd028723c */ /* 0x080fe20000081068 */
[----:B------:R-:W-:Y:S11]  /*4e630*/  LDSM.16.M88.4 R104, [R251+0x34000] ;  /* 0x03400000fb68783b */ /* 0x000ff60000000200 */
[----:B------:R-:W-:Y:S03]  /*4e640*/  @!UPT UIADD3 URZ, URZ, URZ, URZ ;  /* 0x0000003f3f3ff290 */ /* 0x000fe6000fffe03f */
[----:B------:R-:W-:Y:S04]  /*4e650*/  STL.64 [R1+0x100], R24 ;  /* 0x0001001801007387 */ /* 0x000fe80000100a00 */
[----:B------:R1:W-:Y:S04]  /*4e660*/  STL.64 [R1+0x108], R26 ;  /* 0x0001081a01007387 */ /* 0x0003e80000100a00 */
[----:B------:R-:W-:Y:S04]  /*4e670*/  STL.64 [R1+0x230], R40 ;  /* 0x0002302801007387 */ /* 0x000fe80000100a00 */
[----:B------:R-:W-:Y:S04]  /*4e680*/  STL.64 [R1+0x238], R42 ;  /* 0x0002382a01007387 */ /* 0x000fe80000100a00 */
[----:B------:R-:W1:Y:S01]  /*4e690*/  LDSM.16.M88.4 R40, [R251+0x18000] ;  /* 0x01800000fb28783b */ /* 0x000e620000000200 */
[-C--:B------:R-:W-:Y:S08]  /*4e6a0*/  HMMA.1688.F32.TF32 R36, R188, R28.reuse, R124 ;  /* 0x0000001cbc24723c */ /* 0x080ff0000008107c */
[-C--:B-1----:R-:W-:Y:S08]  /*4e6b0*/  HMMA.1688.F32.TF32 R24, R184, R28.reuse, R160 ;  /* 0x0000001cb818723c */ /* 0x082ff000000810a0 */
[C---:B------:R-:W-:Y:S07]  /*4e6c0*/  HMMA.1688.F32.TF32 R20, R212.reuse, R28, R20 ;  /* 0x0000001cd414723c */ /* 0x040fee0000081014 */
[----:B------:R-:W-:Y:S04]  /*4e6d0*/  STL.64 [R1+0x370], R36 ;  /* 0x0003702401007387 */ /* 0x000fe80000100a00 */
[----:B------:R-:W-:Y:S04]  /*4e6e0*/  STL.64 [R1+0x378], R38 ;  /* 0x0003782601007387 */ /* 0x000fe80000100a00 */
[----:B------:R-:W4:Y:S04]  /*4e6f0*/  LDL.LU.64 R48, [R1+0x780] ;  /* 0x0007800001307983 */ /* 0x000f280000300a00 */
[----:B------:R-:W-:Y:S04]  /*4e700*/  STL.64 [R1+0x480], R24 ;  /* 0x0004801801007387 */ /* 0x000fe80000100a00 */
[----:B------:R-:W-:Y:S04]  /*4e710*/  STL.64 [R1+0x488], R26 ;  /* 0x0004881a01007387 */ /* 0x000fe80000100a00 */
[----:B------:R-:W4:Y:S04]  /*4e720*/  LDL.LU.64 R50, [R1+0x788] ;  /* 0x0007880001327983 */ /* 0x000f280000300a00 */
[----:B------:R-:W-:Y:S04]  /*4e730*/  STL.64 [R1+0x590], R20 ;  /* 0x0005901401007387 */ /* 0x000fe80000100a00 */
[----:B------:R-:W-:Y:S04]  /*4e740*/  STL.64 [R1+0x598], R22 ;  /* 0x0005981601007387 */ /* 0x000fe80000100a00 */
[----:B------:R-:W1:Y:S01]  /*4e750*/  LDSM.16.M88.4 R36, [R251+0x1c000] ;  /* 0x01c00000fb24783b */ /* 0x000e620000000200 */
[-C--:B------:R-:W-:Y:S03]  /*4e760*/  HMMA.1688.F32.TF32 R16, R212, R40.reuse, R16 ;  /* 0x00000028d410723c */ /* 0x080fe60000081010 */
[----:B------:R-:W1:Y:S04]  /*4e770*/  LDSM.16.M88.4 R24, [R251+0x20000] ;  /* 0x02000000fb18783b */ /* 0x000e680000000200 */
[----:B------:R-:W1:Y:S01]  /*4e780*/  LDSM.16.M88.4 R20, [R251+0x24000] ;  /* 0x02400000fb14783b */ /* 0x000e620000000200 */
[-C--:B--2---:R-:W-:Y:S08]  /*4e790*/  HMMA.1688.F32.TF32 R60, R196, R40.reuse, R60 ;  /* 0x00000028c43c723c */ /* 0x084ff0000008103c */
[-C--:B---3--:R-:W-:Y:S11]  /*4e7a0*/  HMMA.1688.F32.TF32 R44, R200, R40.reuse, R44 ;  /* 0x00000028c82c723c */ /* 0x088ff6000008102c */
[----:B------:R-:W-:Y:S04]  /*4e7b0*/  @!UPT UIADD3 URZ, URZ, URZ, URZ ;  /* 0x0000003f3f3ff290 */ /* 0x000fe8000fffe03f */
[----:B------:R-:W-:Y:S04]  /*4e7c0*/  STL.64 [R1+0x80], R60 ;  /* 0x0000803c01007387 */ /* 0x000fe80000100a00 */
[----:B------:R-:W-:Y:S04]  /*4e7d0*/  STL.64 [R1+0x88], R62 ;  /* 0x0000883e01007387 */ /* 0x000fe80000100a00 */
[----:B------:R2:W-:Y:S01]  /*4e7e0*/  STL.64 [R1+0x70], R44 ;  /* 0x0000702c01007387 */ /* 0x0005e20000100a00 */
[----:B------:R-:W-:Y:S02]  /*4e7f0*/  IMAD.MOV.U32 R29, RZ, RZ, R46 ;  /* 0x000000ffff1d7224 */ /* 0x000fe400078e002e */
[----:B------:R-:W-:Y:S01]  /*4e800*/  IMAD.MOV.U32 R28, RZ, RZ, R47 ;  /* 0x000000ffff1c7224 */ /* 0x000fe200078e002f */
[----:B------:R-:W3:Y:S04]  /*4e810*/  LDL.LU.64 R68, [R1+0x6d0] ;  /* 0x0006d00001447983 */ /* 0x000ee80000300a00 */
[----:B------:R-:W3:Y:S04]  /*4e820*/  LDL.LU.64 R70, [R1+0x6d8] ;  /* 0x0006d80001467983 */ /* 0x000ee80000300a00 */
[----:B------:R-:W-:Y:S04]  /*4e830*/  STL.64 [R1+0x40d8], R30 ;  /* 0x0040d81e01007387 */ /* 0x000fe80000100a00 */
[----:B------:R1:W-:Y:S04]  /*4e840*/  STL.64 [R1+0x40d0], R28 ;  /* 0x0040d01c01007387 */ /* 0x0003e80000100a00 */
[----:B--2---:R-:W2:Y:S04]  /*4e850*/  LDL.LU.64 R44, [R1+0x5d0] ;  /* 0x0005d000012c7983 */ /* 0x004ea80000300a00 */
[----:B------:R-:W2:Y:S01]  /*4e860*/  LDL.LU.64 R46, [R1+0x5d8] ;  /* 0x0005d800012e7983 */ /* 0x000ea20000300a00 */
[-C--:B-1----:R-:W-:Y:S11]  /*4e870*/  HMMA.1688.F32.TF32 R28, R204, R40.reuse, R224 ;  /* 0x00000028cc1c723c */ /* 0x082ff600000810e0 */
[----:B------:R-:W-:Y:S11]  /*4e880*/  @!UPT UIADD3 URZ, URZ, URZ, URZ ;  /* 0x0000003f3f3ff290 */ /* 0x000ff6000fffe03f */
[----:B------:R-:W-:Y:S01]  /*4e890*/  @!UPT UIADD3 URZ, URZ, URZ, URZ ;  /* 0x0000003f3f3ff290 */ /* 0x000fe2000fffe03f */
[----:B------:R1:W-:Y:S04]  /*4e8a0*/  STL.64 [R1+0xa0], R28 ;  /* 0x0000a01c01007387 */ /* 0x0003e80000100a00 */
[----:B------:R4:W-:Y:S04]  /*4e8b0*/  STL.64 [R1+0xa8], R30 ;  /* 0x0000a81e01007387 */ /* 0x0009e80000100a00 */
[----:B-1----:R-:W2:Y:S04]  /*4e8c0*/  LDL.LU.64 R28, [R1+0x270] ;  /* 0x00027000011c7983 */ /* 0x002ea80000300a00 */
[----:B----4-:R-:W4:Y:S01]  /*4e8d0*/  LDL.LU.64 R30, [R1+0x278] ;  /* 0x00027800011e7983 */ /* 0x010f220000300a00 */
[-C--:B------:R-:W-:Y:S08]  /*4e8e0*/  HMMA.1688.F32.TF32 R64, R192, R40.reuse, R64 ;  /* 0x00000028c040723c */ /* 0x080ff00000081040 */
[-C--:B------:R-:W-:Y:S01]  /*4e8f0*/  HMMA.1688.F32.TF32 R60, R208, R40.reuse, R96 ;  /* 0x00000028d03c723c */ /* 0x080fe20000081060 */
[----:B------:R-:W-:Y:S01]  /*4e900*/  IMAD.MOV.U32 R180, RZ, RZ, R16 ;  /* 0x000000ffffb47224 */ /* 0x000fe200078e0010 */
[----:B------:R-:W-:Y:S11]  /*4e910*/  LDSM.16.M88.4 R96, [R251+0x3c000] ;  /* 0x03c00000fb60783b */ /* 0x000ff60000000200 */
[----:B------:R-:W-:Y:S03]  /*4e920*/  @!UPT UIADD3 URZ, URZ, URZ, URZ ;  /* 0x0000003f3f3ff290 */ /* 0x000fe6000fffe03f */
[----:B------:R-:W-:Y:S02]  /*4e930*/  IMAD.MOV.U32 R182, RZ, RZ, R64 ;  /* 0x000000ffffb67224 */ /* 0x000fe400078e0040 */
[----:B------:R-:W-:Y:S02]  /*4e940*/  IMAD.MOV.U32 R3, RZ, RZ, R65 ;  /* 0x000000ffff037224 */ /* 0x000fe400078e0041 */
[----:B------:R-:W-:Y:S02]  /*4e950*/  IMAD.MOV.U32 R33, RZ, RZ, R66 ;  /* 0x000000ffff217224 */ /* 0x000fe400078e0042 */
[----:B------:R-:W-:Y:S01]  /*4e960*/  IMAD.MOV.U32 R32, RZ, RZ, R67 ;  /* 0x000000ffff207224 */ /* 0x000fe200078e0043 */
[----:B------:R-:W-:Y:S01]  /*4e970*/  STL.64 [R1+0xf0], R60 ;  /* 0x0000f03c01007387 */ /* 0x000fe20000100a00 */
[----:B------:R-:W-:Y:S03]  /*4e980*/  HMMA.1688.F32.TF32 R64, R188, R40, R112 ;  /* 0x00000028bc40723c */ /* 0x000fe60000081070 */
[----:B------:R1:W-:Y:S01]  /*4e990*/  STL.64 [R1+0xf8], R62 ;  /* 0x0000f83e01007387 */ /* 0x0003e20000100a00 */
[----:B------:R-:W-:-:S02]  /*4e9a0*/  IMAD.MOV.U32 R181, RZ, RZ, R17 ;  /* 0x000000ffffb57224 */ /* 0x000fc400078e0011 */
[----:B------:R-:W-:Y:S01]  /*4e9b0*/  IMAD.MOV.U32 R56, RZ, RZ, R18 ;  /* 0x000000ffff387224 */ /* 0x000fe200078e0012 */
[----:B------:R-:W2:Y:S01]  /*4e9c0*/  LDSM.16.M88.4 R112, [R251+0x2c000] ;  /* 0x02c00000fb70783b */ /* 0x000ea20000000200 */
[----:B-1----:R-:W-:Y:S01]  /*4e9d0*/  HMMA.1688.F32.TF32 R60, R184, R40, R148 ;  /* 0x00000028b83c723c */ /* 0x002fe20000081094 */
[----:B------:R-:W-:Y:S11]  /*4e9e0*/  IMAD.MOV.U32 R57, RZ, RZ, R19 ;  /* 0x000000ffff397224 */ /* 0x000ff600078e0013 */
[----:B------:R-:W-:Y:S03]  /*4e9f0*/  @!UPT UIADD3 URZ, URZ, URZ, URZ ;  /* 0x0000003f3f3ff290 */ /* 0x000fe6000fffe03f */
[----:B------:R1:W-:Y:S04]  /*4ea00*/  STL.64 [R1+0x340], R64 ;  /* 0x0003404001007387 */ /* 0x0003e80000100a00 */
[----:B------:R1:W-:Y:S01]  /*4ea10*/  STL.64 [R1+0x348], R66 ;  /* 0x0003484201007387 */ /* 0x0003e20000100a00 */
[----:B------:R-:W-:Y:S03]  /*4ea20*/  HMMA.1688.F32.TF32 R16, R192, R36, R48 ;  /* 0x00000024c010723c */ /* 0x000fe60000081030 */
[----:B------:R1:W-:Y:S04]  /*4ea30*/  STL.64 [R1+0x450], R60 ;  /* 0x0004503c01007387 */ /* 0x0003e80000100a00 */
[----:B------:R1:W-:Y:S04]  /*4ea40*/  STL.64 [R1+0x458], R62 ;  /* 0x0004583e01007387 */ /* 0x0003e80000100a00 */
[----:B------:R-:W-:Y:S04]  /*4ea50*/  STL [R1+0x403c], R180 ;  /* 0x00403cb401007387 */ /* 0x000fe80000100800 */
[----:B------:R-:W-:Y:S04]  /*4ea60*/  STL [R1+0x4038], R181 ;  /* 0x004038b501007387 */ /* 0x000fe80000100800 */
[----:B------:R-:W-:Y:S04]  /*4ea70*/  STL [R1+0x4034], R56 ;  /* 0x0040343801007387 */ /* 0x000fe80000100800 */
[----:B------:R-:W-:Y:S04]  /*4ea80*/  STL [R1+0x4030], R57 ;  /* 0x0040303901007387 */ /* 0x000fe80000100800 */
[----:B-1----:R-:W4:Y:S04]  /*4ea90*/  LDL.LU.64 R64, [R1+0x7f0] ;  /* 0x0007f00001407983 */ /* 0x002f280000300a00 */
[----:B------:R-:W4:Y:S04]  /*4eaa0*/  LDL.LU.64 R66, [R1+0x7f8] ;  /* 0x0007f80001427983 */ /* 0x000f280000300a00 */
[----:B------:R-:W4:Y:S04]  /*4eab0*/  LDL.LU.64 R60, [R1+0x6f0] ;  /* 0x0006f000013c7983 */ /* 0x000f280000300a00 */
[----:B------:R-:W4:Y:S04]  /*4eac0*/  LDL.LU.64 R62, [R1+0x6f8] ;  /* 0x0006f800013e7983 */ /* 0x000f280000300a00 */
[----:B------:R-:W4:Y:S04]  /*4ead0*/  LDL.LU.64 R72, [R1+0x5e0] ;  /* 0x0005e00001487983 */ /* 0x000f280000300a00 */
[----:B------:R-:W4:Y:S01]  /*4eae0*/  LDL.LU.64 R74, [R1+0x5e8] ;  /* 0x0005e800014a7983 */ /* 0x000f220000300a00 */
[----:B------:R-:W-:-:S02]  /*4eaf0*/  IMAD.MOV.U32 R183, RZ, RZ, R16 ;  /* 0x000000ffffb77224 */ /* 0x000fc400078e0010 */
[----:B------:R-:W-:Y:S01]  /*4eb00*/  IMAD.MOV.U32 R59, RZ, RZ, R17 ;  /* 0x000000ffff3b7224 */ /* 0x000fe200078e0011 */
[----:B------:R-:W4:Y:S01]  /*4eb10*/  LDL.LU.64 R48, [R1+0x290] ;  /* 0x0002900001307983 */ /* 0x000f220000300a00 */
[----:B------:R-:W-:Y:S02]  /*4eb20*/  IMAD.MOV.U32 R178, RZ, RZ, R18 ;  /* 0x000000ffffb27224 */ /* 0x000fe400078e0012 */
[----:B------:R-:W-:Y:S01]  /*4eb30*/  IMAD.MOV.U32 R179, RZ, RZ, R19 ;  /* 0x000000ffffb37224 */ /* 0x000fe200078e0013 */
[----:B------:R-:W4:Y:S01]  /*4eb40*/  LDL.LU.64 R50, [R1+0x298] ;  /* 0x0002980001327983 */ /* 0x000f220000300a00 */
[-C--:B---3--:R-:W-:Y:S08]  /*4eb50*/  HMMA.1688.F32.TF32 R16, R196, R36.reuse, R68 ;  /* 0x00000024c410723c */ /* 0x088ff00000081044 */
[-C--:B--2---:R-:W-:Y:S11]  /*4eb60*/  HMMA.1688.F32.TF32 R44, R200, R36.reuse, R44 ;  /* 0x00000024c82c723c */ /* 0x084ff6000008102c */
[----:B------:R-:W-:Y:S04]  /*4eb70*/  @!UPT UIADD3 URZ, URZ, URZ, URZ ;  /* 0x0000003f3f3ff290 */ /* 0x000fe8000fffe03f */
[----:B------:R-:W-:Y:S04]  /*4eb80*/  STL.64 [R1+0x40b8], R18 ;  /* 0x0040b81201007387 */ /* 0x000fe80000100a00 */
[----:B------:R4:W-:Y:S04]  /*4eb90*/  STL.64 [R1+0x40b0], R16 ;  /* 0x0040b01001007387 */ /* 0x0009e80000100a00 */
[----:B------:R-:W-:Y:S01]  /*4eba0*/  STL.64 [R1+0x40c8], R46 ;  /* 0x0040c82e01007387 */ /* 0x000fe20000100a00 */
[-C--:B----4-:R-:W-:Y:S03]  /*4ebb0*/  HMMA.1688.F32.TF32 R16, R204, R36.reuse, R28 ;  /* 0x00000024cc10723c */ /* 0x090fe6000008101c */
[----:B------:R1:W-:Y:S04]  /*4ebc0*/  STL.64 [R1+0x40c0], R44 ;  /* 0x0040c02c01007387 */ /* 0x0003e80000100a00 */
[----:B------:R-:W2:Y:S04]  /*4ebd0*/  LDL.LU.64 R68, [R1+0x800] ;  /* 0x0008000001447983 */ /* 0x000ea80000300a00 */
[----:B------:R-:W2:Y:S11]  /*4ebe0*/  LDL.LU.64 R70, [R1+0x808] ;  /* 0x0008080001467983 */ /* 0x000eb60000300a00 */
[----:B------:R-:W-:Y:S01]  /*4ebf0*/  @!UPT UIADD3 URZ, URZ, URZ, URZ ;  /* 0x0000003f3f3ff290 */ /* 0x000fe2000fffe03f */
[----:B------:R3:W-:Y:S04]  /*4ec00*/  STL.64 [R1+0x50], R16 ;  /* 0x0000501001007387 */ /* 0x0007e80000100a00 */
[----:B------:R4:W-:Y:S04]  /*4ec10*/  STL.64 [R1+0x58], R18 ;  /* 0x0000581201007387 */ /* 0x0009e80000100a00 */
[----:B-1----:R-:W2:Y:S04]  /*4ec20*/  LDL.LU.64 R44, [R1+0x770] ;  /* 0x00077000012c7983 */ /* 0x002ea80000300a00 */
[----:B------:R-:W2:Y:S04]  /*4ec30*/  LDL.LU.64 R46, [R1+0x778] ;  /* 0x00077800012e7983 */ /* 0x000ea80000300a00 */
[----:B------:R-:W2:Y:S04]  /*4ec40*/  LDL.LU.64 R28, [R1+0x660] ;  /* 0x00066000011c7983 */ /* 0x000ea80000300a00 */
[----:B------:R-:W2:Y:S04]  /*4ec50*/  LDL.LU.64 R30, [R1+0x668] ;  /* 0x00066800011e7983 */ /* 0x000ea80000300a00 */
[----:B---3--:R-:W3:Y:S04]  /*4ec60*/  LDL.LU.64 R16, [R1+0x530] ;  /* 0x0005300001107983 */ /* 0x008ee80000300a00 */
[----:B----4-:R-:W3:Y:S01]  /*4ec70*/  LDL.LU.64 R18, [R1+0x538] ;  /* 0x0005380001127983 */ /* 0x010ee20000300a00 */
[-C--:B------:R-:W-:Y:S08]  /*4ec80*/  HMMA.1688.F32.TF32 R84, R208, R36.reuse, R128 ;  /* 0x00000024d054723c */ /* 0x080ff00000081080 */
[-C--:B------:R-:W-:Y:S08]  /*4ec90*/  HMMA.1688.F32.TF32 R80, R188, R36.reuse, R152 ;  /* 0x00000024bc50723c */ /* 0x080ff00000081098 */
[-C--:B------:R-:W-:Y:S08]  /*4eca0*/  HMMA.1688.F32.TF32 R76, R184, R36.reuse, R164 ;  /* 0x00000024b84c723c */ /* 0x080ff000000810a4 */
[----:B------:R-:W-:Y:S01]  /*4ecb0*/  HMMA.1688.F32.TF32 R12, R212, R36, R12 ;  /* 0x00000024d40c723c */ /* 0x000fe2000008100c */
[----:B------:R-:W-:Y:S04]  /*4ecc0*/  STL.64 [R1+0xe0], R84 ;  /* 0x0000e05401007387 */ /* 0x000fe80000100a00 */
[----:B------:R-:W-:Y:S04]  /*4ecd0*/  STL.64 [R1+0xe8], R86 ;  /* 0x0000e85601007387 */ /* 0x000fe80000100a00 */
[----:B------:R-:W-:Y:S04]  /*4ece0*/  STL.64 [R1+0x300], R80 ;  /* 0x0003005001007387 */ /* 0x000fe80000100a00 */
[----:B------:R-:W-:Y:S04]  /*4ecf0*/  STL.64 [R1+0x308], R82 ;  /* 0x0003085201007387 */ /* 0x000fe80000100a00 */
[----:B------:R-:W-:Y:S01]  /*4ed00*/  STL.64 [R1+0x40e0], R38 ;  /* 0x0040e02601007387 */ /* 0x000fe20000100a00 */
[-C--:B------:R-:W-:Y:S03]  /*4ed10*/  HMMA.1688.F32.TF32 R64, R192, R24.reuse, R64 ;  /* 0x00000018c040723c */ /* 0x080fe60000081040 */
[----:B------:R-:W-:Y:S04]  /*4ed20*/  STL.64 [R1+0x3e0], R76 ;  /* 0x0003e04c01007387 */ /* 0x000fe80000100a00 */
[----:B------:R-:W-:Y:S01]  /*4ed30*/  STL.64 [R1+0x3e8], R78 ;  /* 0x0003e84e01007387 */ /* 0x000fe20000100a00 */
[-C--:B------:R-:W-:Y:S03]  /*4ed40*/  HMMA.1688.F32.TF32 R60, R196, R24.reuse, R60 ;  /* 0x00000018c43c723c */ /* 0x080fe6000008103c */
[----:B------:R-:W-:Y:S04]  /*4ed50*/  STL.64 [R1+0x500], R12 ;  /* 0x0005000c01007387 */ /* 0x000fe80000100a00 */
[----:B------:R1:W-:Y:S02]  /*4ed60*/  STL.64 [R1+0x508], R14 ;  /* 0x0005080e01007387 */ /* 0x0003e40000100a00 */
[-C--:B-1----:R-:W-:Y:S06]  /*4ed70*/  HMMA.1688.F32.TF32 R12, R200, R24.reuse, R72 ;  /* 0x00000018c80c723c */ /* 0x082fec0000081048 */
[----:B------:R-:W-:Y:S04]  /*4ed80*/  STL.64 [R1+0x40f0], R66 ;  /* 0x0040f04201007387 */ /* 0x000fe80000100a00 */
[----:B------:R-:W-:Y:S01]  /*4ed90*/  STL.64 [R1+0x40e8], R64 ;  /* 0x0040e84001007387 */ /* 0x000fe20000100a00 */
[-C--:B------:R-:W-:Y:S03]  /*4eda0*/  HMMA.1688.F32.TF32 R48, R204, R24.reuse, R48 ;  /* 0x00000018cc30723c */ /* 0x080fe60000081030 */
[----:B------:R-:W-:Y:S04]  /*4edb0*/  STL.64 [R1+0x4100], R62 ;  /* 0x0041003e01007387 */ /* 0x000fe80000100a00 */
[----:B------:R1:W-:Y:S01]  /*4edc0*/  STL.64 [R1+0x40f8], R60 ;  /* 0x0040f83c01007387 */ /* 0x0003e20000100a00 */
[-C--:B------:R-:W-:Y:S08]  /*4edd0*/  HMMA.1688.F32.TF32 R36, R188, R24.reuse, R132 ;  /* 0x00000018bc24723c */ /* 0x080ff00000081084 */
[-C--:B-1----:R-:W-:Y:S01]  /*4ede0*/  HMMA.1688.F32.TF32 R60, R208, R24.reuse, R136 ;  /* 0x00000018d03c723c */ /* 0x082fe20000081088 */
[----:B------:R-:W-:Y:S04]  /*4edf0*/  STL.64 [R1+0x4110], R14 ;  /* 0x0041100e01007387 */ /* 0x000fe80000100a00 */
[----:B------:R1:W-:Y:S03]  /*4ee00*/  STL.64 [R1+0x4108], R12 ;  /* 0x0041080c01007387 */ /* 0x0003e60000100a00 */
[-C--:B-1----:R-:W-:Y:S01]  /*4ee10*/  HMMA.1688.F32.TF32 R12, R184, R24.reuse, R168 ;  /* 0x00000018b80c723c */ /* 0x082fe200000810a8 */
[----:B------:R-:W-:Y:S11]  /*4ee20*/  STL [R1+0x40a8], R51 ;  /* 0x0040a83301007387 */ /* 0x000ff60000100800 */
[----:B------:R-:W-:Y:S03]  /*4ee30*/  @!UPT UIADD3 URZ, URZ, URZ, URZ ;  /* 0x0000003f3f3ff290 */ /* 0x000fe6000fffe03f */
[----:B------:R-:W-:Y:S04]  /*4ee40*/  STL.64 [R1+0x60], R60 ;  /* 0x0000603c01007387 */ /* 0x000fe80000100a00 */
[----:B------:R-:W-:Y:S01]  /*4ee50*/  STL.64 [R1+0x68], R62 ;  /* 0x0000683e01007387 */ /* 0x000fe20000100a00 */
[----:B------:R-:W-:Y:S03]  /*4ee60*/  HMMA.1688.F32.TF32 R8, R212, R24, R8 ;  /* 0x00000018d408723c */ /* 0x000fe60000081008 */
[----:B------:R-:W-:Y:S04]  /*4ee70*/  STL.64 [R1+0x270], R36 ;  /* 0x0002702401007387 */ /* 0x000fe80000100a00 */
[----:B------:R-:W-:Y:S04]  /*4ee80*/  STL.64 [R1+0x278], R38 ;  /* 0x0002782601007387 */ /* 0x000fe80000100a00 */
[----:B------:R-:W-:Y:S04]  /*4ee90*/  STL.64 [R1+0x4128], R26 ;  /* 0x0041281a01007387 */ /* 0x000fe80000100a00 */
[----:B------:R-:W-:Y:S04]  /*4eea0*/  STL.64 [R1+0x3c0], R12 ;  /* 0x0003c00c01007387 */ /* 0x000fe80000100a00 */
[----:B------:R1:W-:Y:S02]  /*4eeb0*/  STL.64 [R1+0x3c8], R14 ;  /* 0x0003c80e01007387 */ /* 0x0003e40000100a00 */
[-C--:B-1----:R-:W-:Y:S02]  /*4eec0*/  HMMA.1688.F32.TF32 R12, R208, R20.reuse, R228 ;  /* 0x00000014d00c723c */ /* 0x082fe400000810e4 */
[----:B------:R-:W-:Y:S04]  /*4eed0*/  STL.64 [R1+0x4d0], R8 ;  /* 0x0004d00801007387 */ /* 0x000fe80000100a00 */
[----:B------:R-:W-:Y:S02]  /*4eee0*/  STL.64 [R1+0x4d8], R10 ;  /* 0x0004d80a01007387 */ /* 0x000fe40000100a00 */
[----:B------:R-:W-:Y:S11]  /*4eef0*/  HMMA.1688.F32.TF32 R4, R212, R20, R4 ;  /* 0x00000014d404723c */ /* 0x000ff60000081004 */
[----:B------:R-:W-:Y:S04]  /*4ef00*/  @!UPT UIADD3 URZ, URZ, URZ, URZ ;  /* 0x0000003f3f3ff290 */ /* 0x000fe8000fffe03f */
[----:B------:R-:W-:Y:S01]  /*4ef10*/  STL [R1+0x44], R13 ;  /* 0x0000440d01007387 */ /* 0x000fe20000100800 */
[----:B------:R-:W-:-:S03]  /*4ef20*/  IMAD.MOV.U32 R51, RZ, RZ, R12 ;  /* 0x000000ffff337224 */ /* 0x000fc600078e000c */
[----:B------:R1:W-:Y:S04]  /*4ef30*/  STL.64 [R1+0x48], R14 ;  /* 0x0000480e01007387 */ /* 0x0003e80000100a00 */
[----:B------:R-:W4:Y:S01]  /*4ef40*/  LDL.LU.64 R88, [R1+0x8c0] ;  /* 0x0008c00001587983 */ /* 0x000f220000300a00 */
[-C--:B-1----:R-:W-:Y:S08]  /*4ef50*/  HMMA.1688.F32.TF32 R12, R184, R20.reuse, R216 ;  /* 0x00000014b80c723c */ /* 0x082ff000000810d8 */
[-C--:B---3--:R-:W-:Y:S08]  /*4ef60*/  HMMA.1688.F32.TF32 R72, R204, R20.reuse, R16 ;  /* 0x00000014cc48723c */ /* 0x088ff00000081010 */
[-C--:B------:R-:W-:Y:S11]  /*4ef70*/  HMMA.1688.F32.TF32 R16, R188, R20.reuse, R220 ;  /* 0x00000014bc10723c */ /* 0x080ff600000810dc */
[----:B------:R-:W-:Y:S11]  /*4ef80*/  @!UPT UIADD3 URZ, URZ, URZ, URZ ;  /* 0x0000003f3f3ff290 */ /* 0x000ff6000fffe03f */
[----:B------:R-:W-:Y:S01]  /*4ef90*/  @!UPT UIADD3 URZ, URZ, URZ, URZ ;  /* 0x0000003f3f3ff290 */ /* 0x000fe2000fffe03f */
[----:B------:R-:W-:Y:S04]  /*4efa0*/  STL.64 [R1+0x220], R16 ;  /* 0x0002201001007387 */ /* 0x000fe80000100a00 */
[----:B------:R-:W-:Y:S04]  /*4efb0*/  STL.64 [R1+0x228], R18 ;  /* 0x0002281201007387 */ /* 0x000fe80000100a00 */
[----:B------:R-:W4:Y:S04]  /*4efc0*/  LDL.LU.64 R90, [R1+0x8c8] ;  /* 0x0008c800015a7983 */ /* 0x000f280000300a00 */
[----:B------:R1:W-:Y:S04]  /*4efd0*/  STL.64 [R1+0x3a0], R12 ;  /* 0x0003a00c01007387 */ /* 0x0003e80000100a00 */
[----:B------:R3:W-:Y:S04]  /*4efe0*/  STL.64 [R1+0x3a8], R14 ;  /* 0x0003a80e01007387 */ /* 0x0007e80000100a00 */
        /* <DEDUP_REMOVED lines=8> */
[----:B------:R-:W-:Y:S04]  /*4f070*/  STL.64 [R1+0x490], R4 ;  /* 0x0004900401007387 */ /* 0x000fe80000100a00 */
[----:B------:R4:W-:Y:S04]  /*4f080*/  STL.64 [R1+0x498], R6 ;  /* 0x0004980601007387 */ /* 0x0009e80000100a00 */
[----:B-1----:R-:W4:Y:S04]  /*4f090*/  LDL.LU.64 R12, [R1+0x870] ;  /* 0x00087000010c7983 */ /* 0x002f280000300a00 */
[----:B---3--:R-:W3:Y:S01]  /*4f0a0*/  LDL.LU.64 R14, [R1+0x878] ;  /* 0x00087800010e7983 */ /* 0x008ee20000300a00 */
[-C--:B--2---:R-:W-:Y:S03]  /*4f0b0*/  HMMA.1688.F32.TF32 R8, R196, R20.reuse, R44 ;  /* 0x00000014c408723c */ /* 0x084fe6000008102c */
[----:B------:R-:W2:Y:S04]  /*4f0c0*/  LDL.LU.64 R120, [R1+0x860] ;  /* 0x0008600001787983 */ /* 0x000ea80000300a00 */
[----:B------:R-:W2:Y:S04]  /*4f0d0*/  LDL.LU.64 R122, [R1+0x868] ;  /* 0x00086800017a7983 */ /* 0x000ea80000300a00 */
[----:B------:R-:W2:Y:S04]  /*4f0e0*/  LDL.LU.64 R44, [R1+0x850] ;  /* 0x00085000012c7983 */ /* 0x000ea80000300a00 */
[----:B------:R-:W2:Y:S04]  /*4f0f0*/  LDL.LU.64 R46, [R1+0x858] ;  /* 0x00085800012e7983 */ /* 0x000ea80000300a00 */
[----:B------:R-:W2:Y:S04]  /*4f100*/  LDL.LU.64 R60, [R1+0x840] ;  /* 0x00084000013c7983 */ /* 0x000ea80000300a00 */
[----:B------:R-:W2:Y:S04]  /*4f110*/  LDL.LU.64 R62, [R1+0x848] ;  /* 0x00084800013e7983 */ /* 0x000ea80000300a00 */
[----:B------:R-:W2:Y:S01]  /*4f120*/  LDL.LU.64 R36, [R1+0x830] ;  /* 0x0008300001247983 */ /* 0x000ea20000300a00 */
[-C--:B------:R-:W-:Y:S03]  /*4f130*/  HMMA.1688.F32.TF32 R76, R192, R20.reuse, R68 ;  /* 0x00000014c04c723c */ /* 0x080fe60000081044 */
[----:B------:R-:W2:Y:S04]  /*4f140*/  LDL.LU.64 R38, [R1+0x838] ;  /* 0x0008380001267983 */ /* 0x000ea80000300a00 */
[----:B------:R-:W2:Y:S01]  /*4f150*/  LDL.LU.64 R16, [R1+0x820] ;  /* 0x0008200001107983 */ /* 0x000ea20000300a00 */
[----:B------:R-:W-:Y:S03]  /*4f160*/  HMMA.1688.F32.TF32 R68, R200, R20, R28 ;  /* 0x00000014c844723c */ /* 0x000fe6000008101c */
[----:B------:R-:W2:Y:S04]  /*4f170*/  LDL.LU.64 R18, [R1+0x828] ;  /* 0x0008280001127983 */ /* 0x000ea80000300a00 */
[----:B------:R-:W2:Y:S04]  /*4f180*/  LDL.LU.64 R144, [R1+0x810] ;  /* 0x0008100001907983 */ /* 0x000ea80000300a00 */
[----:B------:R-:W2:Y:S04]  /*4f190*/  LDL.LU.64 R146, [R1+0x818] ;  /* 0x0008180001927983 */ /* 0x000ea80000300a00 */
[----:B------:R-:W2:Y:S04]  /*4f1a0*/  LDL.LU.64 R28, [R1+0x7e0] ;  /* 0x0007e000011c7983 */ /* 0x000ea80000300a00 */
[----:B------:R-:W2:Y:S04]  /*4f1b0*/  LDL.LU.64 R30, [R1+0x7e8] ;  /* 0x0007e800011e7983 */ /* 0x000ea80000300a00 */
[----:B------:R-:W2:Y:S01]  /*4f1c0*/  LDL.LU R251, [R1+0x416c] ;  /* 0x00416c0001fb7983 */ /* 0x000ea20000300800 */
[C---:B----4-:R-:W-:Y:S08]  /*4f1d0*/  HMMA.1688.F32.TF32 R88, R192.reuse, R116, R88 ;  /* 0x00000074c058723c */ /* 0x050ff00000081058 */
[C---:B------:R-:W-:Y:S01]  /*4f1e0*/  HMMA.1688.F32.TF32 R92, R192.reuse, R112, R24 ;  /* 0x00000070c05c723c */ /* 0x040fe20000081018 */
[----:B------:R-:W4:Y:S04]  /*4f1f0*/  LDL.LU.64 R24, [R1+0x7d0] ;  /* 0x0007d00001187983 */ /* 0x000f280000300a00 */
[----:B------:R-:W4:Y:S03]  /*4f200*/  LDL.LU.64 R26, [R1+0x7d8] ;  /* 0x0007d800011a7983 */ /* 0x000f260000300a00 */
[C---:B------:R-:W-:Y:S01]  /*4f210*/  HMMA.1688.F32.TF32 R4, R192.reuse, R108, R84 ;  /* 0x0000006cc004723c */ /* 0x040fe20000081054 */
[----:B------:R-:W4:Y:S04]  /*4f220*/  LDL.LU.64 R140, [R1+0x7c0] ;  /* 0x0007c000018c7983 */ /* 0x000f280000300a00 */
[----:B------:R-:W4:Y:S03]  /*4f230*/  LDL.LU.64 R142, [R1+0x7c8] ;  /* 0x0007c800018e7983 */ /* 0x000f260000300a00 */
[C---:B------:R-:W-:Y:S08]  /*4f240*/  HMMA.1688.F32.TF32 R80, R192.reuse, R104, R80 ;  /* 0x00000068c050723c */ /* 0x040ff00000081050 */
[C---:B------:R-:W-:Y:S01]  /*4f250*/  HMMA.1688.F32.TF32 R84, R192.reuse, R100, R64 ;  /* 0x00000064c054723c */ /* 0x040fe20000081040 */
[----:B------:R-:W4:Y:S04]  /*4f260*/  LDL.LU.64 R64, [R1+0x7b0] ;  /* 0x0007b00001407983 */ /* 0x000f280000300a00 */
[----:B------:R-:W4:Y:S03]  /*4f270*/  LDL.LU.64 R66, [R1+0x7b8] ;  /* 0x0007b80001427983 */ /* 0x000f260000300a00 */
[----:B---3--:R-:W-:Y:S01]  /*4f280*/  HMMA.1688.F32.TF32 R192, R192, R96, R12 ;  /* 0x00000060c0c0723c */ /* 0x008fe2000008100c */
[----:B------:R-:W3:Y:S04]  /*4f290*/  LDL.LU.64 R12, [R1+0x7a0] ;  /* 0x0007a000010c7983 */ /* 0x000ee80000300a00 */
[----:B------:R-:W3:Y:S03]  /*4f2a0*/  LDL.LU.64 R14, [R1+0x7a8] ;  /* 0x0007a800010e7983 */ /* 0x000ee60000300a00 */
[C---:B--2---:R-:W-:Y:S08]  /*4f2b0*/  HMMA.1688.F32.TF32 R136, R196.reuse, R116, R120 ;  /* 0x00000074c488723c */ /* 0x044ff00000081078 */
[C---:B------:R-:W-:Y:S01]  /*4f2c0*/  HMMA.1688.F32.TF32 R124, R196.reuse, R112, R44 ;  /* 0x00000070c47c723c */ /* 0x040fe2000008102c */
[----:B------:R-:W2:Y:S04]  /*4f2d0*/  LDL.LU.64 R44, [R1+0x790] ;  /* 0x00079000012c7983 */ /* 0x000ea80000300a00 */
[----:B------:R-:W2:Y:S03]  /*4f2e0*/  LDL.LU.64 R46, [R1+0x798] ;  /* 0x00079800012e7983 */ /* 0x000ea60000300a00 */
        /* <DEDUP_REMOVED lines=9> */
[----:B------:R-:W-:Y:S08]  /*4f380*/  HMMA.1688.F32.TF32 R196, R196, R96, R144 ;  /* 0x00000060c4c4723c */ /* 0x000ff00000081090 */
[C---:B------:R-:W-:Y:S01]  /*4f390*/  HMMA.1688.F32.TF32 R148, R200.reuse, R116, R28 ;  /* 0x00000074c894723c */ /* 0x040fe2000008101c */
[----:B------:R-:W2:Y:S04]  /*4f3a0*/  LDL.LU.64 R28, [R1+0x730] ;  /* 0x00073000011c7983 */ /* 0x000ea80000300a00 */
[----:B------:R-:W2:Y:S03]  /*4f3b0*/  LDL.LU.64 R30, [R1+0x738] ;  /* 0x00073800011e7983 */ /* 0x000ea60000300a00 */
[C---:B----4-:R-:W-:Y:S01]  /*4f3c0*/  HMMA.1688.F32.TF32 R156, R200.reuse, R112, R24 ;  /* 0x00000070c89c723c */ /* 0x050fe20000081018 */
[----:B------:R-:W4:Y:S04]  /*4f3d0*/  LDL.LU.64 R24, [R1+0x720] ;  /* 0x0007200001187983 */ /* 0x000f280000300a00 */
[----:B------:R-:W4:Y:S03]  /*4f3e0*/  LDL.LU.64 R26, [R1+0x728] ;  /* 0x00072800011a7983 */ /* 0x000f260000300a00 */
[C---:B---3--:R-:W-:Y:S01]  /*4f3f0*/  HMMA.1688.F32.TF32 R144, R200.reuse, R100, R12 ;  /* 0x00000064c890723c */ /* 0x048fe2000008100c */
[----:B------:R-:W3:Y:S04]  /*4f400*/  LDL.LU.64 R12, [R1+0x700] ;  /* 0x00070000010c7983 */ /* 0x000ee80000300a00 */
[----:B------:R-:W3:Y:S03]  /*4f410*/  LDL.LU.64 R14, [R1+0x708] ;  /* 0x00070800010e7983 */ /* 0x000ee60000300a00 */
[C---:B------:R-:W-:Y:S08]  /*4f420*/  HMMA.1688.F32.TF32 R152, R200.reuse, R108, R140 ;  /* 0x0000006cc898723c */ /* 0x040ff0000008108c */
[C---:B------:R-:W-:Y:S08]  /*4f430*/  HMMA.1688.F32.TF32 R140, R200.reuse, R104, R64 ;  /* 0x00000068c88c723c */ /* 0x040ff00000081040 */
[----:B--2---:R-:W-:Y:S01]  /*4f440*/  HMMA.1688.F32.TF32 R200, R200, R96, R44 ;  /* 0x00000060c8c8723c */ /* 0x004fe2000008102c */
[----:B------:R-:W2:Y:S04]  /*4f450*/  LDL.LU.64 R44, [R1+0x6c0] ;  /* 0x0006c000012c7983 */ /* 0x000ea80000300a00 */
[----:B------:R-:W2:Y:S03]  /*4f460*/  LDL.LU.64 R46, [R1+0x6c8] ;  /* 0x0006c800012e7983 */ /* 0x000ea60000300a00 */
[C---:B------:R-:W-:Y:S08]  /*4f470*/  HMMA.1688.F32.TF32 R164, R204.reuse, R112, R36 ;  /* 0x00000070cca4723c */ /* 0x040ff00000081024 */
[C---:B------:R-:W-:Y:S01]  /*4f480*/  HMMA.1688.F32.TF32 R160, R204.reuse, R108, R16 ;  /* 0x0000006ccca0723c */ /* 0x040fe20000081010 */
[----:B------:R-:W2:Y:S04]  /*4f490*/  LDL.LU.64 R16, [R1+0x6b0] ;  /* 0x0006b00001107983 */ /* 0x000ea80000300a00 */
[----:B------:R-:W2:Y:S04]  /*4f4a0*/  LDL.LU.64 R18, [R1+0x6b8] ;  /* 0x0006b80001127983 */ /* 0x000ea80000300a00 */
[----:B------:R-:W2:Y:S04]  /*4f4b0*/  LDL.LU.64 R36, [R1+0x680] ;  /* 0x0006800001247983 */ /* 0x000ea80000300a00 */
[----:B------:R-:W2:Y:S01]  /*4f4c0*/  LDL.LU.64 R38, [R1+0x688] ;  /* 0x0006880001267983 */ /* 0x000ea20000300a00 */
[C---:B------:R-:W-:Y:S03]  /*4f4d0*/  HMMA.1688.F32.TF32 R168, R204.reuse, R104, R28 ;  /* 0x00000068cca8723c */ /* 0x040fe6000008101c */
[----:B------:R-:W2:Y:S04]  /*4f4e0*/  LDL.LU.64 R28, [R1+0x620] ;  /* 0x00062000011c7983 */ /* 0x000ea80000300a00 */
[----:B------:R-:W2:Y:S01]  /*4f4f0*/  LDL.LU.64 R30, [R1+0x628] ;  /* 0x00062800011e7983 */ /* 0x000ea20000300a00 */
[C---:B----4-:R-:W-:Y:S03]  /*4f500*/  HMMA.1688.F32.TF32 R172, R204.reuse, R100, R24 ;  /* 0x00000064ccac723c */ /* 0x050fe60000081018 */
[----:B------:R-:W4:Y:S04]  /*4f510*/  LDL.LU.64 R24, [R1+0x30] ;  /* 0x0000300001187983 */ /* 0x000f280000300a00 */
[----:B------:R-:W4:Y:S01]  /*4f520*/  LDL.LU.64 R26, [R1+0x38] ;  /* 0x00003800011a7983 */ /* 0x000f220000300a00 */
[C---:B---3--:R-:W-:Y:S03]  /*4f530*/  HMMA.1688.F32.TF32 R228, R204.reuse, R96, R12 ;  /* 0x00000060cce4723c */ /* 0x048fe6000008100c */
[----:B------:R-:W3:Y:S04]  /*4f540*/  LDL.LU.64 R12, [R1+0x20] ;  /* 0x00002000010c7983 */ /* 0x000ee80000300a00 */
[----:B------:R-:W3:Y:S01]  /*4f550*/  LDL.LU.64 R14, [R1+0x28] ;  /* 0x00002800010e7983 */ /* 0x000ee20000300a00 */
[-C--:B------:R-:W-:Y:S08]  /*4f560*/  HMMA.1688.F32.TF32 R216, R204, R116.reuse, R60 ;  /* 0x00000074ccd8723c */ /* 0x080ff0000008103c */
[C---:B--2---:R-:W-:Y:S08]  /*4f570*/  HMMA.1688.F32.TF32 R224, R208.reuse, R116, R44 ;  /* 0x00000074d0e0723c */ /* 0x044ff0000008102c */
[C---:B------:R-:W-:Y:S08]  /*4f580*/  HMMA.1688.F32.TF32 R232, R208.reuse, R108, R232 ;  /* 0x0000006cd0e8723c */ /* 0x040ff000000810e8 */
[C---:B------:R-:W-:Y:S07]  /*4f590*/  HMMA.1688.F32.TF32 R204, R208.reuse, R112, R16 ;  /* 0x00000070d0cc723c */ /* 0x040fee0000081010 */
[----:B------:R-:W-:Y:S04]  /*4f5a0*/  STL [R1+0x4088], R224 ;  /* 0x004088e001007387 */ /* 0x000fe80000100800 */
[----:B------:R-:W-:Y:S04]  /*4f5b0*/  STL [R1+0x4084], R225 ;  /* 0x004084e101007387 */ /* 0x000fe80000100800 */
[----:B------:R-:W-:Y:S04]  /*4f5c0*/  STL [R1+0x4080], R226 ;  /* 0x004080e201007387 */ /* 0x000fe80000100800 */
[----:B------:R-:W-:Y:S04]  /*4f5d0*/  STL [R1+0x407c], R227 ;  /* 0x00407ce301007387 */ /* 0x000fe80000100800 */
[----:B------:R-:W2:Y:S04]  /*4f5e0*/  LDL.LU.64 R16, [R1+0x10] ;  /* 0x0000100001107983 */ /* 0x000ea80000300a00 */
[----:B------:R-:W2:Y:S04]  /*4f5f0*/  LDL.LU.64 R18, [R1+0x18] ;  /* 0x0000180001127983 */ /* 0x000ea80000300a00 */
[----:B------:R-:W-:Y:S04]  /*4f600*/  STL [R1+0x4098], R204 ;  /* 0x004098cc01007387 */ /* 0x000fe80000100800 */
[----:B------:R1:W-:Y:S04]  /*4f610*/  STL [R1+0x4094], R205 ;  /* 0x004094cd01007387 */ /* 0x0003e80000100800 */
[----:B------:R1:W-:Y:S04]  /*4f620*/  STL [R1+0x4090], R206 ;  /* 0x004090ce01007387 */ /* 0x0003e80000100800 */
[----:B------:R1:W-:Y:S01]  /*4f630*/  STL [R1+0x408c], R207 ;  /* 0x00408ccf01007387 */ /* 0x0003e20000100800 */
[C---:B------:R-:W-:Y:S03]  /*4f640*/  HMMA.1688.F32.TF32 R220, R208.reuse, R100, R36 ;  /* 0x00000064d0dc723c */ /* 0x040fe60000081024 */
[----:B------:R1:W-:Y:S04]  /*4f650*/  STL [R1+0x40a4], R232 ;  /* 0x0040a4e801007387 */ /* 0x0003e80000100800 */
[----:B------:R1:W-:Y:S04]  /*4f660*/  STL [R1+0x40a0], R233 ;  /* 0x0040a0e901007387 */ /* 0x0003e80000100800 */
[----:B------:R1:W-:Y:S04]  /*4f670*/  STL [R1+0x409c], R234 ;  /* 0x00409cea01007387 */ /* 0x0003e80000100800 */
[----:B------:R1:W-:Y:S04]  /*4f680*/  STL [R1+0x4078], R235 ;  /* 0x004078eb01007387 */ /* 0x0003e80000100800 */
[----:B------:R-:W2:Y:S04]  /*4f690*/  LDL.LU.64 R36, [R1+0x2a0] ;  /* 0x0002a00001247983 */ /* 0x000ea80000300a00 */
[----:B------:R-:W2:Y:S01]  /*4f6a0*/  LDL.LU.64 R38, [R1+0x2a8] ;  /* 0x0002a80001267983 */ /* 0x000ea20000300a00 */
[C---:B------:R-:W-:Y:S08]  /*4f6b0*/  HMMA.1688.F32.TF32 R236, R208.reuse, R104, R236 ;  /* 0x00000068d0ec723c */ /* 0x040ff000000810ec */
[----:B------:R-:W-:Y:S08]  /*4f6c0*/  HMMA.1688.F32.TF32 R208, R208, R96, R28 ;  /* 0x00000060d0d0723c */ /* 0x000ff0000008101c */
[C---:B----4-:R-:W-:Y:S08]  /*4f6d0*/  HMMA.1688.F32.TF32 R24, R188.reuse, R116, R24 ;  /* 0x00000074bc18723c */ /* 0x050ff00000081018 */
[----:B---3--:R-:W-:Y:S11]  /*4f6e0*/  HMMA.1688.F32.TF32 R12, R188, R112, R12 ;  /* 0x00000070bc0c723c */ /* 0x008ff6000008100c */
[----:B------:R-:W-:Y:S05]  /*4f6f0*/  @!UPT UIADD3 URZ, URZ, URZ, URZ ;  /* 0x0000003f3f3ff290 */ /* 0x000fea000fffe03f */
[----:B-1----:R-:W-:Y:S02]  /*4f700*/  IMAD.MOV.U32 R205, RZ, RZ, R24 ;  /* 0x000000ffffcd7224 */ /* 0x002fe400078e0018 */
[----:B------:R-:W-:Y:S02]  /*4f710*/  IMAD.MOV.U32 R206, RZ, RZ, R25 ;  /* 0x000000ffffce7224 */ /* 0x000fe400078e0019 */
[----:B------:R-:W-:Y:S02]  /*4f720*/  IMAD.MOV.U32 R207, RZ, RZ, R26 ;  /* 0x000000ffffcf7224 */ /* 0x000fe400078e001a */
[----:B------:R-:W-:Y:S02]  /*4f730*/  IMAD.MOV.U32 R224, RZ, RZ, R27 ;  /* 0x000000ffffe07224 */ /* 0x000fe400078e001b */
[----:B------:R-:W-:Y:S02]  /*4f740*/  IMAD.MOV.U32 R232, RZ, RZ, R12 ;  /* 0x000000ffffe87224 */ /* 0x000fe400078e000c */
[----:B------:R-:W-:-:S02]  /*4f750*/  IMAD.MOV.U32 R233, RZ, RZ, R13 ;  /* 0x000000ffffe97224 */ /* 0x000fc400078e000d */
[----:B------:R-:W-:Y:S01]  /*4f760*/  IMAD.MOV.U32 R234, RZ, RZ, R14 ;  /* 0x000000ffffea7224 */ /* 0x000fe200078e000e */
[----:B------:R-:W3:Y:S01]  /*4f770*/  LDL.LU.64 R12, [R1+0x2f0] ;  /* 0x0002f000010c7983 */ /* 0x000ee20000300a00 */
[----:B------:R-:W-:-:S03]  /*4f780*/  IMAD.MOV.U32 R204, RZ, RZ, R15 ;  /* 0x000000ffffcc7224 */ /* 0x000fc600078e000f */
[----:B------:R-:W3:Y:S04]  /*4f790*/  LDL.LU.64 R14, [R1+0x2f8] ;  /* 0x0002f800010e7983 */ /* 0x000ee80000300a00 */
[----:B------:R-:W4:Y:S04]  /*4f7a0*/  LDL.LU.64 R28, [R1+0x4c0] ;  /* 0x0004c000011c7983 */ /* 0x000f280000300a00 */
[----:B------:R-:W4:Y:S04]  /*4f7b0*/  LDL.LU.64 R30, [R1+0x4c8] ;  /* 0x0004c800011e7983 */ /* 0x000f280000300a00 */
[----:B------:R-:W4:Y:S04]  /*4f7c0*/  LDL.LU.64 R24, [R1+0x440] ;  /* 0x0004400001187983 */ /* 0x000f280000300a00 */
[----:B------:R-:W4:Y:S01]  /*4f7d0*/  LDL.LU.64 R26, [R1+0x448] ;  /* 0x00044800011a7983 */ /* 0x000f220000300a00 */
[----:B--2---:R-:W-:Y:S08]  /*4f7e0*/  HMMA.1688.F32.TF32 R16, R188, R108, R16 ;  /* 0x0000006cbc10723c */ /* 0x004ff00000081010 */
[----:B------:R-:W-:Y:S11]  /*4f7f0*/  HMMA.1688.F32.TF32 R36, R184, R116, R36 ;  /* 0x00000074b824723c */ /* 0x000ff60000081024 */
[----:B------:R-:W-:Y:S05]  /*4f800*/  @!UPT UIADD3 URZ, URZ, URZ, URZ ;  /* 0x0000003f3f3ff290 */ /* 0x000fea000fffe03f */
[----:B------:R-:W-:Y:S02]  /*4f810*/  IMAD.MOV.U32 R225, RZ, RZ, R16 ;  /* 0x000000ffffe17224 */ /* 0x000fe400078e0010 */
[----:B------:R-:W-:Y:S02]  /*4f820*/  IMAD.MOV.U32 R226, RZ, RZ, R17 ;  /* 0x000000ffffe27224 */ /* 0x000fe400078e0011 */
[----:B------:R-:W-:Y:S01]  /*4f830*/  IMAD.MOV.U32 R227, RZ, RZ, R18 ;  /* 0x000000ffffe37224 */ /* 0x000fe200078e0012 */
[----:B------:R-:W2:Y:S01]  /*4f840*/  LDL.LU.64 R16, [R1+0x410] ;  /* 0x0004100001107983 */ /* 0x000ea20000300a00 */
[----:B------:R-:W-:-:S03]  /*4f850*/  IMAD.MOV.U32 R235, RZ, RZ, R19 ;  /* 0x000000ffffeb7224 */ /* 0x000fc600078e0013 */
[----:B------:R-:W2:Y:S04]  /*4f860*/  LDL.LU.64 R18, [R1+0x418] ;  /* 0x0004180001127983 */ /* 0x000ea80000300a00 */
[----:B------:R-:W-:Y:S04]  /*4f870*/  STL.64 [R1+0x2a0], R36 ;  /* 0x0002a02401007387 */ /* 0x000fe80000100a00 */
[----:B------:R-:W-:Y:S01]  /*4f880*/  STL.64 [R1+0x2a8], R38 ;  /* 0x0002a82601007387 */ /* 0x000fe20000100a00 */
[C---:B---3--:R-:W-:Y:S08]  /*4f890*/  HMMA.1688.F32.TF32 R12, R184.reuse, R112, R12 ;  /* 0x00000070b80c723c */ /* 0x048ff0000008100c */
[C---:B----4-:R-:W-:Y:S08]  /*4f8a0*/  HMMA.1688.F32.TF32 R28, R184.reuse, R108, R28 ;  /* 0x0000006cb81c723c */ /* 0x050ff0000008101c */
[----:B------:R-:W-:Y:S07]  /*4f8b0*/  HMMA.1688.F32.TF32 R24, R184, R104, R24 ;  /* 0x00000068b818723c */ /* 0x000fee0000081018 */
[----:B------:R1:W-:Y:S01]  /*4f8c0*/  STL.64 [R1+0x2f0], R12 ;  /* 0x0002f00c01007387 */ /* 0x0003e20000100a00 */
[----:B------:R-:W-:-:S02]  /*4f8d0*/  IMAD.MOV.U32 R180, RZ, RZ, R14 ;  /* 0x000000ffffb47224 */ /* 0x000fc400078e000e */
[----:B------:R-:W-:Y:S01]  /*4f8e0*/  IMAD.MOV.U32 R181, RZ, RZ, R15 ;  /* 0x000000ffffb57224 */ /* 0x000fe200078e000f */
[----:B-1----:R-:W3:Y:S04]  /*4f8f0*/  LDL.LU.64 R12, [R1+0x400] ;  /* 0x00040000010c7983 */ /* 0x002ee80000300a00 */
[----:B------:R-:W3:Y:S04]  /*4f900*/  LDL.LU.64 R14, [R1+0x408] ;  /* 0x00040800010e7983 */ /* 0x000ee80000300a00 */
[----:B------:R1:W-:Y:S04]  /*4f910*/  STL [R1+0x4044], R181 ;  /* 0x004044b501007387 */ /* 0x0003e80000100800 */
[----:B------:R4:W-:Y:S04]  /*4f920*/  STL [R1+0x4040], R180 ;  /* 0x004040b401007387 */ /* 0x0009e80000100800 */
[----:B------:R4:W-:Y:S01]  /*4f930*/  STL.64 [R1+0x2e0], R28 ;  /* 0x0002e01c01007387 */ /* 0x0009e20000100a00 */
[----:B-1----:R-:W-:-:S03]  /*4f940*/  IMAD.MOV.U32 R181, RZ, RZ, R26 ;  /* 0x000000ffffb57224 */ /* 0x002fc600078e001a */
[----:B------:R1:W-:Y:S01]  /*4f950*/  STL.64 [R1+0x2e8], R30 ;  /* 0x0002e81e01007387 */ /* 0x0003e20000100a00 */
[----:B----4-:R-:W-:-:S03]  /*4f960*/  IMAD.MOV.U32 R180, RZ, RZ, R27 ;  /* 0x000000ffffb47224 */ /* 0x010fc600078e001b */
[----:B------:R4:W-:Y:S04]  /*4f970*/  STL.64 [R1+0x2d0], R24 ;  /* 0x0002d01801007387 */ /* 0x0009e80000100a00 */
[----:B------:R-:W3:Y:S04]  /*4f980*/  LDL.LU.64 R28, [R1+0x210] ;  /* 0x00021000011c7983 */ /* 0x000ee80000300a00 */
[----:B-1----:R-:W3:Y:S04]  /*4f990*/  LDL.LU.64 R30, [R1+0x218] ;  /* 0x00021800011e7983 */ /* 0x002ee80000300a00 */
[----:B------:R-:W-:Y:S04]  /*4f9a0*/  STL [R1+0x404c], R180 ;  /* 0x00404cb401007387 */ /* 0x000fe80000100800 */
[----:B------:R-:W-:Y:S04]  /*4f9b0*/  STL [R1+0x4048], R181 ;  /* 0x004048b501007387 */ /* 0x000fe80000100800 */
[----:B----4-:R-:W4:Y:S04]  /*4f9c0*/  LDL.LU.64 R24, [R1+0x200] ;  /* 0x0002000001187983 */ /* 0x010f280000300a00 */
[----:B------:R-:W4:Y:S01]  /*4f9d0*/  LDL.LU.64 R26, [R1+0x208] ;  /* 0x00020800011a7983 */ /* 0x000f220000300a00 */
[----:B--2---:R-:W-:Y:S11]  /*4f9e0*/  HMMA.1688.F32.TF32 R16, R184, R100, R16 ;  /* 0x00000064b810723c */ /* 0x004ff60000081010 */
[----:B------:R-:W-:Y:S11]  /*4f9f0*/  @!UPT UIADD3 URZ, URZ, URZ, URZ ;  /* 0x0000003f3f3ff290 */ /* 0x000ff6000fffe03f */
[----:B------:R-:W-:Y:S01]  /*4fa00*/  @!UPT UIADD3 URZ, URZ, URZ, URZ ;  /* 0x0000003f3f3ff290 */ /* 0x000fe2000fffe03f */
[----:B------:R1:W-:Y:S04]  /*4fa10*/  STL.64 [R1+0x2c0], R16 ;  /* 0x0002c01001007387 */ /* 0x0003e80000100a00 */
[----:B------:R2:W-:Y:S04]  /*4fa20*/  STL.64 [R1+0x2c8], R18 ;  /* 0x0002c81201007387 */ /* 0x0005e80000100a00 */
[----:B-1----:R-:W4:Y:S04]  /*4fa30*/  LDL.LU.64 R16, [R1+0x1f0] ;  /* 0x0001f00001107983 */ /* 0x002f280000300a00 */
[----:B--2---:R-:W2:Y:S01]  /*4fa40*/  LDL.LU.64 R18, [R1+0x1f8] ;  /* 0x0001f80001127983 */ /* 0x004ea20000300a00 */
[----:B------:R-:W-:-:S02]  /*4fa50*/  IMAD.MOV.U32 R44, RZ, RZ, R252 ;  /* 0x000000ffff2c7224 */ /* 0x000fc400078e00fc */
[----:B------:R-:W-:Y:S02]  /*4fa60*/  IMAD.MOV.U32 R45, RZ, RZ, R34 ;  /* 0x000000ffff2d7224 */ /* 0x000fe400078e0022 */
[----:B------:R-:W-:Y:S02]  /*4fa70*/  IMAD.MOV.U32 R46, RZ, RZ, R58 ;  /* 0x000000ffff2e7224 */ /* 0x000fe400078e003a */
[----:B------:R-:W-:Y:S01]  /*4fa80*/  IMAD.MOV.U32 R47, RZ, RZ, R55 ;  /* 0x000000ffff2f7224 */ /* 0x000fe200078e0037 */
[----:B---3--:R-:W-:Y:S08]  /*4fa90*/  HMMA.1688.F32.TF32 R12, R184, R96, R12 ;  /* 0x00000060b80c723c */ /* 0x008ff0000008100c */
[C---:B------:R-:W-:Y:S11]  /*4faa0*/  HMMA.1688.F32.TF32 R28, R212.reuse, R116, R28 ;  /* 0x00000074d41c723c */ /* 0x040ff6000008101c */
[----:B------:R-:W-:Y:S05]  /*4fab0*/  @!UPT UIADD3 URZ, URZ, URZ, URZ ;  /* 0x0000003f3f3ff290 */ /* 0x000fea000fffe03f */
[----:B------:R-:W-:Y:S02]  /*4fac0*/  IMAD.MOV.U32 R56, RZ, RZ, R12 ;  /* 0x000000ffff387224 */ /* 0x000fe400078e000c */
[----:B------:R-:W-:Y:S02]  /*4fad0*/  IMAD.MOV.U32 R57, RZ, RZ, R13 ;  /* 0x000000ffff397224 */ /* 0x000fe400078e000d */
[----:B------:R-:W-:Y:S01]  /*4fae0*/  IMAD.MOV.U32 R52, RZ, RZ, R14 ;  /* 0x000000ffff347224 */ /* 0x000fe200078e000e */
[----:B------:R-:W3:Y:S01]  /*4faf0*/  LDL.LU.64 R12, [R1+0x1d0] ;  /* 0x0001d000010c7983 */ /* 0x000ee20000300a00 */
[----:B----4-:R-:W-:Y:S01]  /*4fb00*/  HMMA.1688.F32.TF32 R24, R212, R112, R24 ;  /* 0x00000070d418723c */ /* 0x010fe20000081018 */
[----:B------:R-:W-:Y:S02]  /*4fb10*/  IMAD.MOV.U32 R53, RZ, RZ, R15 ;  /* 0x000000ffff357224 */ /* 0x000fe400078e000f */
[----:B------:R-:W3:Y:S04]  /*4fb20*/  LDL.LU.64 R14, [R1+0x1d8] ;  /* 0x0001d800010e7983 */ /* 0x000ee80000300a00 */
[----:B------:R-:W-:Y:S01]  /*4fb30*/  STL [R1+0x405c], R53 ;  /* 0x00405c3501007387 */ /* 0x000fe20000100800 */
[----:B------:R-:W-:-:S02]  /*4fb40*/  IMAD.MOV.U32 R116, RZ, RZ, R31 ;  /* 0x000000ffff747224 */ /* 0x000fc400078e001f */
[----:B------:R-:W-:Y:S01]  /*4fb50*/  IMAD.MOV.U32 R117, RZ, RZ, R30 ;  /* 0x000000ffff757224 */ /* 0x000fe200078e001e */
[----:B------:R-:W-:Y:S01]  /*4fb60*/  STL [R1+0x4058], R52 ;  /* 0x0040583401007387 */ /* 0x000fe20000100800 */
[----:B------:R-:W-:Y:S02]  /*4fb70*/  IMAD.MOV.U32 R176, RZ, RZ, R29 ;  /* 0x000000ffffb07224 */ /* 0x000fe400078e001d */
[----:B------:R-:W-:Y:S01]  /*4fb80*/  IMAD.MOV.U32 R177, RZ, RZ, R28 ;  /* 0x000000ffffb17224 */ /* 0x000fe200078e001c */
[----:B------:R1:W-:Y:S04]  /*4fb90*/  STL [R1+0x4054], R57 ;  /* 0x0040543901007387 */ /* 0x0003e80000100800 */
[----:B------:R4:W-:Y:S04]  /*4fba0*/  STL [R1+0x4050], R56 ;  /* 0x0040503801007387 */ /* 0x0009e80000100800 */
[----:B------:R-:W-:Y:S01]  /*4fbb0*/  STL [R1+0x406c], R116 ;  /* 0x00406c7401007387 */ /* 0x000fe20000100800 */
[----:B-1----:R-:W-:-:S03]  /*4fbc0*/  IMAD.MOV.U32 R57, RZ, RZ, R24 ;  /* 0x000000ffff397224 */ /* 0x002fc600078e0018 */
[----:B------:R-:W-:Y:S01]  /*4fbd0*/  STL [R1+0x4068], R117 ;  /* 0x0040687501007387 */ /* 0x000fe20000100800 */
[----:B----4-:R-:W-:-:S03]  /*4fbe0*/  IMAD.MOV.U32 R56, RZ, RZ, R25 ;  /* 0x000000ffff387224 */ /* 0x010fc600078e0019 */
[----:B------:R-:W-:Y:S01]  /*4fbf0*/  STL [R1+0x4064], R176 ;  /* 0x004064b001007387 */ /* 0x000fe20000100800 */
[----:B------:R-:W-:-:S03]  /*4fc00*/  IMAD.MOV.U32 R180, RZ, RZ, R26 ;  /* 0x000000ffffb47224 */ /* 0x000fc600078e001a */
[----:B------:R-:W-:Y:S01]  /*4fc10*/  STL [R1+0x4060], R177 ;  /* 0x004060b101007387 */ /* 0x000fe20000100800 */
[----:B------:R-:W-:-:S03]  /*4fc20*/  IMAD.MOV.U32 R181, RZ, RZ, R27 ;  /* 0x000000ffffb57224 */ /* 0x000fc600078e001b */
[----:B------:R1:W-:Y:S04]  /*4fc30*/  STL [R1+0x4074], R56 ;  /* 0x0040743801007387 */ /* 0x0003e80000100800 */
[----:B------:R4:W-:Y:S04]  /*4fc40*/  STL [R1+0x4070], R57 ;  /* 0x0040703901007387 */ /* 0x0009e80000100800 */
[----:B------:R-:W2:Y:S04]  /*4fc50*/  LDL.LU.64 R24, [R1+0x1c0] ;  /* 0x0001c00001187983 */ /* 0x000ea80000300a00 */
[----:B------:R-:W2:Y:S04]  /*4fc60*/  LDL.LU.64 R26, [R1+0x1c8] ;  /* 0x0001c800011a7983 */ /* 0x000ea80000300a00 */
[----:B------:R-:W2:Y:S01]  /*4fc70*/  LDL.LU R252, [R1+0x4168] ;  /* 0x0041680001fc7983 */ /* 0x000ea20000300800 */
[----:B------:R-:W-:-:S03]  /*4fc80*/  IMAD.MOV.U32 R28, RZ, RZ, R54 ;  /* 0x000000ffff1c7224 */ /* 0x000fc600078e0036 */
[----:B------:R-:W2:Y:S01]  /*4fc90*/  LDL.LU R34, [R1+0x4164] ;  /* 0x0041640001227983 */ /* 0x000ea20000300800 */
[----:B------:R-:W-:-:S03]  /*4fca0*/  IMAD.MOV.U32 R29, RZ, RZ, R35 ;  /* 0x000000ffff1d7224 */ /* 0x000fc600078e0023 */
[----:B------:R-:W2:Y:S04]  /*4fcb0*/  LDL.LU R58, [R1+0x4160] ;  /* 0x00416000013a7983 */ /* 0x000ea80000300800 */
[----:B------:R-:W2:Y:S04]  /*4fcc0*/  LDL.LU R55, [R1+0x415c] ;  /* 0x00415c0001377983 */ /* 0x000ea80000300800 */
[----:B------:R-:W2:Y:S04]  /*4fcd0*/  LDL.LU R54, [R1+0x4158] ;  /* 0x0041580001367983 */ /* 0x000ea80000300800 */
[----:B------:R-:W2:Y:S01]  /*4fce0*/  LDL.LU R35, [R1+0x4154] ;  /* 0x0041540001237983 */ /* 0x000ea20000300800 */
[----:B---3--:R-:W-:Y:S11]  /*4fcf0*/  HMMA.1688.F32.TF32 R12, R212, R104, R12 ;  /* 0x00000068d40c723c */ /* 0x008ff6000008100c */
[----:B------:R-:W-:Y:S11]  /*4fd00*/  @!UPT UIADD3 URZ, URZ, URZ, URZ ;  /* 0x0000003f3f3ff290 */ /* 0x000ff6000fffe03f */
[----:B------:R-:W-:Y:S02]  /*4fd10*/  @!UPT UIADD3 URZ, URZ, URZ, URZ ;  /* 0x0000003f3f3ff290 */ /* 0x000fe4000fffe03f */
[----:B-1----:R-:W-:Y:S02]  /*4fd20*/  IMAD.MOV.U32 R56, RZ, RZ, R12 ;  /* 0x000000ffff387224 */ /* 0x002fe400078e000c */
[----:B----4-:R-:W-:Y:S02]  /*4fd30*/  IMAD.MOV.U32 R57, RZ, RZ, R13 ;  /* 0x000000ffff397224 */ /* 0x010fe400078e000d */
[----:B------:R-:W-:Y:S02]  /*4fd40*/  IMAD.MOV.U32 R116, RZ, RZ, R14 ;  /* 0x000000ffff747224 */ /* 0x000fe400078e000e */
[----:B------:R-:W-:Y:S02]  /*4fd50*/  IMAD.MOV.U32 R117, RZ, RZ, R15 ;  /* 0x000000ffff757224 */ /* 0x000fe400078e000f */
[----:B--2---:R-:W-:Y:S02]  /*4fd60*/  IMAD.MOV.U32 R30, RZ, RZ, R252 ;  /* 0x000000ffff1e7224 */ /* 0x004fe400078e00fc */
[----:B------:R-:W2:Y:S01]  /*4fd70*/  LDL.LU R252, [R1+0x4150] ;  /* 0x0041500001fc7983 */ /* 0x000ea20000300800 */
[----:B------:R-:W-:-:S03]  /*4fd80*/  IMAD.MOV.U32 R31, RZ, RZ, R34 ;  /* 0x000000ffff1f7224 */ /* 0x000fc600078e0022 */
[----:B------:R-:W3:Y:S04]  /*4fd90*/  LDL.LU R34, [R1+0x414c] ;  /* 0x00414c0001227983 */ /* 0x000ee80000300800 */
[----:B------:R-:W4:Y:S04]  /*4fda0*/  LDL.LU R12, [R1+0x330] ;  /* 0x00033000010c7983 */ /* 0x000f280000300800 */
[----:B------:R-:W4:Y:S01]  /*4fdb0*/  LDL.LU R13, [R1+0x334] ;  /* 0x00033400010d7983 */ /* 0x000f220000300800 */
[----:B------:R-:W-:-:S03]  /*4fdc0*/  IMAD.MOV.U32 R38, RZ, RZ, R55 ;  /* 0x000000ffff267224 */ /* 0x000fc600078e0037 */
[----:B------:R-:W4:Y:S01]  /*4fdd0*/  LDL.LU R14, [R1+0x338] ;  /* 0x00033800010e7983 */ /* 0x000f220000300800 */
[----:B------:R-:W-:Y:S02]  /*4fde0*/  IMAD.MOV.U32 R37, RZ, RZ, R54 ;  /* 0x000000ffff257224 */ /* 0x000fe400078e0036 */
[----:B------:R-:W-:Y:S01]  /*4fdf0*/  IMAD.MOV.U32 R36, RZ, RZ, R35 ;  /* 0x000000ffff247224 */ /* 0x000fe200078e0023 */
[----:B------:R-:W4:Y:S01]  /*4fe00*/  LDL.LU R15, [R1+0x33c] ;  /* 0x00033c00010f7983 */ /* 0x000f220000300800 */
[----:B------:R-:W-:-:S03]  /*4fe10*/  IMAD.MOV.U32 R39, RZ, RZ, R58 ;  /* 0x000000ffff277224 */ /* 0x000fc600078e003a */
[----:B------:R-:W3:Y:S04]  /*4fe20*/  LDL.LU R35, [R1+0x4148] ;  /* 0x0041480001237983 */ /* 0x000ee80000300800 */
[----:B------:R-:W3:Y:S04]  /*4fe30*/  LDL.LU R54, [R1+0x4144] ;  /* 0x0041440001367983 */ /* 0x000ee80000300800 */
[----:B------:R-:W3:Y:S04]  /*4fe40*/  LDL.LU R55, [R1+0x4140] ;  /* 0x0041400001377983 */ /* 0x000ee80000300800 */
[----:B------:R-:W3:Y:S04]  /*4fe50*/  LDL.LU R58, [R1+0x413c] ;  /* 0x00413c00013a7983 */ /* 0x000ee80000300800 */
[----:B------:R-:W3:Y:S04]  /*4fe60*/  LDL.LU.64 R184, [R1+0x190] ;  /* 0x0001900001b87983 */ /* 0x000ee80000300a00 */
[----:B------:R-:W3:Y:S01]  /*4fe70*/  LDL.LU.64 R186, [R1+0x198] ;  /* 0x0001980001ba7983 */ /* 0x000ee20000300a00 */
[C---:B------:R-:W-:Y:S03]  /*4fe80*/  HMMA.1688.F32.TF32 R16, R212.reuse, R108, R16 ;  /* 0x0000006cd410723c */ /* 0x040fe60000081010 */
[----:B------:R-:W4:Y:S04]  /*4fe90*/  LDL.LU R60, [R1+0x250] ;  /* 0x00025000013c7983 */ /* 0x000f280000300800 */
[----:B------:R-:W4:Y:S01]  /*4fea0*/  LDL.LU R61, [R1+0x254] ;  /* 0x00025400013d7983 */ /* 0x000f220000300800 */
[----:B------:R-:W-:Y:S03]  /*4feb0*/  HMMA.1688.F32.TF32 R24, R212, R100, R24 ;  /* 0x00000064d418723c */ /* 0x000fe60000081018 */
[----:B------:R-:W4:Y:S04]  /*4fec0*/  LDL.LU R62, [R1+0x258] ;  /* 0x00025800013e7983 */ /* 0x000f280000300800 */
[----:B------:R-:W4:Y:S04]  /*4fed0*/  LDL.LU R63, [R1+0x25c] ;  /* 0x00025c00013f7983 */ /* 0x000f280000300800 */
[----:B------:R-:W4:Y:S04]  /*4fee0*/  LDL.LU R64, [R1+0x180] ;  /* 0x0001800001407983 */ /* 0x000f280000300800 */
[----:B------:R-:W4:Y:S01]  /*4fef0*/  LDL.LU R65, [R1+0x184] ;  /* 0x0001840001417983 */ /* 0x000f220000300800 */
[----:B------:R-:W-:-:S02]  /*4ff00*/  IMAD.MOV.U32 R176, RZ, RZ, R16 ;  /* 0x000000ffffb07224 */ /* 0x000fc400078e0010 */
[----:B------:R-:W-:Y:S01]  /*4ff10*/  IMAD.MOV.U32 R177, RZ, RZ, R17 ;  /* 0x000000ffffb17224 */ /* 0x000fe200078e0011 */
[----:B------:R-:W4:Y:S01]  /*4ff20*/  LDL.LU R66, [R1+0x188] ;  /* 0x0001880001427983 */ /* 0x000f220000300800 */
[----:B------:R-:W-:Y:S02]  /*4ff30*/  IMAD.MOV.U32 R53, RZ, RZ, R18 ;  /* 0x000000ffff357224 */ /* 0x000fe400078e0012 */
[----:B------:R-:W-:Y:S02]  /*4ff40*/  IMAD.MOV.U32 R52, RZ, RZ, R19 ;  /* 0x000000ffff347224 */ /* 0x000fe400078e0013 */
[----:B------:R-:W-:Y:S02]  /*4ff50*/  IMAD.MOV.U32 R16, RZ, RZ, R182 ;  /* 0x000000ffff107224 */ /* 0x000fe400078e00b6 */
[----:B------:R-:W-:Y:S02]  /*4ff60*/  IMAD.MOV.U32 R17, RZ, RZ, R3 ;  /* 0x000000ffff117224 */ /* 0x000fe400078e0003 */
[----:B------:R-:W-:-:S02]  /*4ff70*/  IMAD.MOV.U32 R18, RZ, RZ, R33 ;  /* 0x000000ffff127224 */ /* 0x000fc400078e0021 */
[----:B------:R-:W-:Y:S02]  /*4ff80*/  IMAD.MOV.U32 R19, RZ, RZ, R32 ;  /* 0x000000ffff137224 */ /* 0x000fe400078e0020 */
[----:B------:R-:W-:Y:S02]  /*4ff90*/  IMAD.MOV.U32 R33, RZ, RZ, R26 ;  /* 0x000000ffff217224 */ /* 0x000fe400078e001a */
[----:B------:R-:W-:Y:S02]  /*4ffa0*/  IMAD.MOV.U32 R32, RZ, RZ, R27 ;  /* 0x000000ffff207224 */ /* 0x000fe400078e001b */
[----:B--2---:R-:W-:Y:S02]  /*4ffb0*/  IMAD.MOV.U32 R67, RZ, RZ, R252 ;  /* 0x000000ffff437224 */ /* 0x004fe400078e00fc */
[----:B------:R-:W2:Y:S04]  /*4ffc0*/  LDL.LU R252, [R1+0x4138] ;  /* 0x0041380001fc7983 */ /* 0x000ea80000300800 */
[----:B------:R-:W4:Y:S04]  /*4ffd0*/  LDL.LU R182, [R1+0x4134] ;  /* 0x0041340001b67983 */ /* 0x000f280000300800 */
[----:B------:R-:W4:Y:S04]  /*4ffe0*/  LDL.LU R3, [R1+0x4130] ;  /* 0x0041300001037983 */ /* 0x000f280000300800 */
[----:B------:R-:W4:Y:S01]  /*4fff0*/  LDL.LU.64 R26, [R1+0x4128] ;  /* 0x00412800011a7983 */ /* 0x000f220000300a00 */
[----:B---3--:R-:W-:Y:S11]  /*50000*/  HMMA.1688.F32.TF32 R212, R212, R96, R184 ;  /* 0x00000060d4d4723c */ /* 0x008ff600000810b8 */
[----:B------:R-:W-:Y:S11]  /*50010*/  @!UPT UIADD3 URZ, URZ, URZ, URZ ;  /* 0x0000003f3f3ff290 */ /* 0x000ff6000fffe03f */
[----:B------:R-:W-:Y:S01]  /*50020*/  @!UPT UIADD3 URZ, URZ, URZ, URZ ;  /* 0x0000003f3f3ff290 */ /* 0x000fe2000fffe03f */
[----:B------:R-:W-:Y:S04]  /*50030*/  STL.64 [R1+0x3fc8], R214 ;  /* 0x003fc8d601007387 */ /* 0x000fe80000100a00 */
[----:B------:R1:W-:Y:S02]  /*50040*/  STL.64 [R1+0x3fc0], R212 ;  /* 0x003fc0d401007387 */ /* 0x0003e40000100a00 */
[----:B-1----:R-:W-:Y:S02]  /*50050*/  IMAD.MOV.U32 R212, RZ, RZ, R183 ;  /* 0x000000ffffd47224 */ /* 0x002fe400078e00b7 */
[----:B------:R-:W3:Y:S01]  /*50060*/  LDL.LU R183, [R1+0x4124] ;  /* 0x0041240001b77983 */ /* 0x000ee20000300800 */
[----:B------:R-:W-:Y:S02]  /*50070*/  IMAD.MOV.U32 R213, RZ, RZ, R59 ;  /* 0x000000ffffd57224 */ /* 0x000fe400078e003b */
[----:B------:R-:W-:Y:S01]  /*50080*/  IMAD.MOV.U32 R214, RZ, RZ, R178 ;  /* 0x000000ffffd67224 */ /* 0x000fe200078e00b2 */
[----:B------:R-:W3:Y:S01]  /*50090*/  LDL.LU R59, [R1+0x4120] ;  /* 0x00412000013b7983 */ /* 0x000ee20000300800 */
[----:B------:R-:W-:-:S03]  /*500a0*/  IMAD.MOV.U32 R215, RZ, RZ, R179 ;  /* 0x000000ffffd77224 */ /* 0x000fc600078e00b3 */
[----:B------:R-:W3:Y:S04]  /*500b0*/  LDL.LU R178, [R1+0x411c] ;  /* 0x00411c0001b27983 */ /* 0x000ee80000300800 */
[----:B------:R-:W3:Y:S01]  /*500c0*/  LDL.LU R179, [R1+0x4118] ;  /* 0x0041180001b37983 */ /* 0x000ee20000300800 */
[C---:B------:R-:W-:Y:S08]  /*500d0*/  HMMA.1688.F32.TF32 R240, R188.reuse, R104, R240 ;  /* 0x00000068bcf0723c */ /* 0x040ff000000810f0 */
[C---:B------:R-:W-:Y:S08]  /*500e0*/  HMMA.1688.F32.TF32 R244, R188.reuse, R100, R244 ;  /* 0x00000064bcf4723c */ /* 0x040ff000000810f4 */
[----:B------:R-:W-:Y:S01]  /*500f0*/  HMMA.1688.F32.TF32 R188, R188, R96, R248 ;  /* 0x00000060bcbc723c */ /* 0x000fe200000810f8 */
[----:B------:R-:W-:Y:S04]  /*50100*/  LDS R248, [R0+0x81000] ;  /* 0x0810000000f87984 */ /* 0x000fe80000000800 */
[----:B------:R-:W-:Y:S04]  /*50110*/  LDS R250, [R0+0x81800] ;  /* 0x0818000000fa7984 */ /* 0x000fe80000000800 */
[----:B------:R-:W-:Y:S04]  /*50120*/  LDS R249, [R2+0x81000] ;  /* 0x0810000002f97984 */ /* 0x000fe80000000800 */
[----:B------:R-:W1:Y:S02]  /*50130*/  LDS R251, [R2+0x81800] ;  /* 0x0818000002fb7984 */ /* 0x000e640000000800 */
[C---:B-1----:R-:W-:Y:S08]  /*50140*/  HMMA.1688.F32.TF32 R36, R248.reuse, R54, R36 ;  /* 0x00000036f824723c */ /* 0x042ff00000081024 */
[----:B------:R-:W-:Y:S01]  /*50150*/  HMMA.1688.F32.TF32 R28, R248, R34, R28 ;  /* 0x00000022f81c723c */ /* 0x000fe2000008101c */
[----:B------:R-:W-:-:S02]  /*50160*/  IMAD.MOV.U32 R41, RZ, RZ, R24 ;  /* 0x000000ffff297224 */ /* 0x000fc400078e0018 */
[----:B------:R-:W-:Y:S01]  /*50170*/  IMAD.MOV.U32 R40, RZ, RZ, R25 ;  /* 0x000000ffff287224 */ /* 0x000fe200078e0019 */
[----:B--2---:R-:W-:Y:S04]  /*50180*/  LDS R185, [R252+0x81000] ;  /* 0x08100000fcb97984 */ /* 0x004fe80000000800 */
[----:B------:R-:W-:Y:S04]  /*50190*/  LDS R187, [R252+0x81800] ;  /* 0x08180000fcbb7984 */ /* 0x000fe80000000800 */
[----:B----4-:R-:W-:Y:S04]  /*501a0*/  LDS R184, [R3+0x81000] ;  /* 0x0810000003b87984 */ /* 0x010fe80000000800 */
[----:B------:R-:W1:Y:S01]  /*501b0*/  LDS R186, [R3+0x81800] ;  /* 0x0818000003ba7984 */ /* 0x000e620000000800 */
[C---:B---3--:R-:W-:Y:S08]  /*501c0*/  HMMA.1688.F32.TF32 R12, R248.reuse, R182, R12 ;  /* 0x000000b6f80c723c */ /* 0x048ff0000008100c */
[C---:B------:R-:W-:Y:S08]  /*501d0*/  HMMA.1688.F32.TF32 R64, R248.reuse, R58, R64 ;  /* 0x0000003af840723c */ /* 0x040ff00000081040 */
[----:B------:R-:W-:Y:S08]  /*501e0*/  HMMA.1688.F32.TF32 R60, R248, R178, R60 ;  /* 0x000000b2f83c723c */ /* 0x000ff0000008103c */
[----:B------:R-:W-:-:S02]  /*501f0*/  IMAD.MOV.U32 R96, RZ, RZ, R15 ;  /* 0x000000ffff607224 */ /* 0x000fc400078e000f */
[----:B------:R-:W-:Y:S02]  /*50200*/  IMAD.MOV.U32 R100, RZ, RZ, R13 ;  /* 0x000000ffff647224 */ /* 0x000fe400078e000d */
[----:B------:R-:W-:Y:S02]  /*50210*/  IMAD.MOV.U32 R101, RZ, RZ, R12 ;  /* 0x000000ffff657224 */ /* 0x000fe400078e000c */
[----:B------:R-:W-:Y:S02]  /*50220*/  IMAD.MOV.U32 R97, RZ, RZ, R14 ;  /* 0x000000ffff617224 */ /* 0x000fe400078e000e */
[----:B------:R-:W2:Y:S04]  /*50230*/  LDL.LU.64 R14, [R1+0x4110] ;  /* 0x00411000010e7983 */ /* 0x000ea80000300a00 */
[----:B------:R-:W2:Y:S04]  /*50240*/  LDL.LU.64 R12, [R1+0x4108] ;  /* 0x00410800010c7983 */ /* 0x000ea80000300a00 */
[----:B------:R-:W-:Y:S04]  /*50250*/  STL [R1+0x3fa8], R96 ;  /* 0x003fa86001007387 */ /* 0x000fe80000100800 */
[----:B------:R-:W-:Y:S04]  /*50260*/  STL [R1+0x3fa4], R100 ;  /* 0x003fa46401007387 */ /* 0x000fe80000100800 */
[----:B------:R-:W-:Y:S04]  /*50270*/  STL [R1+0x3fa0], R101 ;  /* 0x003fa06501007387 */ /* 0x000fe80000100800 */
[----:B------:R-:W-:Y:S04]  /*50280*/  STL [R1+0x3f9c], R97 ;  /* 0x003f9c6101007387 */ /* 0x000fe80000100800 */
[----:B------:R-:W-:Y:S04]  /*50290*/  STL.64 [R1+0x4f0], R60 ;  /* 0x0004f03c01007387 */ /* 0x000fe80000100a00 */
[----:B------:R3:W-:Y:S04]  /*502a0*/  STL.64 [R1+0x4f8], R62 ;  /* 0x0004f83e01007387 */ /* 0x0007e80000100a00 */
[----:B---3--:R-:W3:Y:S04]  /*502b0*/  LDL.LU.64 R62, [R1+0x4100] ;  /* 0x00410000013e7983 */ /* 0x008ee80000300a00 */
[----:B------:R-:W3:Y:S04]  /*502c0*/  LDL.LU.64 R60, [R1+0x40f8] ;  /* 0x0040f800013c7983 */ /* 0x000ee80000300a00 */
[----:B------:R-:W-:Y:S04]  /*502d0*/  STL.64 [R1+0x530], R64 ;  /* 0x0005304001007387 */ /* 0x000fe80000100a00 */
[----:B------:R4:W-:Y:S04]  /*502e0*/  STL.64 [R1+0x538], R66 ;  /* 0x0005384201007387 */ /* 0x0009e80000100a00 */
[----:B----4-:R-:W4:Y:S04]  /*502f0*/  LDL.LU.64 R66, [R1+0x40f0] ;  /* 0x0040f00001427983 */ /* 0x010f280000300a00 */
[----:B------:R-:W4:Y:S04]  /*50300*/  LDL.LU.64 R64, [R1+0x40e8] ;  /* 0x0040e80001407983 */ /* 0x000f280000300a00 */
[----:B------:R-:W-:Y:S04]  /*50310*/  STL.64 [R1+0x5a0], R36 ;  /* 0x0005a02401007387 */ /* 0x000fe80000100a00 */
[----:B------:R1:W-:Y:S04]  /*50320*/  STL.64 [R1+0x5a8], R38 ;  /* 0x0005a82601007387 */ /* 0x0003e80000100a00 */
[----:B-1----:R-:W2:Y:S04]  /*50330*/  LDL.LU.64 R38, [R1+0x40e0] ;  /* 0x0040e00001267983 */ /* 0x002ea80000300a00 */
[----:B------:R-:W-:Y:S04]  /*50340*/  STL.64 [R1+0x600], R28 ;  /* 0x0006001c01007387 */ /* 0x000fe80000100a00 */
[----:B------:R1:W-:Y:S04]  /*50350*/  STL.64 [R1+0x608], R30 ;  /* 0x0006081e01007387 */ /* 0x0003e80000100a00 */
[----:B-1----:R-:W3:Y:S01]  /*50360*/  LDL.LU.64 R30, [R1+0x40d8] ;  /* 0x0040d800011e7983 */ /* 0x002ee20000300a00 */
[C---:B------:R-:W-:Y:S03]  /*50370*/  HMMA.1688.F32.TF32 R16, R248.reuse, R42, R16 ;  /* 0x0000002af810723c */ /* 0x040fe60000081010 */
[----:B------:R-:W4:Y:S05]  /*50380*/  LDL.LU.64 R28, [R1+0x40d0] ;  /* 0x0040d000011c7983 */ /* 0x000f2a0000300a00 */
[C---:B------:R-:W-:Y:S08]  /*50390*/  HMMA.1688.F32.TF32 R88, R248.reuse, R118, R88 ;  /* 0x00000076f858723c */ /* 0x040ff00000081058 */
[C---:B--2---:R-:W-:Y:S08]  /*503a0*/  HMMA.1688.F32.TF32 R212, R248.reuse, R38, R212 ;  /* 0x00000026f8d4723c */ /* 0x044ff000000810d4 */
[C---:B---3--:R-:W-:Y:S11]  /*503b0*/  HMMA.1688.F32.TF32 R44, R248.reuse, R30, R44 ;  /* 0x0000001ef82c723c */ /* 0x048ff6000008102c */
[----:B------:R-:W-:Y:S11]  /*503c0*/  @!UPT UIADD3 URZ, URZ, URZ, URZ ;  /* 0x0000003f3f3ff290 */ /* 0x000ff6000fffe03f */
[----:B------:R-:W-:Y:S01]  /*503d0*/  @!UPT UIADD3 URZ, URZ, URZ, URZ ;  /* 0x0000003f3f3ff290 */ /* 0x000fe2000fffe03f */
        /* <DEDUP_REMOVED lines=9> */
[----:B------:R4:W-:Y:S02]  /*50470*/  STL.64 [R1+0x728], R214 ;  /* 0x000728d601007387 */ /* 0x0009e40000100a00 */
[C---:B----4-:R-:W-:Y:S08]  /*50480*/  HMMA.1688.F32.TF32 R212, R248.reuse, R26, R64 ;  /* 0x0000001af8d4723c */ /* 0x050ff00000081040 */
[C---:B------:R-:W-:Y:S08]  /*50490*/  HMMA.1688.F32.TF32 R64, R248.reuse, R22, R76 ;  /* 0x00000016f840723c */ /* 0x040ff0000008104c */
[C---:B------:R-:W-:Y:S07]  /*504a0*/  HMMA.1688.F32.TF32 R76, R248.reuse, R114, R92 ;  /* 0x00000072f84c723c */ /* 0x040fee000008105c */
[----:B------:R-:W-:Y:S04]  /*504b0*/  STL.64 [R1+0x770], R212 ;  /* 0x000770d401007387 */ /* 0x000fe80000100a00 */
[----:B------:R-:W-:Y:S04]  /*504c0*/  STL.64 [R1+0x778], R214 ;  /* 0x000778d601007387 */ /* 0x000fe80000100a00 */
[----:B------:R-:W-:Y:S04]  /*504d0*/  STL.64 [R1+0x800], R64 ;  /* 0x0008004001007387 */ /* 0x000fe80000100a00 */
[----:B------:R1:W-:Y:S02]  /*504e0*/  STL.64 [R1+0x808], R66 ;  /* 0x0008084201007387 */ /* 0x0003e40000100a00 */
[C---:B-1----:R-:W-:Y:S08]  /*504f0*/  HMMA.1688.F32.TF32 R64, R248.reuse, R110, R4 ;  /* 0x0000006ef840723c */ /* 0x042ff00000081004 */
[C---:B------:R-:W-:Y:S01]  /*50500*/  HMMA.1688.F32.TF32 R4, R248.reuse, R106, R80 ;  /* 0x0000006af804723c */ /* 0x040fe20000081050 */
[----:B------:R-:W-:Y:S04]  /*50510*/  STL.64 [R1+0x870], R88 ;  /* 0x0008705801007387 */ /* 0x000fe80000100a00 */
[----:B------:R-:W-:Y:S04]  /*50520*/  STL.64 [R1+0x878], R90 ;  /* 0x0008785a01007387 */ /* 0x000fe80000100a00 */
[----:B------:R1:W-:Y:S04]  /*50530*/  STL.64 [R1+0x920], R76 ;  /* 0x0009204c01007387 */ /* 0x0003e80000100a00 */
[----:B------:R4:W-:Y:S04]  /*50540*/  STL.64 [R1+0x928], R78 ;  /* 0x0009284e01007387 */ /* 0x0009e80000100a00 */
[----:B-1----:R-:W2:Y:S04]  /*50550*/  LDL.LU R76, [R1+0x120] ;  /* 0x00012000014c7983 */ /* 0x002ea80000300800 */
[----:B------:R-:W-:Y:S04]  /*50560*/  STL.64 [R1+0x910], R64 ;  /* 0x0009104001007387 */ /* 0x000fe80000100a00 */
[----:B------:R-:W-:Y:S04]  /*50570*/  STL.64 [R1+0x918], R66 ;  /* 0x0009184201007387 */ /* 0x000fe80000100a00 */
[----:B------:R-:W-:Y:S04]  /*50580*/  STL.64 [R1+0x900], R4 ;  /* 0x0009000401007387 */ /* 0x000fe80000100a00 */
[----:B------:R1:W-:Y:S04]  /*50590*/  STL.64 [R1+0x908], R6 ;  /* 0x0009080601007387 */ /* 0x0003e80000100a00 */
[----:B------:R-:W2:Y:S04]  /*505a0*/  LDL.LU R77, [R1+0x124] ;  /* 0x00012400014d7983 */ /* 0x000ea80000300800 */
[----:B----4-:R-:W2:Y:S01]  /*505b0*/  LDL.LU R78, [R1+0x128] ;  /* 0x00012800014e7983 */ /* 0x010ea20000300800 */
[C---:B-1----:R-:W-:Y:S03]  /*505c0*/  HMMA.1688.F32.TF32 R4, R248.reuse, R102, R84 ;  /* 0x00000066f804723c */ /* 0x042fe60000081054 */
[----:B------:R-:W2:Y:S04]  /*505d0*/  LDL.LU R79, [R1+0x12c] ;  /* 0x00012c00014f7983 */ /* 0x000ea80000300800 */
[----:B------:R-:W4:Y:S04]  /*505e0*/  LDL.LU R80, [R1+0x240] ;  /* 0x0002400001507983 */ /* 0x000f280000300800 */
[----:B------:R-:W4:Y:S04]  /*505f0*/  LDL.LU R81, [R1+0x244] ;  /* 0x0002440001517983 */ /* 0x000f280000300800 */
[----:B------:R-:W4:Y:S04]  /*50600*/  LDL.LU R82, [R1+0x248] ;  /* 0x0002480001527983 */ /* 0x000f280000300800 */
[----:B------:R-:W4:Y:S04]  /*50610*/  LDL.LU R83, [R1+0x24c] ;  /* 0x00024c0001537983 */ /* 0x000f280000300800 */
[----:B------:R-:W2:Y:S04]  /*50620*/  LDL.LU R92, [R1+0x1b0] ;  /* 0x0001b000015c7983 */ /* 0x000ea80000300800 */
        /* <DEDUP_REMOVED lines=16> */
[----:B------:R-:W-:Y:S04]  /*50730*/  STL.64 [R1+0x8f0], R4 ;  /* 0x0008f00401007387 */ /* 0x000fe80000100a00 */
[----:B------:R-:W-:Y:S04]  /*50740*/  STL.64 [R1+0x8f8], R6 ;  /* 0x0008f80601007387 */ /* 0x000fe80000100a00 */
[----:B------:R-:W2:Y:S04]  /*50750*/  LDL.LU R85, [R1+0x324] ;  /* 0x0003240001557983 */ /* 0x000ea80000300800 */
[----:B------:R-:W2:Y:S04]  /*50760*/  LDL.LU R86, [R1+0x328] ;  /* 0x0003280001567983 */ /* 0x000ea80000300800 */
[----:B------:R-:W2:Y:S01]  /*50770*/  LDL.LU R87, [R1+0x32c] ;  /* 0x00032c0001577983 */ /* 0x000ea20000300800 */
[----:B------:R-:W-:Y:S03]  /*50780*/  HMMA.1688.F32.TF32 R192, R248, R98, R192 ;  /* 0x00000062f8c0723c */ /* 0x000fe600000810c0 */
[----:B------:R-:W-:Y:S04]  /*50790*/  LDS R4, [R0+0x81080] ;  /* 0x0810800000047984 */ /* 0x000fe80000000800 */
[----:B------:R-:W-:Y:S01]  /*507a0*/  LDS R6, [R0+0x81880] ;  /* 0x0818800000067984 */ /* 0x000fe20000000800 */
[C---:B------:R-:W-:Y:S03]  /*507b0*/  HMMA.1688.F32.TF32 R8, R184.reuse, R22, R8 ;  /* 0x00000016b808723c */ /* 0x040fe60000081008 */
[----:B------:R-:W-:Y:S04]  /*507c0*/  LDS R5, [R2+0x81080] ;  /* 0x0810800002057984 */ /* 0x000fe80000000800 */
[----:B------:R-:W1:Y:S08]  /*507d0*/  LDS R7, [R2+0x81880] ;  /* 0x0818800002077984 */ /* 0x000e700000000800 */
[----:B------:R-:W-:Y:S04]  /*507e0*/  STL.64 [R1+0x8a0], R192 ;  /* 0x0008a0c001007387 */ /* 0x000fe80000100a00 */
[----:B------:R-:W-:Y:S01]  /*507f0*/  STL.64 [R1+0x8a8], R194 ;  /* 0x0008a8c201007387 */ /* 0x000fe20000100a00 */
[C---:B----4-:R-:W-:Y:S11]  /*50800*/  HMMA.1688.F32.TF32 R80, R184.reuse, R178, R80 ;  /* 0x000000b2b850723c */ /* 0x050ff60000081050 */
[----:B------:R-:W-:Y:S11]  /*50810*/  @!UPT UIADD3 URZ, URZ, URZ, URZ ;  /* 0x0000003f3f3ff290 */ /* 0x000ff6000fffe03f */
[----:B------:R-:W-:Y:S02]  /*50820*/  @!UPT UIADD3 URZ, URZ, URZ, URZ ;  /* 0x0000003f3f3ff290 */ /* 0x000fe4000fffe03f */
[----:B------:R-:W-:Y:S02]  /*50830*/  IMAD.MOV.U32 R96, RZ, RZ, R81 ;  /* 0x000000ffff607224 */ /* 0x000fe400078e0051 */
[----:B------:R-:W-:Y:S02]  /*50840*/  IMAD.MOV.U32 R100, RZ, RZ, R82 ;  /* 0x000000ffff647224 */ /* 0x000fe400078e0052 */
[----:B------:R-:W-:Y:S01]  /*50850*/  IMAD.MOV.U32 R101, RZ, RZ, R83 ;  /* 0x000000ffff657224 */ /* 0x000fe200078e0053 */
[C---:B--2---:R-:W-:Y:S11]  /*50860*/  HMMA.1688.F32.TF32 R84, R184.reuse, R182, R84 ;  /* 0x000000b6b854723c */ /* 0x044ff60000081054 */
[----:B------:R-:W-:Y:S11]  /*50870*/  @!UPT UIADD3 URZ, URZ, URZ, URZ ;  /* 0x0000003f3f3ff290 */ /* 0x000ff6000fffe03f */
[----:B------:R-:W-:Y:S02]  /*50880*/  @!UPT UIADD3 URZ, URZ, URZ, URZ ;  /* 0x0000003f3f3ff290 */ /* 0x000fe4000fffe03f */
[----:B------:R-:W-:Y:S02]  /*50890*/  IMAD.MOV.U32 R104, RZ, RZ, R87 ;  /* 0x000000ffff687224 */ /* 0x000fe400078e0057 */
[----:B------:R-:W-:Y:S02]  /*508a0*/  IMAD.MOV.U32 R105, RZ, RZ, R86 ;  /* 0x000000ffff697224 */ /* 0x000fe400078e0056 */
[----:B------:R-:W-:Y:S02]  /*508b0*/  IMAD.MOV.U32 R108, RZ, RZ, R85 ;  /* 0x000000ffff6c7224 */ /* 0x000fe400078e0055 */
[----:B------:R-:W-:Y:S01]  /*508c0*/  IMAD.MOV.U32 R109, RZ, RZ, R84 ;  /* 0x000000ffff6d7224 */ /* 0x000fe200078e0054 */
[----:B------:R-:W-:Y:S04]  /*508d0*/  STL [R1+0x3fb8], R104 ;  /* 0x003fb86801007387 */ /* 0x000fe80000100800 */
[----:B------:R-:W-:Y:S04]  /*508e0*/  STL [R1+0x3fb4], R105 ;  /* 0x003fb46901007387 */ /* 0x000fe80000100800 */
[----:B------:R-:W-:Y:S04]  /*508f0*/  STL [R1+0x3fb0], R108 ;  /* 0x003fb06c01007387 */ /* 0x000fe80000100800 */
[----:B------:R-:W-:Y:S04]  /*50900*/  STL [R1+0x3fac], R109 ;  /* 0x003fac6d01007387 */ /* 0x000fe80000100800 */
[----:B------:R2:W-:Y:S02]  /*50910*/  STL [R1+0x1f0], R80 ;  /* 0x0001f05001007387 */ /* 0x0005e40000100800 */
[C---:B--2---:R-:W-:Y:S08]  /*50920*/  HMMA.1688.F32.TF32 R80, R184.reuse, R58, R92 ;  /* 0x0000003ab850723c */ /* 0x044ff0000008105c */
[C---:B------:R-:W-:Y:S11]  /*50930*/  HMMA.1688.F32.TF32 R76, R184.reuse, R34, R76 ;  /* 0x00000022b84c723c */ /* 0x040ff6000008104c */
[----:B------:R-:W-:Y:S04]  /*50940*/  @!UPT UIADD3 URZ, URZ, URZ, URZ ;  /* 0x0000003f3f3ff290 */ /* 0x000fe8000fffe03f */
[----:B------:R2:W-:Y:S01]  /*50950*/  STL.64 [R1+0x208], R82 ;  /* 0x0002085201007387 */ /* 0x0005e20000100a00 */
[----:B------:R-:W-:Y:S02]  /*50960*/  IMAD.MOV.U32 R24, RZ, RZ, R80 ;  /* 0x000000ffff187224 */ /* 0x000fe400078e0050 */
[----:B------:R-:W-:Y:S02]  /*50970*/  IMAD.MOV.U32 R25, RZ, RZ, R81 ;  /* 0x000000ffff197224 */ /* 0x000fe400078e0051 */
[C---:B--2---:R-:W-:Y:S01]  /*50980*/  HMMA.1688.F32.TF32 R80, R184.reuse, R54, R88 ;  /* 0x00000036b850723c */ /* 0x044fe20000081058 */
[----:B------:R-:W-:Y:S03]  /*50990*/  STL [R1+0x3f98], R24 ;  /* 0x003f981801007387 */ /* 0x000fe60000100800 */
[----:B------:R-:W-:Y:S02]  /*509a0*/  IMAD.MOV.U32 R21, RZ, RZ, R78 ;  /* 0x000000ffff157224 */ /* 0x000fe400078e004e */
[----:B------:R-:W-:Y:S11]  /*509b0*/  IMAD.MOV.U32 R20, RZ, RZ, R79 ;  /* 0x000000ffff147224 */ /* 0x000ff600078e004f */
[----:B------:R-:W-:Y:S06]  /*509c0*/  @!UPT UIADD3 URZ, URZ, URZ, URZ ;  /* 0x0000003f3f3ff290 */ /* 0x000fec000fffe03f */
[----:B------:R-:W-:Y:S04]  /*509d0*/  STL.64 [R1+0x320], R80 ;  /* 0x0003205001007387 */ /* 0x000fe80000100a00 */
[----:B------:R2:W-:Y:S04]  /*509e0*/  STL.64 [R1+0x328], R82 ;  /* 0x0003285201007387 */ /* 0x0005e80000100a00 */
[----:B------:R4:W-:Y:S01]  /*509f0*/  STL.64 [R1+0x330], R76 ;  /* 0x0003304c01007387 */ /* 0x0009e20000100a00 */
[C---:B--2---:R-:W-:Y:S08]  /*50a00*/  HMMA.1688.F32.TF32 R80, R184.reuse, R30, R64 ;  /* 0x0000001eb850723c */ /* 0x044ff00000081040 */
[C---:B----4-:R-:W-:Y:S08]  /*50a10*/  HMMA.1688.F32.TF32 R76, R184.reuse, R42, R212 ;  /* 0x0000002ab84c723c */ /* 0x050ff000000810d4 */
[C---:B---3--:R-:W-:Y:S08]  /*50a20*/  HMMA.1688.F32.TF32 R64, R184.reuse, R38, R16 ;  /* 0x00000026b840723c */ /* 0x048ff00000081010 */
[C---:B------:R-:W-:Y:S01]  /*50a30*/  HMMA.1688.F32.TF32 R16, R184.reuse, R26, R60 ;  /* 0x0000001ab810723c */ /* 0x040fe2000008103c */
[----:B------:R-:W-:Y:S04]  /*50a40*/  STL [R1+0x3f64], R20 ;  /* 0x003f641401007387 */ /* 0x000fe80000100800 */
[----:B------:R-:W-:Y:S04]  /*50a50*/  STL [R1+0x3f60], R21 ;  /* 0x003f601501007387 */ /* 0x000fe80000100800 */
[----:B------:R2:W-:Y:S04]  /*50a60*/  STL.64 [R1+0x4c0], R80 ;  /* 0x0004c05001007387 */ /* 0x0005e80000100a00 */
[----:B------:R3:W-:Y:S04]  /*50a70*/  STL.64 [R1+0x4c8], R82 ;  /* 0x0004c85201007387 */ /* 0x0007e80000100a00 */
[----:B------:R-:W-:Y:S04]  /*50a80*/  STL.64 [R1+0x550], R76 ;  /* 0x0005504c01007387 */ /* 0x000fe80000100a00 */
[----:B------:R-:W-:Y:S04]  /*50a90*/  STL.64 [R1+0x558], R78 ;  /* 0x0005584e01007387 */ /* 0x000fe80000100a00 */
[----:B------:R-:W-:Y:S04]  /*50aa0*/  STL.64 [R1+0x620], R64 ;  /* 0x0006204001007387 */ /* 0x000fe80000100a00 */
[----:B------:R-:W-:Y:S04]  /*50ab0*/  STL.64 [R1+0x628], R66 ;  /* 0x0006284201007387 */ /* 0x000fe80000100a00 */
[----:B--2---:R-:W2:Y:S04]  /*50ac0*/  LDL.LU R80, [R1+0x310] ;  /* 0x0003100001507983 */ /* 0x004ea80000300800 */
[----:B------:R-:W-:Y:S04]  /*50ad0*/  STL.64 [R1+0x670], R16 ;  /* 0x0006701001007387 */ /* 0x000fe80000100a00 */
[----:B------:R-:W-:Y:S04]  /*50ae0*/  STL.64 [R1+0x678], R18 ;  /* 0x0006781201007387 */ /* 0x000fe80000100a00 */
[----:B------:R-:W-:Y:S04]  /*50af0*/  STL.64 [R1+0x710], R8 ;  /* 0x0007100801007387 */ /* 0x000fe80000100a00 */
[----:B------:R4:W-:Y:S04]  /*50b00*/  STL.64 [R1+0x718], R10 ;  /* 0x0007180a01007387 */ /* 0x0009e80000100a00 */
[----:B------:R-:W2:Y:S04]  /*50b10*/  LDL.LU R81, [R1+0x314] ;  /* 0x0003140001517983 */ /* 0x000ea80000300800 */
[----:B---3--:R-:W2:Y:S01]  /*50b20*/  LDL.LU R82, [R1+0x318] ;  /* 0x0003180001527983 */ /* 0x008ea20000300800 */
[C---:B----4-:R-:W-:Y:S03]  /*50b30*/  HMMA.1688.F32.TF32 R8, R184.reuse, R118, R136 ;  /* 0x00000076b808723c */ /* 0x050fe60000081088 */
[----:B------:R-:W2:Y:S04]  /*50b40*/  LDL.LU R83, [R1+0x31c] ;  /* 0x00031c0001537983 */ /* 0x000ea80000300800 */
[----:B------:R-:W3:Y:S01]  /*50b50*/  LDL.LU R92, [R1+0x260] ;  /* 0x00026000015c7983 */ /* 0x000ee20000300800 */
[C---:B------:R-:W-:Y:S11]  /*50b60*/  HMMA.1688.F32.TF32 R16, R184.reuse, R114, R124 ;  /* 0x00000072b810723c */ /* 0x040ff6000008107c */
[----:B------:R-:W-:Y:S04]  /*50b70*/  @!UPT UIADD3 URZ, URZ, URZ, URZ ;  /* 0x0000003f3f3ff290 */ /* 0x000fe8000fffe03f */
[----:B------:R-:W-:Y:S04]  /*50b80*/  STL.64 [R1+0x760], R8 ;  /* 0x0007600801007387 */ /* 0x000fe80000100a00 */
[----:B------:R4:W-:Y:S04]  /*50b90*/  STL.64 [R1+0x768], R10 ;  /* 0x0007680a01007387 */ /* 0x0009e80000100a00 */
[----:B------:R-:W3:Y:S04]  /*50ba0*/  LDL.LU R93, [R1+0x264] ;  /* 0x00026400015d7983 */ /* 0x000ee80000300800 */
[----:B------:R-:W3:Y:S01]  /*50bb0*/  LDL.LU R94, [R1+0x268] ;  /* 0x00026800015e7983 */ /* 0x000ee20000300800 */
[C---:B----4-:R-:W-:Y:S03]  /*50bc0*/  HMMA.1688.F32.TF32 R8, R184.reuse, R110, R132 ;  /* 0x0000006eb808723c */ /* 0x050fe60000081084 */
[----:B------:R-:W3:Y:S04]  /*50bd0*/  LDL.LU R95, [R1+0x26c] ;  /* 0x00026c00015f7983 */ /* 0x000ee80000300800 */
[----:B------:R-:W4:Y:S04]  /*50be0*/  LDL.LU R88, [R1+0x1e0] ;  /* 0x0001e00001587983 */ /* 0x000f280000300800 */
[----:B------:R-:W-:Y:S04]  /*50bf0*/  STL.64 [R1+0x860], R16 ;  /* 0x0008601001007387 */ /* 0x000fe80000100a00 */
[----:B------:R-:W-:Y:S08]  /*50c00*/  STL.64 [R1+0x868], R18 ;  /* 0x0008681201007387 */ /* 0x000ff00000100a00 */
[----:B------:R-:W-:Y:S04]  /*50c10*/  STL.64 [R1+0x850], R8 ;  /* 0x0008500801007387 */ /* 0x000fe80000100a00 */
[----:B------:R1:W-:Y:S04]  /*50c20*/  STL.64 [R1+0x858], R10 ;  /* 0x0008580a01007387 */ /* 0x0003e80000100a00 */
        /* <DEDUP_REMOVED lines=15> */
[C---:B-1----:R-:W-:Y:S08]  /*50d20*/  HMMA.1688.F32.TF32 R8, R184.reuse, R106, R128 ;  /* 0x0000006ab808723c */ /* 0x042ff00000081080 */
[C---:B------:R-:W-:Y:S08]  /*50d30*/  HMMA.1688.F32.TF32 R60, R184.reuse, R102, R120 ;  /* 0x00000066b83c723c */ /* 0x040ff00000081078 */
[----:B------:R-:W-:Y:S07]  /*50d40*/  HMMA.1688.F32.TF32 R16, R184, R98, R196 ;  /* 0x00000062b810723c */ /* 0x000fee00000810c4 */
[----:B------:R-:W-:Y:S04]  /*50d50*/  STL.64 [R1+0x840], R8 ;  /* 0x0008400801007387 */ /* 0x000fe80000100a00 */
[----:B------:R-:W-:Y:S04]  /*50d60*/  STL.64 [R1+0x848], R10 ;  /* 0x0008480a01007387 */ /* 0x000fe80000100a00 */
[----:B------:R-:W-:Y:S04]  /*50d70*/  STL.64 [R1+0x830], R60 ;  /* 0x0008303c01007387 */ /* 0x000fe80000100a00 */
[----:B------:R-:W-:Y:S04]  /*50d80*/  STL.64 [R1+0x838], R62 ;  /* 0x0008383e01007387 */ /* 0x000fe80000100a00 */
[----:B------:R-:W-:Y:S04]  /*50d90*/  STL.64 [R1+0x820], R16 ;  /* 0x0008201001007387 */ /* 0x000fe80000100a00 */
[----:B------:R2:W-:Y:S01]  /*50da0*/  STL.64 [R1+0x828], R18 ;  /* 0x0008281201007387 */ /* 0x0005e20000100a00 */
[C---:B------:R-:W-:Y:S03]  /*50db0*/  HMMA.1688.F32.TF32 R44, R4.reuse, R38, R44 ;  /* 0x00000026042c723c */ /* 0x040fe6000008102c */
[----:B------:R-:W-:Y:S04]  /*50dc0*/  LDS R8, [R3+0x81080] ;  /* 0x0810800003087984 */ /* 0x000fe80000000800 */
[----:B------:R-:W-:Y:S04]  /*50dd0*/  LDS R10, [R3+0x81880] ;  /* 0x08188000030a7984 */ /* 0x000fe80000000800 */
[----:B------:R-:W-:Y:S04]  /*50de0*/  LDS R9, [R252+0x81080] ;  /* 0x08108000fc097984 */ /* 0x000fe80000000800 */
[----:B------:R-:W1:Y:S01]  /*50df0*/  LDS R11, [R252+0x81880] ;  /* 0x08188000fc0b7984 */ /* 0x000e620000000800 */
[C---:B--2---:R-:W-:Y:S03]  /*50e00*/  HMMA.1688.F32.TF32 R16, R4.reuse, R182, R80 ;  /* 0x000000b60410723c */ /* 0x044fe60000081050 */
[----:B------:R-:W2:Y:S04]  /*50e10*/  LDL.LU R80, [R1+0x70] ;  /* 0x0000700001507983 */ /* 0x000ea80000300800 */
[----:B------:R-:W2:Y:S11]  /*50e20*/  LDL.LU R81, [R1+0x74] ;  /* 0x0000740001517983 */ /* 0x000eb60000300800 */
[----:B------:R-:W-:Y:S06]  /*50e30*/  @!UPT UIADD3 URZ, URZ, URZ, URZ ;  /* 0x0000003f3f3ff290 */ /* 0x000fec000fffe03f */
[----:B------:R-:W-:Y:S02]  /*50e40*/  IMAD.MOV.U32 R97, RZ, RZ, R16 ;  /* 0x000000ffff617224 */ /* 0x000fe400078e0010 */
[----:B------:R-:W-:Y:S02]  /*50e50*/  IMAD.MOV.U32 R24, RZ, RZ, R17 ;  /* 0x000000ffff187224 */ /* 0x000fe400078e0011 */
[----:B------:R-:W-:Y:S02]  /*50e60*/  IMAD.MOV.U32 R113, RZ, RZ, R18 ;  /* 0x000000ffff717224 */ /* 0x000fe400078e0012 */
[----:B------:R-:W-:Y:S02]  /*50e70*/  IMAD.MOV.U32 R112, RZ, RZ, R19 ;  /* 0x000000ffff707224 */ /* 0x000fe400078e0013 */
[C---:B---3--:R-:W-:Y:S11]  /*50e80*/  HMMA.1688.F32.TF32 R16, R4.reuse, R178, R92 ;  /* 0x000000b20410723c */ /* 0x048ff6000008105c */
[----:B------:R-:W-:Y:S11]  /*50e90*/  @!UPT UIADD3 URZ, URZ, URZ, URZ ;  /* 0x0000003f3f3ff290 */ /* 0x000ff6000fffe03f */
[----:B------:R-:W-:Y:S02]  /*50ea0*/  @!UPT UIADD3 URZ, URZ, URZ, URZ ;  /* 0x0000003f3f3ff290 */ /* 0x000fe4000fffe03f */
[----:B------:R-:W-:Y:S02]  /*50eb0*/  IMAD.MOV.U32 R104, RZ, RZ, R16 ;  /* 0x000000ffff687224 */ /* 0x000fe400078e0010 */
[----:B------:R-:W-:Y:S02]  /*50ec0*/  IMAD.MOV.U32 R105, RZ, RZ, R17 ;  /* 0x000000ffff697224 */ /* 0x000fe400078e0011 */
[----:B------:R-:W-:Y:S02]  /*50ed0*/  IMAD.MOV.U32 R108, RZ, RZ, R18 ;  /* 0x000000ffff6c7224 */ /* 0x000fe400078e0012 */
[----:B------:R-:W-:Y:S02]  /*50ee0*/  IMAD.MOV.U32 R109, RZ, RZ, R19 ;  /* 0x000000ffff6d7224 */ /* 0x000fe400078e0013 */
[C---:B----4-:R-:W-:Y:S01]  /*50ef0*/  HMMA.1688.F32.TF32 R16, R4.reuse, R58, R88 ;  /* 0x0000003a0410723c */ /* 0x050fe20000081058 */
[----:B------:R-:W-:Y:S02]  /*50f00*/  IMAD.MOV.U32 R82, RZ, RZ, R29 ;  /* 0x000000ffff527224 */ /* 0x000fe400078e001d */
[----:B------:R-:W-:Y:S11]  /*50f10*/  IMAD.MOV.U32 R83, RZ, RZ, R28 ;  /* 0x000000ffff537224 */ /* 0x000ff600078e001c */
[----:B------:R-:W-:Y:S09]  /*50f20*/  @!UPT UIADD3 URZ, URZ, URZ, URZ ;  /* 0x0000003f3f3ff290 */ /* 0x000ff2000fffe03f */
[----:B------:R3:W-:Y:S01]  /*50f30*/  STL.64 [R1+0xd8], R18 ;  /* 0x0000d81201007387 */ /* 0x0007e20000100a00 */
[----:B------:R-:W-:Y:S02]  /*50f40*/  IMAD.MOV.U32 R28, RZ, RZ, R16 ;  /* 0x000000ffff1c7224 */ /* 0x000fe400078e0010 */
[----:B------:R-:W-:Y:S02]  /*50f50*/  IMAD.MOV.U32 R29, RZ, RZ, R17 ;  /* 0x000000ffff1d7224 */ /* 0x000fe400078e0011 */
[C---:B---3--:R-:W-:Y:S08]  /*50f60*/  HMMA.1688.F32.TF32 R16, R4.reuse, R54, R76 ;  /* 0x000000360410723c */ /* 0x048ff0000008104c */
[C---:B------:R-:W-:Y:S11]  /*50f70*/  HMMA.1688.F32.TF32 R60, R4.reuse, R34, R64 ;  /* 0x00000022043c723c */ /* 0x040ff60000081040 */
[----:B------:R-:W-:Y:S04]  /*50f80*/  @!UPT UIADD3 URZ, URZ, URZ, URZ ;  /* 0x0000003f3f3ff290 */ /* 0x000fe8000fffe03f */
[----:B------:R3:W-:Y:S01]  /*50f90*/  STL.64 [R1+0x120], R16 ;  /* 0x0001201001007387 */ /* 0x0007e20000100a00 */
[----:B------:R-:W-:Y:S02]  /*50fa0*/  IMAD.MOV.U32 R20, RZ, RZ, R18 ;  /* 0x000000ffff147224 */ /* 0x000fe400078e0012 */
[----:B------:R-:W-:Y:S02]  /*50fb0*/  IMAD.MOV.U32 R21, RZ, RZ, R19 ;  /* 0x000000ffff157224 */ /* 0x000fe400078e0013 */
[C---:B---3--:R-:W-:Y:S03]  /*50fc0*/  HMMA.1688.F32.TF32 R16, R4.reuse, R30, R212 ;  /* 0x0000001e0410723c */ /* 0x048fe600000810d4 */
[----:B------:R-:W-:Y:S04]  /*50fd0*/  STL [R1+0x3f6c], R21 ;  /* 0x003f6c1501007387 */ /* 0x000fe80000100800 */
[----:B------:R-:W-:Y:S04]  /*50fe0*/  STL [R1+0x3f68], R20 ;  /* 0x003f681401007387 */ /* 0x000fe80000100800 */
[----:B------:R-:W1:Y:S04]  /*50ff0*/  LDL.LU R88, [R1+0x350] ;  /* 0x0003500001587983 */ /* 0x000e680000300800 */
[----:B------:R-:W-:Y:S04]  /*51000*/  STL.64 [R1+0x150], R60 ;  /* 0x0001503c01007387 */ /* 0x000fe80000100a00 */
[----:B------:R-:W-:Y:S04]  /*51010*/  STL.64 [R1+0x158], R62 ;  /* 0x0001583e01007387 */ /* 0x000fe80000100a00 */
[----:B------:R-:W-:Y:S04]  /*51020*/  STL.64 [R1+0x160], R16 ;  /* 0x0001601001007387 */ /* 0x000fe80000100a00 */
[----:B------:R2:W-:Y:S04]  /*51030*/  STL.64 [R1+0x168], R18 ;  /* 0x0001681201007387 */ /* 0x0005e80000100a00 */
[----:B------:R-:W1:Y:S04]  /*51040*/  LDL.LU R89, [R1+0x354] ;  /* 0x0003540001597983 */ /* 0x000e680000300800 */
[----:B------:R-:W1:Y:S04]  /*51050*/  LDL.LU R90, [R1+0x358] ;  /* 0x00035800015a7983 */ /* 0x000e680000300800 */
[----:B------:R-:W1:Y:S04]  /*51060*/  LDL.LU R91, [R1+0x35c] ;  /* 0x00035c00015b7983 */ /* 0x000e680000300800 */
        /* <DEDUP_REMOVED lines=16> */
[C---:B--2---:R-:W-:Y:S11]  /*51170*/  HMMA.1688.F32.TF32 R16, R4.reuse, R42, R80 ;  /* 0x0000002a0410723c */ /* 0x044ff60000081050 */
[----:B------:R-:W-:Y:S11]  /*51180*/  @!UPT UIADD3 URZ, URZ, URZ, URZ ;  /* 0x0000003f3f3ff290 */ /* 0x000ff6000fffe03f */
[----:B------:R-:W-:Y:S01]  /*51190*/  @!UPT UIADD3 URZ, URZ, URZ, URZ ;  /* 0x0000003f3f3ff290 */ /* 0x000fe2000fffe03f */
[----:B------:R2:W-:Y:S01]  /*511a0*/  STL.64 [R1+0x178], R18 ;  /* 0x0001781201007387 */ /* 0x0005e20000100a00 */
[----:B------:R-:W-:Y:S02]  /*511b0*/  IMAD.MOV.U32 R36, RZ, RZ, R16 ;  /* 0x000000ffff247224 */ /* 0x000fe400078e0010 */
[----:B------:R-:W-:Y:S02]  /*511c0*/  IMAD.MOV.U32 R37, RZ, RZ, R17 ;  /* 0x000000ffff257224 */ /* 0x000fe400078e0011 */
[C---:B--2---:R-:W-:Y:S08]  /*511d0*/  HMMA.1688.F32.TF32 R16, R4.reuse, R26, R12 ;  /* 0x0000001a0410723c */ /* 0x044ff0000008100c */
[C---:B------:R-:W-:Y:S01]  /*511e0*/  HMMA.1688.F32.TF32 R12, R4.reuse, R22, R68 ;  /* 0x00000016040c723c */ /* 0x040fe20000081044 */
[----:B------:R-:W-:Y:S04]  /*511f0*/  STL [R1+0x3f74], R37 ;  /* 0x003f742501007387 */ /* 0x000fe80000100800 */
[----:B------:R-:W-:Y:S04]  /*51200*/  STL [R1+0x3f70], R36 ;  /* 0x003f702401007387 */ /* 0x000fe80000100800 */
[----:B------:R-:W-:Y:S04]  /*51210*/  STL.64 [R1+0x1e0], R44 ;  /* 0x0001e02c01007387 */ /* 0x000fe80000100a00 */
[----:B------:R2:W-:Y:S04]  /*51220*/  STL.64 [R1+0x1e8], R46 ;  /* 0x0001e82e01007387 */ /* 0x0005e80000100a00 */
[----:B------:R-:W-:Y:S04]  /*51230*/  STL.64 [R1+0x310], R16 ;  /* 0x0003101001007387 */ /* 0x000fe80000100a00 */
[----:B------:R2:W-:Y:S02]  /*51240*/  STL.64 [R1+0x318], R18 ;  /* 0x0003181201007387 */ /* 0x0005e40000100a00 */
[C---:B--2---:R-:W-:Y:S02]  /*51250*/  HMMA.1688.F32.TF32 R44, R4.reuse, R118, R148 ;  /* 0x00000076042c723c */ /* 0x044fe40000081094 */
[----:B------:R-:W-:Y:S04]  /*51260*/  STL.64 [R1+0x570], R12 ;  /* 0x0005700c01007387 */ /* 0x000fe80000100a00 */
[----:B------:R2:W-:Y:S02]  /*51270*/  STL.64 [R1+0x578], R14 ;  /* 0x0005780e01007387 */ /* 0x0005e40000100a00 */
[C---:B------:R-:W-:Y:S08]  /*51280*/  HMMA.1688.F32.TF32 R16, R4.reuse, R114, R156 ;  /* 0x000000720410723c */ /* 0x040ff0000008109c */
[C---:B--2---:R-:W-:Y:S07]  /*51290*/  HMMA.1688.F32.TF32 R12, R4.reuse, R110, R152 ;  /* 0x0000006e040c723c */ /* 0x044fee0000081098 */
        /* <DEDUP_REMOVED lines=8> */
[----:B--2---:R-:W-:Y:S01]  /*51320*/  HMMA.1688.F32.TF32 R12, R4, R98, R200 ;  /* 0x00000062040c723c */ /* 0x004fe200000810c8 */
[----:B------:R-:W-:Y:S04]  /*51330*/  LDS R4, [R0+0x81100] ;  /* 0x0811000000047984 */ /* 0x000fe80000000800 */
[----:B------:R-:W-:Y:S04]  /*51340*/  LDS R6, [R0+0x81900] ;  /* 0x0819000000067984 */ /* 0x000fe80000000800 */
[----:B------:R-:W-:Y:S04]  /*51350*/  STL.64 [R1+0x7c0], R44 ;  /* 0x0007c02c01007387 */ /* 0x000fe80000100a00 */
[----:B------:R1:W-:Y:S04]  /*51360*/  STL.64 [R1+0x7c8], R46 ;  /* 0x0007c82e01007387 */ /* 0x0003e80000100a00 */
[----:B------:R-:W-:Y:S04]  /*51370*/  STL.64 [R1+0x7b0], R16 ;  /* 0x0007b01001007387 */ /* 0x000fe80000100a00 */
[----:B------:R-:W-:Y:S04]  /*51380*/  STL.64 [R1+0x7b8], R18 ;  /* 0x0007b81201007387 */ /* 0x000fe80000100a00 */
[----:B------:R-:W-:Y:S04]  /*51390*/  STL.64 [R1+0x790], R12 ;  /* 0x0007900c01007387 */ /* 0x000fe80000100a00 */
[----:B------:R4:W-:Y:S04]  /*513a0*/  STL.64 [R1+0x798], R14 ;  /* 0x0007980e01007387 */ /* 0x0009e80000100a00 */
[----:B------:R-:W-:Y:S04]  /*513b0*/  LDS R5, [R2+0x81100] ;  /* 0x0811000002057984 */ /* 0x000fe80000000800 */
[----:B------:R-:W2:Y:S01]  /*513c0*/  LDS R7, [R2+0x81900] ;  /* 0x0819000002077984 */ /* 0x000ea20000000800 */
[C---:B-1----:R-:W-:Y:S08]  /*513d0*/  HMMA.1688.F32.TF32 R44, R8.reuse, R178, R88 ;  /* 0x000000b2082c723c */ /* 0x042ff00000081058 */
[C---:B---3--:R-:W-:Y:S08]  /*513e0*/  HMMA.1688.F32.TF32 R248, R8.reuse, R182, R92 ;  /* 0x000000b608f8723c */ /* 0x048ff0000008105c */
[C---:B----4-:R-:W-:Y:S08]  /*513f0*/  HMMA.1688.F32.TF32 R12, R8.reuse, R54, R64 ;  /* 0x00000036080c723c */ /* 0x050ff00000081040 */
[C---:B------:R-:W-:Y:S11]  /*51400*/  HMMA.1688.F32.TF32 R16, R8.reuse, R58, R76 ;  /* 0x0000003a0810723c */ /* 0x040ff6000008104c */
[----:B------:R-:W-:Y:S05]  /*51410*/  @!UPT UIADD3 URZ, URZ, URZ, URZ ;  /* 0x0000003f3f3ff290 */ /* 0x000fea000fffe03f */
[----:B------:R-:W-:Y:S02]  /*51420*/  IMAD.MOV.U32 R37, RZ, RZ, R12 ;  /* 0x000000ffff257224 */ /* 0x000fe400078e000c */
[----:B------:R-:W-:Y:S02]  /*51430*/  IMAD.MOV.U32 R36, RZ, RZ, R13 ;  /* 0x000000ffff247224 */ /* 0x000fe400078e000d */
[----:B------:R-:W-:Y:S02]  /*51440*/  IMAD.MOV.U32 R21, RZ, RZ, R14 ;  /* 0x000000ffff157224 */ /* 0x000fe400078e000e */
[----:B------:R-:W-:Y:S02]  /*51450*/  IMAD.MOV.U32 R20, RZ, RZ, R15 ;  /* 0x000000ffff147224 */ /* 0x000fe400078e000f */
[----:B------:R-:W-:Y:S01]  /*51460*/  HMMA.1688.F32.TF32 R12, R8, R34, R212 ;  /* 0x00000022080c723c */ /* 0x000fe200000810d4 */
[----:B------:R-:W-:Y:S04]  /*51470*/  STL.64 [R1+0x3f80], R250 ;  /* 0x003f80fa01007387 */ /* 0x000fe80000100a00 */
[----:B------:R-:W-:Y:S04]  /*51480*/  STL.64 [R1+0x3f78], R248 ;  /* 0x003f78f801007387 */ /* 0x000fe80000100a00 */
[----:B------:R-:W-:Y:S04]  /*51490*/  STL.64 [R1+0x3f90], R46 ;  /* 0x003f902e01007387 */ /* 0x000fe80000100a00 */
[----:B------:R-:W-:Y:S04]  /*514a0*/  STL.64 [R1+0x3f88], R44 ;  /* 0x003f882c01007387 */ /* 0x000fe80000100a00 */
[----:B------:R-:W-:Y:S04]  /*514b0*/  STL.64 [R1+0x3fd8], R18 ;  /* 0x003fd81201007387 */ /* 0x000fe80000100a00 */
[----:B------:R1:W-:Y:S04]  /*514c0*/  STL.64 [R1+0x3fd0], R16 ;  /* 0x003fd01001007387 */ /* 0x0003e80000100a00 */
[----:B------:R-:W3:Y:S04]  /*514d0*/  LDL.LU R88, [R1+0x60] ;  /* 0x0000600001587983 */ /* 0x000ee80000300800 */
[----:B------:R-:W-:Y:S04]  /*514e0*/  STL.64 [R1+0x70], R12 ;  /* 0x0000700c01007387 */ /* 0x000fe80000100a00 */
[----:B------:R4:W-:Y:S04]  /*514f0*/  STL.64 [R1+0x78], R14 ;  /* 0x0000780e01007387 */ /* 0x0009e80000100a00 */
[----:B------:R-:W3:Y:S04]  /*51500*/  LDL.LU R89, [R1+0x64] ;  /* 0x0000640001597983 */ /* 0x000ee80000300800 */
[----:B------:R-:W3:Y:S04]  /*51510*/  LDL.LU R90, [R1+0x68] ;  /* 0x00006800015a7983 */ /* 0x000ee80000300800 */
[----:B------:R-:W3:Y:S04]  /*51520*/  LDL.LU R91, [R1+0x6c] ;  /* 0x00006c00015b7983 */ /* 0x000ee80000300800 */
        /* <DEDUP_REMOVED lines=12> */
[----:B------:R-:W1:Y:S04]  /*515f0*/  LDL.LU R128, [R1+0x100] ;  /* 0x0001000001807983 */ /* 0x000e680000300800 */
[----:B------:R-:W1:Y:S04]  /*51600*/  LDL.LU R129, [R1+0x104] ;  /* 0x0001040001817983 */ /* 0x000e680000300800 */
[----:B------:R-:W1:Y:S04]  /*51610*/  LDL.LU R130, [R1+0x108] ;  /* 0x0001080001827983 */ /* 0x000e680000300800 */
[----:B------:R-:W1:Y:S04]  /*51620*/  LDL.LU R131, [R1+0x10c] ;  /* 0x00010c0001837983 */ /* 0x000e680000300800 */
[----:B------:R-:W4:Y:S04]  /*51630*/  LDL.LU R124, [R1+0x50] ;  /* 0x00005000017c7983 */ /* 0x000f280000300800 */
[----:B------:R-:W4:Y:S04]  /*51640*/  LDL.LU R125, [R1+0x54] ;  /* 0x00005400017d7983 */ /* 0x000f280000300800 */
[----:B------:R-:W4:Y:S04]  /*51650*/  LDL.LU R126, [R1+0x58] ;  /* 0x00005800017e7983 */ /* 0x000f280000300800 */
        /* <DEDUP_REMOVED lines=21> */
[----:B------:R-:W-:-:S03]  /*517b0*/  IMAD.MOV.U32 R212, RZ, RZ, R51 ;  /* 0x000000ffffd47224 */ /* 0x000fc600078e0033 */
        /* <DEDUP_REMOVED lines=8> */
[C---:B-1----:R-:W-:Y:S08]  /*51840*/  HMMA.1688.F32.TF32 R16, R8.reuse, R30, R128 ;  /* 0x0000001e0810723c */ /* 0x042ff00000081080 */
[C---:B--2---:R-:W-:Y:S08]  /*51850*/  HMMA.1688.F32.TF32 R44, R8.reuse, R42, R132 ;  /* 0x0000002a082c723c */ /* 0x044ff00000081084 */
[C---:B----4-:R-:W-:Y:S07]  /*51860*/  HMMA.1688.F32.TF32 R12, R8.reuse, R38, R124 ;  /* 0x00000026080c723c */ /* 0x050fee000008107c */
[----:B------:R-:W-:Y:S04]  /*51870*/  STL.64 [R1+0x90], R16 ;  /* 0x0000901001007387 */ /* 0x000fe80000100a00 */
[----:B------:R-:W-:Y:S04]  /*51880*/  STL.64 [R1+0x98], R18 ;  /* 0x0000981201007387 */ /* 0x000fe80000100a00 */
[----:B------:R-:W-:Y:S04]  /*51890*/  STL.64 [R1+0xa0], R44 ;  /* 0x0000a02c01007387 */ /* 0x000fe80000100a00 */
[----:B------:R1:W-:Y:S04]  /*518a0*/  STL.64 [R1+0xa8], R46 ;  /* 0x0000a82e01007387 */ /* 0x0003e80000100a00 */
[----:B------:R-:W-:Y:S04]  /*518b0*/  STL.64 [R1+0x100], R12 ;  /* 0x0001000c01007387 */ /* 0x000fe80000100a00 */
[----:B------:R2:W-:Y:S01]  /*518c0*/  STL.64 [R1+0x108], R14 ;  /* 0x0001080e01007387 */ /* 0x0005e20000100a00 */
[C---:B-1----:R-:W-:Y:S08]  /*518d0*/  HMMA.1688.F32.TF32 R44, R8.reuse, R22, R72 ;  /* 0x00000016082c723c */ /* 0x042ff00000081048 */
[C---:B--2---:R-:W-:Y:S08]  /*518e0*/  HMMA.1688.F32.TF32 R12, R8.reuse, R118, R216 ;  /* 0x00000076080c723c */ /* 0x044ff000000810d8 */
[C---:B---3--:R-:W-:Y:S11]  /*518f0*/  HMMA.1688.F32.TF32 R16, R8.reuse, R26, R48 ;  /* 0x0000001a0810723c */ /* 0x048ff60000081030 */
[----:B------:R-:W-:Y:S11]  /*51900*/  @!UPT UIADD3 URZ, URZ, URZ, URZ ;  /* 0x0000003f3f3ff290 */ /* 0x000ff6000fffe03f */
[----:B------:R-:W-:Y:S01]  /*51910*/  @!UPT UIADD3 URZ, URZ, URZ, URZ ;  /* 0x0000003f3f3ff290 */ /* 0x000fe2000fffe03f */
[----:B------:R-:W-:Y:S04]  /*51920*/  STL.64 [R1+0x110], R16 ;  /* 0x0001101001007387 */ /* 0x000fe80000100a00 */
[----:B------:R1:W-:Y:S02]  /*51930*/  STL.64 [R1+0x118], R18 ;  /* 0x0001181201007387 */ /* 0x0003e40000100a00 */
[C---:B-1----:R-:W-:Y:S02]  /*51940*/  HMMA.1688.F32.TF32 R16, R8.reuse, R114, R164 ;  /* 0x000000720810723c */ /* 0x042fe400000810a4 */
[----:B------:R-:W-:Y:S04]  /*51950*/  STL.64 [R1+0x130], R44 ;  /* 0x0001302c01007387 */ /* 0x000fe80000100a00 */
[----:B------:R1:W-:Y:S04]  /*51960*/  STL.64 [R1+0x138], R46 ;  /* 0x0001382e01007387 */ /* 0x0003e80000100a00 */
[----:B------:R-:W-:Y:S04]  /*51970*/  STL.64 [R1+0x140], R12 ;  /* 0x0001400c01007387 */ /* 0x000fe80000100a00 */
[----:B------:R2:W-:Y:S01]  /*51980*/  STL.64 [R1+0x148], R14 ;  /* 0x0001480e01007387 */ /* 0x0005e20000100a00 */
[C---:B-1----:R-:W-:Y:S08]  /*51990*/  HMMA.1688.F32.TF32 R44, R8.reuse, R110, R160 ;  /* 0x0000006e082c723c */ /* 0x042ff000000810a0 */
[----:B------:R-:W-:Y:S01]  /*519a0*/  STL.64 [R1+0x6f0], R16 ;  /* 0x0006f01001007387 */ /* 0x000fe20000100a00 */
[C---:B--2---:R-:W-:Y:S03]  /*519b0*/  HMMA.1688.F32.TF32 R12, R8.reuse, R106, R168 ;  /* 0x0000006a080c723c */ /* 0x044fe600000810a8 */
[----:B------:R1:W-:Y:S05]  /*519c0*/  STL.64 [R1+0x6f8], R18 ;  /* 0x0006f81201007387 */ /* 0x0003ea0000100a00 */
[C---:B-1----:R-:W-:Y:S08]  /*519d0*/  HMMA.1688.F32.TF32 R16, R8.reuse, R102, R172 ;  /* 0x000000660810723c */ /* 0x042ff000000810ac */
[----:B------:R-:W-:Y:S01]  /*519e0*/  HMMA.1688.F32.TF32 R8, R8, R98, R228 ;  /* 0x000000620808723c */ /* 0x000fe200000810e4 */
[----:B------:R-:W-:Y:S04]  /*519f0*/  STL.64 [R1+0x6e0], R44 ;  /* 0x0006e02c01007387 */ /* 0x000fe80000100a00 */
[----:B------:R1:W-:Y:S03]  /*51a00*/  STL.64 [R1+0x6e8], R46 ;  /* 0x0006e82e01007387 */ /* 0x0003e60000100a00 */
[C---:B------:R-:W-:Y:S01]  /*51a10*/  HMMA.1688.F32.TF32 R80, R4.reuse, R182, R80 ;  /* 0x000000b60450723c */ /* 0x040fe20000081050 */
[----:B------:R-:W-:Y:S04]  /*51a20*/  STL.64 [R1+0x6d0], R12 ;  /* 0x0006d00c01007387 */ /* 0x000fe80000100a00 */
[----:B------:R-:W-:Y:S03]  /*51a30*/  STL.64 [R1+0x6d8], R14 ;  /* 0x0006d80e01007387 */ /* 0x000fe60000100a00 */
[C---:B------:R-:W-:Y:S01]  /*51a40*/  HMMA.1688.F32.TF32 R76, R4.reuse, R178, R76 ;  /* 0x000000b2044c723c */ /* 0x040fe2000008104c */
[----:B------:R-:W-:Y:S04]  /*51a50*/  STL.64 [R1+0x6c0], R16 ;  /* 0x0006c01001007387 */ /* 0x000fe80000100a00 */
[----:B------:R2:W-:Y:S03]  /*51a60*/  STL.64 [R1+0x6c8], R18 ;  /* 0x0006c81201007387 */ /* 0x0005e60000100a00 */
[C---:B------:R-:W-:Y:S01]  /*51a70*/  HMMA.1688.F32.TF32 R84, R4.reuse, R58, R84 ;  /* 0x0000003a0454723c */ /* 0x040fe20000081054 */
[----:B------:R-:W-:Y:S07]  /*51a80*/  STL.64 [R1+0x6b0], R8 ;  /* 0x0006b00801007387 */ /* 0x000fee0000100a00 */
[C---:B-1----:R-:W-:Y:S01]  /*51a90*/  HMMA.1688.F32.TF32 R44, R4.reuse, R38, R92 ;  /* 0x00000026042c723c */ /* 0x042fe2000008105c */
[----:B------:R1:W-:Y:S04]  /*51aa0*/  STL.64 [R1+0x6b8], R10 ;  /* 0x0006b80a01007387 */ /* 0x0003e80000100a00 */
[----:B------:R-:W-:Y:S03]  /*51ab0*/  LDS R12, [R3+0x81100] ;  /* 0x08110000030c7984 */ /* 0x000fe60000000800 */
[C---:B--2---:R-:W-:Y:S01]  /*51ac0*/  HMMA.1688.F32.TF32 R16, R4.reuse, R26, R88 ;  /* 0x0000001a0410723c */ /* 0x044fe20000081058 */
[----:B------:R-:W-:Y:S04]  /*51ad0*/  LDS R14, [R3+0x81900] ;  /* 0x08190000030e7984 */ /* 0x000fe80000000800 */
[----:B------:R-:W-:Y:S03]  /*51ae0*/  LDS R13, [R252+0x81100] ;  /* 0x08110000fc0d7984 */ /* 0x000fe60000000800 */
[----:B-1----:R-:W-:Y:S01]  /*51af0*/  HMMA.1688.F32.TF32 R8, R4, R22, R212 ;  /* 0x000000160408723c */ /* 0x002fe200000810d4 */
[----:B------:R-:W-:Y:S04]  /*51b00*/  STL.64 [R1+0x3fe8], R82 ;  /* 0x003fe85201007387 */ /* 0x000fe80000100a00 */
[----:B------:R-:W-:Y:S04]  /*51b10*/  STL.64 [R1+0x3fe0], R80 ;  /* 0x003fe05001007387 */ /* 0x000fe80000100a00 */
[----:B------:R-:W-:Y:S04]  /*51b20*/  STL.64 [R1+0x3ff8], R78 ;  /* 0x003ff84e01007387 */ /* 0x000fe80000100a00 */
[----:B------:R-:W-:Y:S04]  /*51b30*/  STL.64 [R1+0x3ff0], R76 ;  /* 0x003ff04c01007387 */ /* 0x000fe80000100a00 */
[----:B------:R-:W-:Y:S04]  /*51b40*/  STL.64 [R1+0x4008], R86 ;  /* 0x0040085601007387 */ /* 0x000fe80000100a00 */
[----:B------:R-:W-:Y:S01]  /*51b50*/  STL.64 [R1+0x4000], R84 ;  /* 0x0040005401007387 */ /* 0x000fe20000100a00 */
[----:B------:R-:W-:-:S03]  /*51b60*/  IMAD.MOV.U32 R92, RZ, RZ, R232 ;  /* 0x000000ffff5c7224 */ /* 0x000fc600078e00e8 */
[----:B------:R-:W-:Y:S04]  /*51b70*/  STL.64 [R1+0x50], R44 ;  /* 0x0000502c01007387 */ /* 0x000fe80000100a00 */
[----:B------:R-:W-:Y:S04]  /*51b80*/  STL.64 [R1+0x58], R46 ;  /* 0x0000582e01007387 */ /* 0x000fe80000100a00 */
[----:B------:R-:W-:Y:S01]  /*51b90*/  STL.64 [R1+0x60], R16 ;  /* 0x0000601001007387 */ /* 0x000fe20000100a00 */
[----:B------:R-:W-:-:S03]  /*51ba0*/  IMAD.MOV.U32 R93, RZ, RZ, R233 ;  /* 0x000000ffff5d7224 */ /* 0x000fc600078e00e9 */
[----:B------:R-:W-:Y:S01]  /*51bb0*/  STL.64 [R1+0x68], R18 ;  /* 0x0000681201007387 */ /* 0x000fe20000100a00 */
[----:B------:R-:W-:-:S03]  /*51bc0*/  IMAD.MOV.U32 R94, RZ, RZ, R234 ;  /* 0x000000ffff5e7224 */ /* 0x000fc600078e00ea */
[----:B------:R-:W2:Y:S01]  /*51bd0*/  LDL.LU R232, [R1+0x40a4] ;  /* 0x0040a40001e87983 */ /* 0x000ea20000300800 */
[----:B------:R-:W-:Y:S03]  /*51be0*/  HMMA.1688.F32.TF32 R68, R4, R42, R192 ;  /* 0x0000002a0444723c */ /* 0x000fe600000810c0 */
[----:B------:R-:W-:Y:S01]  /*51bf0*/  STL.64 [R1+0x40], R8 ;  /* 0x0000400801007387 */ /* 0x000fe20000100a00 */
[----:B------:R-:W-:-:S03]  /*51c00*/  IMAD.MOV.U32 R95, RZ, RZ, R204 ;  /* 0x000000ffff5f7224 */ /* 0x000fc600078e00cc */
[----:B------:R-:W-:Y:S01]  /*51c10*/  STL.64 [R1+0x48], R10 ;  /* 0x0000480a01007387 */ /* 0x000fe20000100a00 */
[----:B------:R-:W-:-:S03]  /*51c20*/  IMAD.MOV.U32 R192, RZ, RZ, R205 ;  /* 0x000000ffffc07224 */ /* 0x000fc600078e00cd */
[----:B------:R-:W2:Y:S01]  /*51c30*/  LDL.LU R233, [R1+0x40a0] ;  /* 0x0040a00001e97983 */ /* 0x000ea20000300800 */
[----:B------:R-:W-:-:S03]  /*51c40*/  IMAD.MOV.U32 R193, RZ, RZ, R206 ;  /* 0x000000ffffc17224 */ /* 0x000fc600078e00ce */
[----:B------:R-:W2:Y:S01]  /*51c50*/  LDL.LU R234, [R1+0x409c] ;  /* 0x00409c0001ea7983 */ /* 0x000ea20000300800 */
[----:B------:R-:W-:-:S03]  /*51c60*/  IMAD.MOV.U32 R194, RZ, RZ, R207 ;  /* 0x000000ffffc27224 */ /* 0x000fc600078e00cf */
[----:B------:R-:W3:Y:S01]  /*51c70*/  LDL.LU R204, [R1+0x4098] ;  /* 0x0040980001cc7983 */ /* 0x000ee20000300800 */
[----:B------:R-:W-:-:S03]  /*51c80*/  IMAD.MOV.U32 R195, RZ, RZ, R224 ;  /* 0x000000ffffc37224 */ /* 0x000fc600078e00e0 */
[----:B------:R-:W3:Y:S04]  /*51c90*/  LDL.LU R205, [R1+0x4094] ;  /* 0x0040940001cd7983 */ /* 0x000ee80000300800 */
[----:B------:R-:W3:Y:S04]  /*51ca0*/  LDL.LU R206, [R1+0x4090] ;  /* 0x0040900001ce7983 */ /* 0x000ee80000300800 */
[----:B------:R-:W3:Y:S04]  /*51cb0*/  LDL.LU R207, [R1+0x408c] ;  /* 0x00408c0001cf7983 */ /* 0x000ee80000300800 */
[----:B------:R-:W4:Y:S04]  /*51cc0*/  LDL.LU R224, [R1+0x4088] ;  /* 0x0040880001e07983 */ /* 0x000f280000300800 */
[----:B------:R-:W2:Y:S04]  /*51cd0*/  LDL.LU R120, [R1+0x220] ;  /* 0x0002200001787983 */ /* 0x000ea80000300800 */
[----:B------:R-:W2:Y:S04]  /*51ce0*/  LDL.LU R121, [R1+0x224] ;  /* 0x0002240001797983 */ /* 0x000ea80000300800 */
[----:B------:R-:W2:Y:S04]  /*51cf0*/  LDL.LU R122, [R1+0x228] ;  /* 0x00022800017a7983 */ /* 0x000ea80000300800 */
[----:B------:R-:W2:Y:S01]  /*51d00*/  LDL.LU R123, [R1+0x22c] ;  /* 0x00022c00017b7983 */ /* 0x000ea20000300800 */
[----:B------:R-:W-:Y:S03]  /*51d10*/  HMMA.1688.F32.TF32 R48, R4, R54, R136 ;  /* 0x000000360430723c */ /* 0x000fe60000081088 */
[----:B------:R-:W2:Y:S04]  /*51d20*/  LDL.LU R184, [R1+0x300] ;  /* 0x0003000001b87983 */ /* 0x000ea80000300800 */
[----:B------:R-:W2:Y:S04]  /*51d30*/  LDL.LU R185, [R1+0x304] ;  /* 0x0003040001b97983 */ /* 0x000ea80000300800 */
        /* <DEDUP_REMOVED lines=30> */
[----:B------:R-:W-:-:S03]  /*51f20*/  IMAD.MOV.U32 R88, RZ, RZ, R225 ;  /* 0x000000ffff587224 */ /* 0x000fc600078e00e1 */
[----:B------:R-:W4:Y:S01]  /*51f30*/  LDL.LU R196, [R1+0x270] ;  /* 0x0002700001c47983 */ /* 0x000f220000300800 */
[----:B------:R-:W-:-:S03]  /*51f40*/  IMAD.MOV.U32 R89, RZ, RZ, R226 ;  /* 0x000000ffff597224 */ /* 0x000fc600078e00e2 */
[----:B------:R-:W4:Y:S01]  /*51f50*/  LDL.LU R197, [R1+0x274] ;  /* 0x0002740001c57983 */ /* 0x000f220000300800 */
[----:B------:R-:W-:-:S03]  /*51f60*/  IMAD.MOV.U32 R90, RZ, RZ, R227 ;  /* 0x000000ffff5a7224 */ /* 0x000fc600078e00e3 */
[----:B------:R-:W4:Y:S04]  /*51f70*/  LDL.LU R198, [R1+0x278] ;  /* 0x0002780001c67983 */ /* 0x000f280000300800 */
[----:B------:R-:W4:Y:S04]  /*51f80*/  LDL.LU R199, [R1+0x27c] ;  /* 0x00027c0001c77983 */ /* 0x000f280000300800 */
[----:B------:R-:W4:Y:S04]  /*51f90*/  LDL.LU R225, [R1+0x4084] ;  /* 0x0040840001e17983 */ /* 0x000f280000300800 */
[----:B------:R-:W4:Y:S04]  /*51fa0*/  LDL.LU R226, [R1+0x4080] ;  /* 0x0040800001e27983 */ /* 0x000f280000300800 */
[----:B------:R-:W4:Y:S01]  /*51fb0*/  LDL.LU R227, [R1+0x407c] ;  /* 0x00407c0001e37983 */ /* 0x000f220000300800 */
[----:B------:R-:W-:-:S03]  /*51fc0*/  IMAD.MOV.U32 R91, RZ, RZ, R235 ;  /* 0x000000ffff5b7224 */ /* 0x000fc600078e00eb */
[----:B------:R-:W4:Y:S04]  /*51fd0*/  LDL.LU R235, [R1+0x4078] ;  /* 0x0040780001eb7983 */ /* 0x000f280000300800 */
[----:B------:R-:W1:Y:S04]  /*51fe0*/  LDS R15, [R252+0x81900] ;  /* 0x08190000fc0f7984 */ /* 0x000e680000000800 */
[----:B------:R-:W4:Y:S04]  /*51ff0*/  LDL.LU R212, [R1+0x630] ;  /* 0x0006300001d47983 */ /* 0x000f280000300800 */
[----:B------:R-:W4:Y:S04]  /*52000*/  LDL.LU R213, [R1+0x634] ;  /* 0x0006340001d57983 */ /* 0x000f280000300800 */
[----:B------:R-:W4:Y:S04]  /*52010*/  LDL.LU R214, [R1+0x638] ;  /* 0x0006380001d67983 */ /* 0x000f280000300800 */
[----:B------:R-:W4:Y:S01]  /*52020*/  LDL.LU R215, [R1+0x63c] ;  /* 0x00063c0001d77983 */ /* 0x000f220000300800 */
[C---:B------:R-:W-:Y:S08]  /*52030*/  HMMA.1688.F32.TF32 R64, R4.reuse, R34, R64 ;  /* 0x000000220440723c */ /* 0x040ff00000081040 */
[----:B------:R-:W-:Y:S08]  /*52040*/  HMMA.1688.F32.TF32 R60, R4, R30, R60 ;  /* 0x0000001e043c723c */ /* 0x000ff0000008103c */
[----:B-1----:R-:W-:Y:S08]  /*52050*/  HMMA.1688.F32.TF32 R76, R12, R110, R88 ;  /* 0x0000006e0c4c723c */ /* 0x002ff00000081058 */
[----:B---3--:R-:W-:Y:S08]  /*52060*/  HMMA.1688.F32.TF32 R16, R4, R114, R204 ;  /* 0x000000720410723c */ /* 0x008ff000000810cc */
[C---:B------:R-:W-:Y:S08]  /*52070*/  HMMA.1688.F32.TF32 R228, R12.reuse, R118, R192 ;  /* 0x000000760ce4723c */ /* 0x040ff000000810c0 */
[C---:B--2---:R-:W-:Y:S08]  /*52080*/  HMMA.1688.F32.TF32 R72, R12.reuse, R38, R184 ;  /* 0x000000260c48723c */ /* 0x044ff000000810b8 */
[C---:B----4-:R-:W-:Y:S08]  /*52090*/  HMMA.1688.F32.TF32 R136, R12.reuse, R42, R136 ;  /* 0x0000002a0c88723c */ /* 0x050ff00000081088 */
[C---:B------:R-:W-:Y:S08]  /*520a0*/  HMMA.1688.F32.TF32 R128, R12.reuse, R30, R128 ;  /* 0x0000001e0c80723c */ /* 0x040ff00000081080 */
[----:B------:R-:W-:Y:S08]  /*520b0*/  HMMA.1688.F32.TF32 R124, R12, R54, R124 ;  /* 0x000000360c7c723c */ /* 0x000ff0000008107c */
[C---:B------:R-:W-:Y:S08]  /*520c0*/  HMMA.1688.F32.TF32 R8, R4.reuse, R118, R224 ;  /* 0x000000760408723c */ /* 0x040ff000000810e0 */
[C---:B------:R-:W-:Y:S11]  /*520d0*/  HMMA.1688.F32.TF32 R44, R4.reuse, R110, R232 ;  /* 0x0000006e042c723c */ /* 0x040ff600000810e8 */
[----:B------:R-:W-:Y:S04]  /*520e0*/  @!UPT UIADD3 URZ, URZ, URZ, URZ ;  /* 0x0000003f3f3ff290 */ /* 0x000fe8000fffe03f */
[----:B------:R-:W-:Y:S04]  /*520f0*/  STL.64 [R1+0xc0], R8 ;  /* 0x0000c00801007387 */ /* 0x000fe80000100a00 */
[----:B------:R1:W-:Y:S04]  /*52100*/  STL.64 [R1+0xc8], R10 ;  /* 0x0000c80a01007387 */ /* 0x0003e80000100a00 */
[----:B------:R-:W-:Y:S04]  /*52110*/  STL.64 [R1+0x5f0], R16 ;  /* 0x0005f01001007387 */ /* 0x000fe80000100a00 */
[----:B------:R2:W-:Y:S01]  /*52120*/  STL.64 [R1+0x5f8], R18 ;  /* 0x0005f81201007387 */ /* 0x0005e20000100a00 */
[C---:B-1----:R-:W-:Y:S08]  /*52130*/  HMMA.1688.F32.TF32 R8, R4.reuse, R106, R236 ;  /* 0x0000006a0408723c */ /* 0x042ff000000810ec */
[C---:B--2---:R-:W-:Y:S01]  /*52140*/  HMMA.1688.F32.TF32 R16, R4.reuse, R102, R220 ;  /* 0x000000660410723c */ /* 0x044fe200000810dc */
[----:B------:R-:W-:Y:S04]  /*52150*/  STL.64 [R1+0x5e0], R44 ;  /* 0x0005e02c01007387 */ /* 0x000fe80000100a00 */
[----:B------:R1:W-:Y:S03]  /*52160*/  STL.64 [R1+0x5e8], R46 ;  /* 0x0005e82e01007387 */ /* 0x0003e60000100a00 */
[----:B------:R-:W-:Y:S07]  /*52170*/  HMMA.1688.F32.TF32 R4, R4, R98, R208 ;  /* 0x000000620404723c */ /* 0x000fee00000810d0 */
[----:B------:R-:W-:Y:S04]  /*52180*/  STL.64 [R1+0x5d0], R8 ;  /* 0x0005d00801007387 */ /* 0x000fe80000100a00 */
[----:B------:R-:W-:Y:S04]  /*52190*/  STL.64 [R1+0x5d8], R10 ;  /* 0x0005d80a01007387 */ /* 0x000fe80000100a00 */
[----:B------:R-:W-:Y:S04]  /*521a0*/  STL.64 [R1+0x350], R16 ;  /* 0x0003501001007387 */ /* 0x000fe80000100a00 */
[----:B------:R2:W-:Y:S01]  /*521b0*/  STL.64 [R1+0x358], R18 ;  /* 0x0003581201007387 */ /* 0x0005e20000100a00 */
[C---:B-1----:R-:W-:Y:S08]  /*521c0*/  HMMA.1688.F32.TF32 R44, R12.reuse, R106, R240 ;  /* 0x0000006a0c2c723c */ /* 0x042ff000000810f0 */
[C---:B------:R-:W-:Y:S08]  /*521d0*/  HMMA.1688.F32.TF32 R156, R12.reuse, R182, R156 ;  /* 0x000000b60c9c723c */ /* 0x040ff0000008109c */
[C---:B------:R-:W-:Y:S08]  /*521e0*/  HMMA.1688.F32.TF32 R160, R12.reuse, R178, R152 ;  /* 0x000000b20ca0723c */ /* 0x040ff00000081098 */
[C---:B------:R-:W-:Y:S08]  /*521f0*/  HMMA.1688.F32.TF32 R164, R12.reuse, R58, R148 ;  /* 0x0000003a0ca4723c */ /* 0x040ff00000081094 */
[C---:B------:R-:W-:Y:S08]  /*52200*/  HMMA.1688.F32.TF32 R132, R12.reuse, R34, R132 ;  /* 0x000000220c84723c */ /* 0x040ff00000081084 */
[C---:B------:R-:W-:Y:S08]  /*52210*/  HMMA.1688.F32.TF32 R216, R12.reuse, R26, R196 ;  /* 0x0000001a0cd8723c */ /* 0x040ff000000810c4 */
[----:B------:R-:W-:Y:S01]  /*52220*/  HMMA.1688.F32.TF32 R224, R12, R22, R120 ;  /* 0x000000160ce0723c */ /* 0x000fe20000081078 */
[----:B------:R-:W-:Y:S01]  /*52230*/  IMAD.MOV.U32 R204, RZ, RZ, R176 ;  /* 0x000000ffffcc7224 */ /* 0x000fe200078e00b0 */
[----:B------:R-:W-:Y:S01]  /*52240*/  LDS R8, [R0+0x81180] ;  /* 0x0811800000087984 */ /* 0x000fe20000000800 */
[----:B------:R-:W-:-:S02]  /*52250*/  IMAD.MOV.U32 R205, RZ, RZ, R177 ;  /* 0x000000ffffcd7224 */ /* 0x000fc400078e00b1 */
[----:B------:R-:W-:Y:S01]  /*52260*/  IMAD.MOV.U32 R206, RZ, RZ, R53 ;  /* 0x000000ffffce7224 */ /* 0x000fe200078e0035 */
[----:B------:R-:W-:Y:S02]  /*52270*/  LDS R10, [R0+0x81980] ;  /* 0x08198000000a7984 */ /* 0x000fe40000000800 */
[----:B--2---:R-:W-:Y:S02]  /*52280*/  HMMA.1688.F32.TF32 R16, R12, R114, R92 ;  /* 0x000000720c10723c */ /* 0x004fe4000008105c */
[----:B------:R-:W-:Y:S04]  /*52290*/  STL.64 [R1+0x2b0], R4 ;  /* 0x0002b00401007387 */ /* 0x000fe80000100a00 */
[----:B------:R-:W-:Y:S01]  /*522a0*/  STL.64 [R1+0x2b8], R6 ;  /* 0x0002b80601007387 */ /* 0x000fe20000100a00 */
[----:B------:R-:W-:-:S02]  /*522b0*/  IMAD.MOV.U32 R207, RZ, RZ, R52 ;  /* 0x000000ffffcf7224 */ /* 0x000fc400078e0034 */
[----:B------:R-:W-:Y:S01]  /*522c0*/  IMAD.MOV.U32 R234, RZ, RZ, R180 ;  /* 0x000000ffffea7224 */ /* 0x000fe200078e00b4 */
[----:B------:R-:W-:Y:S01]  /*522d0*/  LDS R9, [R2+0x81180] ;  /* 0x0811800002097984 */ /* 0x000fe20000000800 */
[----:B------:R-:W-:-:S03]  /*522e0*/  IMAD.MOV.U32 R235, RZ, RZ, R181 ;  /* 0x000000ffffeb7224 */ /* 0x000fc600078e00b5 */
[----:B------:R-:W1:Y:S04]  /*522f0*/  LDS R11, [R2+0x81980] ;  /* 0x08198000020b7984 */ /* 0x000e680000000800 */
[----:B------:R-:W-:Y:S04]  /*52300*/  LDS R4, [R3+0x81180] ;  /* 0x0811800003047984 */ /* 0x000fe80000000800 */
[----:B------:R-:W-:Y:S04]  /*52310*/  LDS R6, [R3+0x81980] ;  /* 0x0819800003067984 */ /* 0x000fe80000000800 */
[----:B------:R-:W-:Y:S04]  /*52320*/  STL.64 [R1+0x240], R16 ;  /* 0x0002401001007387 */ /* 0x000fe80000100a00 */
[----:B------:R2:W-:Y:S04]  /*52330*/  STL.64 [R1+0x248], R18 ;  /* 0x0002481201007387 */ /* 0x0005e80000100a00 */
[----:B------:R-:W-:Y:S04]  /*52340*/  LDS R5, [R252+0x81180] ;  /* 0x08118000fc057984 */ /* 0x000fe80000000800 */
[----:B------:R-:W3:Y:S01]  /*52350*/  LDS R7, [R252+0x81980] ;  /* 0x08198000fc077984 */ /* 0x000ee20000000800 */
[C---:B--2---:R-:W-:Y:S08]  /*52360*/  HMMA.1688.F32.TF32 R16, R12.reuse, R102, R244 ;  /* 0x000000660c10723c */ /* 0x044ff000000810f4 */
[----:B------:R-:W-:Y:S01]  /*52370*/  HMMA.1688.F32.TF32 R12, R12, R98, R188 ;  /* 0x000000620c0c723c */ /* 0x000fe200000810bc */
[----:B------:R-:W-:Y:S04]  /*52380*/  STL.64 [R1+0x230], R76 ;  /* 0x0002304c01007387 */ /* 0x000fe80000100a00 */
[----:B------:R-:W-:Y:S04]  /*52390*/  STL.64 [R1+0x238], R78 ;  /* 0x0002384e01007387 */ /* 0x000fe80000100a00 */
[----:B------:R2:W-:Y:S04]  /*523a0*/  STL.64 [R1+0x220], R44 ;  /* 0x0002202c01007387 */ /* 0x0005e80000100a00 */
[----:B------:R4:W-:Y:S04]  /*523b0*/  STL.64 [R1+0x228], R46 ;  /* 0x0002282e01007387 */ /* 0x0009e80000100a00 */
[----:B------:R-:W-:Y:S04]  /*523c0*/  STL.64 [R1+0x210], R16 ;  /* 0x0002101001007387 */ /* 0x000fe80000100a00 */
[----:B------:R-:W-:Y:S01]  /*523d0*/  STL.64 [R1+0x218], R18 ;  /* 0x0002181201007387 */ /* 0x000fe20000100a00 */
[----:B--2---:R-:W-:-:S03]  /*523e0*/  IMAD.MOV.U32 R44, RZ, RZ, R56 ;  /* 0x000000ffff2c7224 */ /* 0x004fc600078e0038 */
[----:B------:R2:W-:Y:S01]  /*523f0*/  STL.64 [R1+0x1c0], R12 ;  /* 0x0001c00c01007387 */ /* 0x0005e20000100a00 */
[----:B------:R-:W-:-:S03]  /*52400*/  IMAD.MOV.U32 R45, RZ, RZ, R57 ;  /* 0x000000ffff2d7224 */ /* 0x000fc600078e0039 */
[----:B------:R1:W-:Y:S04]  /*52410*/  STL.64 [R1+0x1c8], R14 ;  /* 0x0001c80e01007387 */ /* 0x0003e80000100a00 */
[----:B------:R-:W2:Y:S04]  /*52420*/  LDL.LU R56, [R1+0x4074] ;  /* 0x0040740001387983 */ /* 0x000ea80000300800 */
[----:B------:R-:W3:Y:S01]  /*52430*/  LDL.LU R57, [R1+0x4070] ;  /* 0x0040700001397983 */ /* 0x000ee20000300800 */
[----:B----4-:R-:W-:Y:S02]  /*52440*/  IMAD.MOV.U32 R46, RZ, RZ, R116 ;  /* 0x000000ffff2e7224 */ /* 0x010fe400078e0074 */
[----:B------:R-:W-:Y:S01]  /*52450*/  IMAD.MOV.U32 R47, RZ, RZ, R117 ;  /* 0x000000ffff2f7224 */ /* 0x000fe200078e0075 */
[----:B------:R-:W4:Y:S04]  /*52460*/  LDL.LU R116, [R1+0x406c] ;  /* 0x00406c0001747983 */ /* 0x000f280000300800 */
[----:B------:R-:W4:Y:S04]  /*52470*/  LDL.LU R117, [R1+0x4068] ;  /* 0x0040680001757983 */ /* 0x000f280000300800 */
[----:B------:R-:W4:Y:S04]  /*52480*/  LDL.LU R176, [R1+0x4064] ;  /* 0x0040640001b07983 */ /* 0x000f280000300800 */
[----:B------:R-:W4:Y:S04]  /*52490*/  LDL.LU R177, [R1+0x4060] ;  /* 0x0040600001b17983 */ /* 0x000f280000300800 */
[----:B------:R-:W4:Y:S04]  /*524a0*/  LDL.LU R53, [R1+0x405c] ;  /* 0x00405c0001357983 */ /* 0x000f280000300800 */
[----:B------:R-:W4:Y:S01]  /*524b0*/  LDL.LU R52, [R1+0x4058] ;  /* 0x0040580001347983 */ /* 0x000f220000300800 */
[----:B--2---:R-:W-:-:S02]  /*524c0*/  IMAD.MOV.U32 R233, RZ, RZ, R56 ;  /* 0x000000ffffe97224 */ /* 0x004fc400078e0038 */
[----:B---3--:R-:W-:Y:S02]  /*524d0*/  IMAD.MOV.U32 R232, RZ, RZ, R57 ;  /* 0x000000ffffe87224 */ /* 0x008fe400078e0039 */
[----:B------:R-:W2:Y:S04]  /*524e0*/  LDL.LU R57, [R1+0x4054] ;  /* 0x0040540001397983 */ /* 0x000ea80000300800 */
[----:B------:R-:W3:Y:S04]  /*524f0*/  LDL.LU R56, [R1+0x4050] ;  /* 0x0040500001387983 */ /* 0x000ee80000300800 */
[----:B------:R-:W2:Y:S04]  /*52500*/  LDL.LU R180, [R1+0x404c] ;  /* 0x00404c0001b47983 */ /* 0x000ea80000300800 */
        /* <DEDUP_REMOVED lines=84> */
[----:B------:R-:W3:Y:S01]  /*52a50*/  LDL.LU R181, [R1+0x4038] ;  /* 0x0040380001b57983 */ /* 0x000ee20000300800 */
[----:B------:R-:W-:Y:S07]  /*52a60*/  HMMA.1688.F32.TF32 R168, R8, R182, R212 ;  /* 0x000000b608a8723c */ /* 0x000fee00000810d4 */
[----:B------:R-:W-:-:S02]  /*52a70*/  IMAD.MOV.U32 R212, RZ, RZ, R56 ;  /* 0x000000ffffd47224 */ /* 0x000fc400078e0038 */
[----:B------:R-:W3:Y:S01]  /*52a80*/  LDL.LU R56, [R1+0x4034] ;  /* 0x0040340001387983 */ /* 0x000ee20000300800 */
[----:B------:R-:W-:Y:S02]  /*52a90*/  IMAD.MOV.U32 R213, RZ, RZ, R57 ;  /* 0x000000ffffd57224 */ /* 0x000fe400078e0039 */
[----:B----4-:R-:W-:Y:S01]  /*52aa0*/  IMAD.MOV.U32 R214, RZ, RZ, R52 ;  /* 0x000000ffffd67224 */ /* 0x010fe200078e0034 */
[----:B------:R-:W4:Y:S01]  /*52ab0*/  LDL.LU R57, [R1+0x4030] ;  /* 0x0040300001397983 */ /* 0x000f220000300800 */
[----:B------:R-:W-:-:S03]  /*52ac0*/  IMAD.MOV.U32 R215, RZ, RZ, R53 ;  /* 0x000000ffffd77224 */ /* 0x000fc600078e0035 */
[----:B------:R-:W4:Y:S04]  /*52ad0*/  LDL.LU R52, [R1+0x402c] ;  /* 0x00402c0001347983 */ /* 0x000f280000300800 */
[----:B------:R-:W4:Y:S01]  /*52ae0*/  LDL.LU R53, [R1+0x4028] ;  /* 0x0040280001357983 */ /* 0x000f220000300800 */
[----:B--2---:R-:W-:-:S03]  /*52af0*/  IMAD.MOV.U32 R188, RZ, RZ, R180 ;  /* 0x000000ffffbc7224 */ /* 0x004fc600078e00b4 */
[----:B------:R-:W2:Y:S01]  /*52b00*/  LDL.LU R180, [R1+0x4024] ;  /* 0x0040240001b47983 */ /* 0x000ea20000300800 */
[----:B---3--:R-:W-:-:S03]  /*52b10*/  IMAD.MOV.U32 R189, RZ, RZ, R181 ;  /* 0x000000ffffbd7224 */ /* 0x008fc600078e00b5 */
[----:B------:R-:W3:Y:S01]  /*52b20*/  LDL.LU R181, [R1+0x4020] ;  /* 0x0040200001b57983 */ /* 0x000ee20000300800 */
[C---:B------:R-:W-:Y:S08]  /*52b30*/  HMMA.1688.F32.TF32 R84, R8.reuse, R114, R84 ;  /* 0x000000720854723c */ /* 0x040ff00000081054 */
[C---:B------:R-:W-:Y:S08]  /*52b40*/  HMMA.1688.F32.TF32 R76, R8.reuse, R110, R76 ;  /* 0x0000006e084c723c */ /* 0x040ff0000008104c */
[----:B------:R-:W-:Y:S01]  /*52b50*/  HMMA.1688.F32.TF32 R80, R8, R106, R80 ;  /* 0x0000006a0850723c */ /* 0x000fe20000081050 */
[----:B------:R-:W-:-:S02]  /*52b60*/  IMAD.MOV.U32 R190, RZ, RZ, R56 ;  /* 0x000000ffffbe7224 */ /* 0x000fc400078e0038 */
[----:B------:R-:W3:Y:S05]  /*52b70*/  LDL.LU R56, [R1+0x401c] ;  /* 0x00401c0001387983 */ /* 0x000eea0000300800 */
[C---:B------:R-:W-:Y:S01]  /*52b80*/  HMMA.1688.F32.TF32 R16, R8.reuse, R102, R16 ;  /* 0x000000660810723c */ /* 0x040fe20000081010 */
[----:B----4-:R-:W-:Y:S02]  /*52b90*/  IMAD.MOV.U32 R191, RZ, RZ, R57 ;  /* 0x000000ffffbf7224 */ /* 0x010fe400078e0039 */
[----:B------:R-:W4:Y:S04]  /*52ba0*/  LDL.LU R57, [R1+0x4018] ;  /* 0x0040180001397983 */ /* 0x000f280000300800 */
[----:B------:R-:W4:Y:S01]  /*52bb0*/  LDL.LU R200, [R1+0x650] ;  /* 0x0006500001c87983 */ /* 0x000f220000300800 */
[C---:B------:R-:W-:Y:S03]  /*52bc0*/  HMMA.1688.F32.TF32 R184, R8.reuse, R178, R184 ;  /* 0x000000b208b8723c */ /* 0x040fe600000810b8 */
[----:B------:R-:W4:Y:S05]  /*52bd0*/  LDL.LU R201, [R1+0x654] ;  /* 0x0006540001c97983 */ /* 0x000f2a0000300800 */
[C---:B------:R-:W-:Y:S08]  /*52be0*/  HMMA.1688.F32.TF32 R172, R8.reuse, R58, R172 ;  /* 0x0000003a08ac723c */ /* 0x040ff000000810ac */
        /* <DEDUP_REMOVED lines=8> */
[----:B------:R-:W-:Y:S01]  /*52c70*/  HMMA.1688.F32.TF32 R8, R8, R98, R212 ;  /* 0x000000620808723c */ /* 0x000fe200000810d4 */
[----:B--2---:R-:W-:-:S02]  /*52c80*/  IMAD.MOV.U32 R202, RZ, RZ, R180 ;  /* 0x000000ffffca7224 */ /* 0x004fc400078e00b4 */
[----:B------:R-:W2:Y:S01]  /*52c90*/  LDL.LU R180, [R1+0x4014] ;  /* 0x0040140001b47983 */ /* 0x000ea20000300800 */
[----:B---3--:R-:W-:-:S03]  /*52ca0*/  IMAD.MOV.U32 R203, RZ, RZ, R181 ;  /* 0x000000ffffcb7224 */ /* 0x008fc600078e00b5 */
[----:B------:R-:W3:Y:S04]  /*52cb0*/  LDL.LU R181, [R1+0x4010] ;  /* 0x0040100001b57983 */ /* 0x000ee80000300800 */
[----:B------:R-:W-:Y:S04]  /*52cc0*/  STL.64 [R1+0x1b0], R84 ;  /* 0x0001b05401007387 */ /* 0x000fe80000100a00 */
[----:B------:R1:W-:Y:S04]  /*52cd0*/  STL.64 [R1+0x1b8], R86 ;  /* 0x0001b85601007387 */ /* 0x0003e80000100a00 */
[----:B-1----:R-:W3:Y:S04]  /*52ce0*/  LDL.LU.64 R86, [R1+0x4008] ;  /* 0x0040080001567983 */ /* 0x002ee80000300a00 */
[----:B------:R-:W3:Y:S04]  /*52cf0*/  LDL.LU.64 R84, [R1+0x4000] ;  /* 0x0040000001547983 */ /* 0x000ee80000300a00 */
        /* <DEDUP_REMOVED lines=12> */
[----:B------:R-:W3:Y:S04]  /*52dc0*/  LDL.LU.64 R214, [R1+0x3fc8] ;  /* 0x003fc80001d67983 */ /* 0x000ee80000300a00 */
[----:B------:R-:W3:Y:S04]  /*52dd0*/  LDL.LU.64 R212, [R1+0x3fc0] ;  /* 0x003fc00001d47983 */ /* 0x000ee80000300a00 */
[----:B------:R1:W-:Y:S04]  /*52de0*/  STL.64 [R1+0x290], R8 ;  /* 0x0002900801007387 */ /* 0x0003e80000100a00 */
[----:B------:R2:W-:Y:S04]  /*52df0*/  STL.64 [R1+0x298], R10 ;  /* 0x0002980a01007387 */ /* 0x0005e80000100a00 */
[----:B-1----:R-:W3:Y:S04]  /*52e00*/  LDL.LU R8, [R1+0x6a0] ;  /* 0x0006a00001087983 */ /* 0x002ee80000300800 */
[----:B------:R-:W3:Y:S01]  /*52e10*/  LDL.LU R9, [R1+0x6a4] ;  /* 0x0006a40001097983 */ /* 0x000ee20000300800 */
[----:B------:R-:W-:-:S02]  /*52e20*/  IMAD.MOV.U32 R248, RZ, RZ, R41 ;  /* 0x000000fffff87224 */ /* 0x000fc400078e0029 */
[----:B------:R-:W-:Y:S02]  /*52e30*/  IMAD.MOV.U32 R249, RZ, RZ, R40 ;  /* 0x000000fffff97224 */ /* 0x000fe400078e0028 */
[----:B------:R-:W-:Y:S01]  /*52e40*/  HMMA.1688.F32.TF32 R40, R4, R42, R188 ;  /* 0x0000002a0428723c */ /* 0x000fe200000810bc */
[----:B------:R-:W-:Y:S02]  /*52e50*/  IMAD.MOV.U32 R250, RZ, RZ, R33 ;  /* 0x000000fffffa7224 */ /* 0x000fe400078e0021 */
[----:B------:R-:W-:-:S05]  /*52e60*/  IMAD.MOV.U32 R251, RZ, RZ, R32 ;  /* 0x000000fffffb7224 */ /* 0x000fca00078e0020 */
[C---:B------:R-:W-:Y:S08]  /*52e70*/  HMMA.1688.F32.TF32 R188, R4.reuse, R22, R208 ;  /* 0x0000001604bc723c */ /* 0x040ff000000810d0 */
[C---:B------:R-:W-:Y:S01]  /*52e80*/  HMMA.1688.F32.TF32 R208, R4.reuse, R114, R232 ;  /* 0x0000007204d0723c */ /* 0x040fe200000810e8 */
[----:B------:R-:W-:Y:S01]  /*52e90*/  IMAD.MOV.U32 R236, RZ, RZ, R177 ;  /* 0x000000ffffec7224 */ /* 0x000fe200078e00b1 */
[----:B------:R-:W-:Y:S06]  /*52ea0*/  LDS R114, [R0+0x82900] ;  /* 0x0829000000727984 */ /* 0x000fec0000000800 */
[C---:B------:R-:W-:Y:S01]  /*52eb0*/  HMMA.1688.F32.TF32 R32, R4.reuse, R34, R12 ;  /* 0x000000220420723c */ /* 0x040fe2000008100c */
[----:B------:R-:W-:Y:S01]  /*52ec0*/  IMAD.MOV.U32 R237, RZ, RZ, R176 ;  /* 0x000000ffffed7224 */ /* 0x000fe200078e00b0 */
[----:B------:R-:W-:Y:S06]  /*52ed0*/  LDS R115, [R2+0x82900] ;  /* 0x0829000002737984 */ /* 0x000fec0000000800 */
[----:B------:R-:W-:Y:S01]  /*52ee0*/  HMMA.1688.F32.TF32 R12, R4, R110, R204 ;  /* 0x0000006e040c723c */ /* 0x000fe200000810cc */
[----:B----4-:R-:W-:Y:S01]  /*52ef0*/  IMAD.MOV.U32 R176, RZ, RZ, R57 ;  /* 0x000000ffffb07224 */ /* 0x010fe200078e0039 */
[----:B------:R-:W-:Y:S01]  /*52f00*/  LDS R110, [R3+0x82880] ;  /* 0x08288000036e7984 */ /* 0x000fe20000000800 */
[----:B------:R-:W-:-:S05]  /*52f10*/  IMAD.MOV.U32 R177, RZ, RZ, R56 ;  /* 0x000000ffffb17224 */ /* 0x000fca00078e0038 */
[C---:B------:R-:W-:Y:S08]  /*52f20*/  HMMA.1688.F32.TF32 R196, R4.reuse, R178, R196 ;  /* 0x000000b204c4723c */ /* 0x040ff000000810c4 */
[C---:B------:R-:W-:Y:S01]  /*52f30*/  HMMA.1688.F32.TF32 R200, R4.reuse, R58, R200 ;  /* 0x0000003a04c8723c */ /* 0x040fe200000810c8 */
[----:B------:R-:W-:Y:S01]  /*52f40*/  IMAD.MOV.U32 R232, RZ, RZ, R97 ;  /* 0x000000ffffe87224 */ /* 0x000fe200078e0061 */
[----:B------:R-:W-:Y:S06]  /*52f50*/  LDS R111, [R252+0x82880] ;  /* 0x08288000fc6f7984 */ /* 0x000fec0000000800 */
[----:B------:R-:W-:Y:S01]  /*52f60*/  HMMA.1688.F32.TF32 R204, R4, R106, R44 ;  /* 0x0000006a04cc723c */ /* 0x000fe2000008102c */
[----:B------:R-:W-:Y:S01]  /*52f70*/  IMAD.MOV.U32 R178, RZ, RZ, R53 ;  /* 0x000000ffffb27224 */ /* 0x000fe200078e0035 */
[----:B------:R-:W-:Y:S01]  /*52f80*/  LDS R106, [R0+0x82880] ;  /* 0x08288000006a7984 */ /* 0x000fe20000000800 */
[----:B------:R-:W-:-:S02]  /*52f90*/  IMAD.MOV.U32 R179, RZ, RZ, R52 ;  /* 0x000000ffffb37224 */ /* 0x000fc400078e0034 */
[----:B--2---:R-:W-:Y:S02]  /*52fa0*/  IMAD.MOV.U32 R11, RZ, RZ, R180 ;  /* 0x000000ffff0b7224 */ /* 0x004fe400078e00b4 */
[----:B---3--:R-:W-:Y:S01]  /*52fb0*/  IMAD.MOV.U32 R10, RZ, RZ, R181 ;  /* 0x000000ffff0a7224 */ /* 0x008fe200078e00b5 */
[----:B------:R-:W-:Y:S01]  /*52fc0*/  HMMA.1688.F32.TF32 R44, R4, R102, R248 ;  /* 0x00000066042c723c */ /* 0x000fe200000810f8 */
[----:B------:R-:W-:Y:S01]  /*52fd0*/  IMAD.MOV.U32 R238, RZ, RZ, R117 ;  /* 0x000000ffffee7224 */ /* 0x000fe200078e0075 */
[----:B------:R-:W-:Y:S01]  /*52fe0*/  LDS R102, [R3+0x82800] ;  /* 0x0828000003667984 */ /* 0x000fe20000000800 */
[----:B------:R-:W-:-:S03]  /*52ff0*/  IMAD.MOV.U32 R239, RZ, RZ, R116 ;  /* 0x000000ffffef7224 */ /* 0x000fc600078e0074 */
[----:B------:R-:W-:Y:S02]  /*53000*/  LDS R103, [R252+0x82800] ;  /* 0x08280000fc677984 */ /* 0x000fe40000000800 */
[C---:B------:R-:W-:Y:S08]  /*53010*/  HMMA.1688.F32.TF32 R56, R4.reuse, R54, R176 ;  /* 0x000000360438723c */ /* 0x040ff000000810b0 */
[C---:B------:R-:W-:Y:S01]  /*53020*/  HMMA.1688.F32.TF32 R192, R4.reuse, R30, R192 ;  /* 0x0000001e04c0723c */ /* 0x040fe200000810c0 */
[----:B------:R-:W-:Y:S01]  /*53030*/  IMAD.MOV.U32 R233, RZ, RZ, R24 ;  /* 0x000000ffffe97224 */ /* 0x000fe200078e0018 */
[----:B------:R-:W-:Y:S06]  /*53040*/  LDS R107, [R2+0x82880] ;  /* 0x08288000026b7984 */ /* 0x000fec0000000800 */
[----:B------:R-:W-:Y:S07]  /*53050*/  HMMA.1688.F32.TF32 R176, R4, R26, R240 ;  /* 0x0000001a04b0723c */ /* 0x000fee00000810f0 */
[----:B------:R-:W-:-:S02]  /*53060*/  IMAD.MOV.U32 R240, RZ, RZ, R104 ;  /* 0x000000fffff07224 */ /* 0x000fc400078e0068 */
[----:B------:R-:W-:Y:S02]  /*53070*/  IMAD.MOV.U32 R241, RZ, RZ, R105 ;  /* 0x000000fffff17224 */ /* 0x000fe400078e0069 */
[----:B------:R-:W-:Y:S01]  /*53080*/  IMAD.MOV.U32 R242, RZ, RZ, R108 ;  /* 0x000000fffff27224 */ /* 0x000fe200078e006c */
[----:B------:R-:W-:Y:S01]  /*53090*/  HMMA.1688.F32.TF32 R52, R4, R38, R244 ;  /* 0x000000260434723c */ /* 0x000fe200000810f4 */
[----:B------:R-:W-:-:S06]  /*530a0*/  IMAD.MOV.U32 R243, RZ, RZ, R109 ;  /* 0x000000fffff37224 */ /* 0x000fcc00078e006d */
[----:B------:R-:W-:Y:S02]  /*530b0*/  IMAD.MOV.U32 R245, RZ, RZ, R96 ;  /* 0x000000fffff57224 */ /* 0x000fe400078e0060 */
[----:B------:R-:W-:Y:S02]  /*530c0*/  IMAD.MOV.U32 R246, RZ, RZ, R100 ;  /* 0x000000fffff67224 */ /* 0x000fe400078e0064 */
[----:B------:R-:W-:Y:S01]  /*530d0*/  IMAD.MOV.U32 R247, RZ, RZ, R101 ;  /* 0x000000fffff77224 */ /* 0x000fe200078e0065 */
[C---:B------:R-:W-:Y:S01]  /*530e0*/  HMMA.1688.F32.TF32 R180, R4.reuse, R182, R8 ;  /* 0x000000b604b4723c */ /* 0x040fe20000081008 */
[----:B------:R-:W2:Y:S04]  /*530f0*/  LDL R8, [R1+0x1e2c] ;  /* 0x001e2c0001087983 */ /* 0x000ea80000100800 */
[----:B------:R-:W-:Y:S04]  /*53100*/  STL.64 [R1+0x270], R208 ;  /* 0x000270d001007387 */ /* 0x000fe80000100a00 */
[----:B------:R-:W-:Y:S04]  /*53110*/  STL.64 [R1+0x278], R210 ;  /* 0x000278d201007387 */ /* 0x000fe80000100a00 */
[----:B------:R-:W-:Y:S04]  /*53120*/  STL.64 [R1+0x260], R12 ;  /* 0x0002600c01007387 */ /* 0x000fe80000100a00 */
[----:B------:R1:W-:Y:S01]  /*53130*/  STL.64 [R1+0x268], R14 ;  /* 0x0002680e01007387 */ /* 0x0003e20000100a00 */
[----:B------:R-:W-:Y:S01]  /*53140*/  HMMA.1688.F32.TF32 R116, R4, R118, R236 ;  /* 0x000000760474723c */ /* 0x000fe200000810ec */
[----:B------:R-:W-:-:S02]  /*53150*/  IMAD.MOV.U32 R234, RZ, RZ, R113 ;  /* 0x000000ffffea7224 */ /* 0x000fc400078e0071 */
[----:B------:R-:W-:Y:S01]  /*53160*/  IMAD.MOV.U32 R235, RZ, RZ, R112 ;  /* 0x000000ffffeb7224 */ /* 0x000fe200078e0070 */
[----:B------:R-:W-:Y:S04]  /*53170*/  LDS R208, [R0+0x82180] ;  /* 0x0821800000d07984 */ /* 0x000fe80000000800 */
[----:B------:R-:W-:Y:S01]  /*53180*/  LDS R210, [R0+0x82980] ;  /* 0x0829800000d27984 */ /* 0x000fe20000000800 */
[----:B-1----:R-:W-:Y:S03]  /*53190*/  HMMA.1688.F32.TF32 R12, R4, R98, R212 ;  /* 0x00000062040c723c */ /* 0x002fe600000810d4 */
[----:B------:R-:W-:Y:S04]  /*531a0*/  STL.64 [R1+0x250], R204 ;  /* 0x000250cc01007387 */ /* 0x000fe80000100a00 */
[----:B------:R-:W-:Y:S04]  /*531b0*/  STL.64 [R1+0x258], R206 ;  /* 0x000258ce01007387 */ /* 0x000fe80000100a00 */
[----:B------:R-:W-:Y:S04]  /*531c0*/  STL.64 [R1+0xf0], R44 ;  /* 0x0000f02c01007387 */ /* 0x000fe80000100a00 */
[----:B------:R1:W-:Y:S01]  /*531d0*/  STL.64 [R1+0xf8], R46 ;  /* 0x0000f82e01007387 */ /* 0x0003e20000100a00 */
[----:B------:R-:W-:-:S03]  /*531e0*/  IMAD.U32 R4, RZ, RZ, UR4 ;  /* 0x00000004ff047e24 */ /* 0x000fc6000f8e00ff */
[----:B------:R-:W-:Y:S04]  /*531f0*/  LDS R98, [R0+0x82800] ;  /* 0x0828000000627984 */ /* 0x000fe80000000800 */
[----:B------:R-:W-:Y:S04]  /*53200*/  LDS R99, [R2+0x82800] ;  /* 0x0828000002637984 */ /* 0x000fe80000000800 */
[----:B------:R-:W-:Y:S04]  /*53210*/  STL.64 [R1+0xe0], R12 ;  /* 0x0000e00c01007387 */ /* 0x000fe80000100a00 */
[----:B------:R-:W-:Y:S04]  /*53220*/  STL.64 [R1+0xe8], R14 ;  /* 0x0000e80e01007387 */ /* 0x000fe80000100a00 */
[----:B------:R-:W3:Y:S04]  /*53230*/  LDL.LU R104, [R1+0x3fb8] ;  /* 0x003fb80001687983 */ /* 0x000ee80000300800 */
[----:B------:R-:W4:Y:S04]  /*53240*/  LDL.LU R105, [R1+0x3fb4] ;  /* 0x003fb40001697983 */ /* 0x000f280000300800 */
[----:B------:R-:W3:Y:S04]  /*53250*/  LDL.LU R108, [R1+0x3fb0] ;  /* 0x003fb000016c7983 */ /* 0x000ee80000300800 */
[----:B------:R-:W3:Y:S04]  /*53260*/  LDL.LU R109, [R1+0x3fac] ;  /* 0x003fac00016d7983 */ /* 0x000ee80000300800 */
[----:B------:R-:W3:Y:S04]  /*53270*/  LDL.LU R244, [R1+0x1f0] ;  /* 0x0001f00001f47983 */ /* 0x000ee80000300800 */
[----:B------:R-:W1:Y:S04]  /*53280*/  LDL.LU R96, [R1+0x3fa8] ;  /* 0x003fa80001607983 */ /* 0x000e680000300800 */
[----:B------:R-:W3:Y:S04]  /*53290*/  LDL.LU R100, [R1+0x3fa4] ;  /* 0x003fa40001647983 */ /* 0x000ee80000300800 */
[----:B------:R-:W4:Y:S04]  /*532a0*/  LDL.LU R101, [R1+0x3fa0] ;  /* 0x003fa00001657983 */ /* 0x000f280000300800 */
[----:B------:R-:W4:Y:S04]  /*532b0*/  LDL.LU R97, [R1+0x3f9c] ;  /* 0x003f9c0001617983 */ /* 0x000f280000300800 */
[----:B------:R-:W4:Y:S04]  /*532c0*/  LDL.LU R24, [R1+0x3f98] ;  /* 0x003f980001187983 */ /* 0x000f280000300800 */
        /* <DEDUP_REMOVED lines=13> */
[----:B------:R-:W2:Y:S04]  /*533a0*/  LDSM.16.M88.4 R4, [R236] ;  /* 0x00000000ec04783b */ /* 0x000ea80000000200 */
[----:B------:R-:W1:Y:S04]  /*533b0*/  LDSM.16.M88.4 R8, [R236+0x4000] ;  /* 0x00400000ec08783b */ /* 0x000e680000000200 */
[----:B------:R-:W-:Y:S04]  /*533c0*/  LDSM.16.M88.4 R12, [R236+0x8000] ;  /* 0x00800000ec0c783b */ /* 0x000fe80000000200 */
[----:B------:R-:W-:Y:S04]  /*533d0*/  STL [R1+0x548], R236 ;  /* 0x000548ec01007387 */ /* 0x000fe80000100800 */
[----:B------:R-:W-:Y:S01]  /*533e0*/  STL [R1+0x3ec8], R3 ;  /* 0x003ec80301007387 */ /* 0x000fe20000100800 */
[----:B-1----:R-:W-:-:S03]  /*533f0*/  IMAD.MOV.U32 R47, RZ, RZ, R96 ;  /* 0x000000ffff2f7224 */ /* 0x002fc600078e0060 */
[----:B------:R-:W-:Y:S01]  /*53400*/  LDS R96, [R0+0x82000] ;  /* 0x0820000000607984 */ /* 0x000fe20000000800 */
[----:B---3--:R-:W-:-:S03]  /*53410*/  IMAD.MOV.U32 R45, RZ, RZ, R100 ;  /* 0x000000ffff2d7224 */ /* 0x008fc600078e0064 */
[----:B------:R-:W-:Y:S01]  /*53420*/  LDS R100, [R3+0x82000] ;  /* 0x0820000003647984 */ /* 0x000fe20000000800 */
[----:B----4-:R-:W-:-:S03]  /*53430*/  IMAD.MOV.U32 R44, RZ, RZ, R101 ;  /* 0x000000ffff2c7224 */ /* 0x010fc600078e0065 */
[----:B------:R-:W1:Y:S01]  /*53440*/  LDS R101, [R252+0x82000] ;  /* 0x08200000fc657984 */ /* 0x000e620000000800 */
[----:B------:R-:W-:-:S03]  /*53450*/  IMAD.MOV.U32 R46, RZ, RZ, R97 ;  /* 0x000000ffff2e7224 */ /* 0x000fc600078e0061 */
[----:B------:R-:W3:Y:S01]  /*53460*/  LDS R97, [R2+0x82000] ;  /* 0x0820000002617984 */ /* 0x000ee20000000800 */
[----:B------:R-:W-:Y:S02]  /*53470*/  IMAD.MOV.U32 R248, RZ, RZ, R109 ;  /* 0x000000fffff87224 */ /* 0x000fe400078e006d */
[----:B------:R-:W-:Y:S02]  /*53480*/  IMAD.MOV.U32 R249, RZ, RZ, R108 ;  /* 0x000000fffff97224 */ /* 0x000fe400078e006c */
[----:B------:R-:W-:Y:S02]  /*53490*/  IMAD.MOV.U32 R250, RZ, RZ, R105 ;  /* 0x000000fffffa7224 */ /* 0x000fe400078e0069 */
[----:B------:R-:W-:Y:S01]  /*534a0*/  IMAD.MOV.U32 R251, RZ, RZ, R104 ;  /* 0x000000fffffb7224 */ /* 0x000fe200078e0068 */
[----:B--2---:R-:W-:Y:S04]  /*534b0*/  STL [R1+0x3ed0], R6 ;  /* 0x003ed00601007387 */ /* 0x004fe80000100800 */
[----:B------:R-:W-:Y:S04]  /*534c0*/  STL [R1+0x3ecc], R7 ;  /* 0x003ecc0701007387 */ /* 0x000fe80000100800 */
[----:B------:R-:W-:Y:S04]  /*534d0*/  STL [R1+0x3eb8], R10 ;  /* 0x003eb80a01007387 */ /* 0x000fe80000100800 */
[----:B------:R-:W-:Y:S04]  /*534e0*/  STL [R1+0x3eb4], R11 ;  /* 0x003eb40b01007387 */ /* 0x000fe80000100800 */
[----:B------:R-:W-:Y:S04]  /*534f0*/  LDS R104, [R0+0x82080] ;  /* 0x0820800000687984 */ /* 0x000fe80000000800 */
[----:B------:R-:W2:Y:S04]  /*53500*/  LDS R105, [R2+0x82080] ;  /* 0x0820800002697984 */ /* 0x000ea80000000800 */
[----:B------:R-:W-:Y:S01]  /*53510*/  LDS R108, [R3+0x82080] ;  /* 0x08208000036c7984 */ /* 0x000fe20000000800 */
[-C--:B-1----:R-:W-:Y:S08]  /*53520*/  HMMA.1688.F32.TF32 R248, R100, R4.reuse, R248 ;  /* 0x0000000464f8723c */ /* 0x082ff000000810f8 */
[----:B---3--:R-:W-:Y:S01]  /*53530*/  HMMA.1688.F32.TF32 R44, R96, R4, R44 ;  /* 0x00000004602c723c */ /* 0x008fe2000008102c */
[----:B------:R-:W-:Y:S04]  /*53540*/  STL [R1+0x3eb0], R14 ;  /* 0x003eb00e01007387 */ /* 0x000fe80000100800 */
[----:B------:R1:W-:Y:S04]  /*53550*/  STL [R1+0x3eac], R15 ;  /* 0x003eac0f01007387 */ /* 0x0003e80000100800 */
[----:B------:R-:W3:Y:S07]  /*53560*/  LDS R109, [R252+0x82080] ;  /* 0x08208000fc6d7984 */ /* 0x000eee0000000800 */
[----:B-1----:R-:W-:-:S07]  /*53570*/  IMAD.MOV.U32 R15, RZ, RZ, R248 ;  /* 0x000000ffff0f7224 */ /* 0x002fce00078e00f8 */
[----:B------:R-:W-:Y:S04]  /*53580*/  STL.64 [R1+0x280], R44 ;  /* 0x0002802c01007387 */ /* 0x000fe80000100a00 */
[----:B------:R1:W-:Y:S04]  /*53590*/  STL.64 [R1+0x288], R46 ;  /* 0x0002882e01007387 */ /* 0x0003e80000100a00 */
[----:B-1----:R-:W4:Y:S04]  /*535a0*/  LDL.LU.64 R46, [R1+0x3f90] ;  /* 0x003f9000012e7983 */ /* 0x002f280000300a00 */
[----:B------:R-:W4:Y:S04]  /*535b0*/  LDL.LU.64 R44, [R1+0x3f88] ;  /* 0x003f8800012c7983 */ /* 0x000f280000300a00 */
[----:B------:R-:W-:Y:S04]  /*535c0*/  STL [R1+0x384], R249 ;  /* 0x000384f901007387 */ /* 0x000fe80000100800 */
[----:B------:R1:W-:Y:S04]  /*535d0*/  STL.64 [R1+0x388], R250 ;  /* 0x000388fa01007387 */ /* 0x0003e80000100a00 */
[----:B-1----:R-:W3:Y:S04]  /*535e0*/  LDL.LU.64 R250, [R1+0x3f80] ;  /* 0x003f800001fa7983 */ /* 0x002ee80000300a00 */
[----:B------:R-:W3:Y:S01]  /*535f0*/  LDL.LU.64 R248, [R1+0x3f78] ;  /* 0x003f780001f87983 */ /* 0x000ee20000300a00 */
[-C--:B--2---:R-:W-:Y:S11]  /*53600*/  HMMA.1688.F32.TF32 R232, R104, R4.reuse, R232 ;  /* 0x0000000468e8723c */ /* 0x084ff600000810e8 */
[----:B------:R-:W-:Y:S11]  /*53610*/  @!UPT UIADD3 URZ, URZ, URZ, URZ ;  /* 0x0000003f3f3ff290 */ /* 0x000ff6000fffe03f */
[----:B------:R-:W-:Y:S01]  /*53620*/  @!UPT UIADD3 URZ, URZ, URZ, URZ ;  /* 0x0000003f3f3ff290 */ /* 0x000fe2000fffe03f */
[----:B------:R-:W-:Y:S04]  /*53630*/  STL.64 [R1+0x470], R232 ;  /* 0x000470e801007387 */ /* 0x000fe80000100a00 */
[----:B------:R3:W-:Y:S01]  /*53640*/  STL.64 [R1+0x478], R234 ;  /* 0x000478ea01007387 */ /* 0x0007e20000100a00 */
[-C--:B------:R-:W-:Y:S08]  /*53650*/  HMMA.1688.F32.TF32 R80, R112, R4.reuse, R80 ;  /* 0x000000047050723c */ /* 0x080ff00000081050 */
[-C--:B---3--:R-:W-:Y:S01]  /*53660*/  HMMA.1688.F32.TF32 R232, R108, R4.reuse, R248 ;  /* 0x000000046ce8723c */ /* 0x088fe200000810f8 */
[----:B------:R-:W2:Y:S11]  /*53670*/  LDL.LU R248, [R1+0x4f0] ;  /* 0x0004f00001f87983 */ /* 0x000eb60000300800 */
[----:B------:R-:W-:Y:S11]  /*53680*/  @!UPT UIADD3 URZ, URZ, URZ, URZ ;  /* 0x0000003f3f3ff290 */ /* 0x000ff6000fffe03f */
[----:B------:R1:W-:Y:S04]  /*53690*/  STL.64 [R1+0x500], R232 ;  /* 0x000500e801007387 */ /* 0x0003e80000100a00 */
[----:B------:R3:W-:Y:S04]  /*536a0*/  STL.64 [R1+0x508], R234 ;  /* 0x000508ea01007387 */ /* 0x0007e80000100a00 */
[----:B------:R-:W2:Y:S04]  /*536b0*/  LDL.LU R249, [R1+0x4f4] ;  /* 0x0004f40001f97983 */ /* 0x000ea80000300800 */
[----:B------:R-:W2:Y:S04]  /*536c0*/  LDL.LU R250, [R1+0x4f8] ;  /* 0x0004f80001fa7983 */ /* 0x000ea80000300800 */
[----:B------:R-:W2:Y:S04]  /*536d0*/  LDL.LU R251, [R1+0x4fc] ;  /* 0x0004fc0001fb7983 */ /* 0x000ea80000300800 */
[----:B-1----:R-:W2:Y:S04]  /*536e0*/  LDL.LU R232, [R1+0x530] ;  /* 0x0005300001e87983 */ /* 0x002ea80000300800 */
[----:B------:R-:W2:Y:S04]  /*536f0*/  LDL.LU R233, [R1+0x534] ;  /* 0x0005340001e97983 */ /* 0x000ea80000300800 */
[----:B---3--:R-:W3:Y:S04]  /*53700*/  LDL.LU R234, [R1+0x538] ;  /* 0x0005380001ea7983 */ /* 0x008ee80000300800 */
[----:B------:R-:W3:Y:S04]  /*53710*/  LDL.LU R235, [R1+0x53c] ;  /* 0x00053c0001eb7983 */ /* 0x000ee80000300800 */
[----:B------:R-:W-:Y:S04]  /*53720*/  STL.64 [R1+0x700], R80 ;  /* 0x0007005001007387 */ /* 0x000fe80000100a00 */
[----:B------:R1:W-:Y:S02]  /*53730*/  STL.64 [R1+0x708], R82 ;  /* 0x0007085201007387 */ /* 0x0003e40000100a00 */
[-C--:B-1----:R-:W-:Y:S08]  /*53740*/  HMMA.1688.F32.TF32 R80, R204, R4.reuse, R156 ;  /* 0x00000004cc50723c */ /* 0x082ff0000008109c */
[-C--:B------:R-:W-:Y:S11]  /*53750*/  HMMA.1688.F32.TF32 R156, R208, R4.reuse, R168 ;  /* 0x00000004d09c723c */ /* 0x080ff600000810a8 */
[----:B------:R-:W-:Y:S04]  /*53760*/  @!UPT UIADD3 URZ, URZ, URZ, URZ ;  /* 0x0000003f3f3ff290 */ /* 0x000fe8000fffe03f */
[----:B------:R-:W-:Y:S04]  /*53770*/  STL.64 [R1+0x7f0], R80 ;  /* 0x0007f05001007387 */ /* 0x000fe80000100a00 */
[----:B------:R1:W-:Y:S02]  /*53780*/  STL.64 [R1+0x7f8], R82 ;  /* 0x0007f85201007387 */ /* 0x0003e40000100a00 */
[----:B-1----:R-:W-:Y:S11]  /*53790*/  HMMA.1688.F32.TF32 R80, R212, R4, R180 ;  /* 0x00000004d450723c */ /* 0x002ff600000810b4 */
[----:B------:R-:W-:Y:S11]  /*537a0*/  @!UPT UIADD3 URZ, URZ, URZ, URZ ;  /* 0x0000003f3f3ff290 */ /* 0x000ff6000fffe03f */
[----:B------:R-:W-:Y:S01]  /*537b0*/  @!UPT UIADD3 URZ, URZ, URZ, URZ ;  /* 0x0000003f3f3ff290 */ /* 0x000fe2000fffe03f */
[----:B------:R-:W-:Y:S01]  /*537c0*/  STL.64 [R1+0x940], R80 ;  /* 0x0009405001007387 */ /* 0x000fe20000100a00 */
[----:B------:R-:W-:-:S03]  /*537d0*/  IMAD.MOV.U32 R5, RZ, RZ, R83 ;  /* 0x000000ffff057224 */ /* 0x000fc600078e0053 */
[----:B------:R-:W-:Y:S04]  /*537e0*/  STL.64 [R1+0x890], R156 ;  /* 0x0008909c01007387 */ /* 0x000fe80000100a00 */
[----:B------:R4:W-:Y:S04]  /*537f0*/  STL.64 [R1+0x898], R158 ;  /* 0x0008989e01007387 */ /* 0x0009e80000100a00 */
[----:B------:R2:W-:Y:S04]  /*53800*/  STL [R1+0x948], R82 ;  /* 0x0009485201007387 */ /* 0x0005e80000100800 */
[----:B------:R-:W-:Y:S01]  /*53810*/  STL [R1+0x3e78], R5 ;  /* 0x003e780501007387 */ /* 0x000fe20000100800 */
[-C--:B----4-:R-:W-:Y:S08]  /*53820*/  HMMA.1688.F32.TF32 R156, R108, R8.reuse, R44 ;  /* 0x000000086c9c723c */ /* 0x090ff0000008102c */
[-C--:B------:R-:W-:Y:S08]  /*53830*/  HMMA.1688.F32.TF32 R44, R112, R8.reuse, R76 ;  /* 0x00000008702c723c */ /* 0x080ff0000008104c */
        /* <DEDUP_REMOVED lines=8> */
[-C--:B------:R-:W-:Y:S11]  /*538c0*/  HMMA.1688.F32.TF32 R80, R100, R8.reuse, R244 ;  /* 0x000000086450723c */ /* 0x080ff600000810f4 */
[----:B------:R-:W-:Y:S11]  /*538d0*/  @!UPT UIADD3 URZ, URZ, URZ, URZ ;  /* 0x0000003f3f3ff290 */ /* 0x000ff6000fffe03f */
[----:B------:R-:W-:Y:S01]  /*538e0*/  @!UPT UIADD3 URZ, URZ, URZ, URZ ;  /* 0x0000003f3f3ff290 */ /* 0x000fe2000fffe03f */
[----:B------:R1:W-:Y:S01]  /*538f0*/  STL [R1+0x2e0], R80 ;  /* 0x0002e05001007387 */ /* 0x0003e20000100800 */
[----:B------:R-:W-:Y:S02]  /*53900*/  IMAD.MOV.U32 R10, RZ, RZ, R81 ;  /* 0x000000ffff0a7224 */ /* 0x000fe400078e0051 */
[----:B------:R-:W-:Y:S02]  /*53910*/  IMAD.MOV.U32 R11, RZ, RZ, R82 ;  /* 0x000000ffff0b7224 */ /* 0x000fe400078e0052 */
[----:B------:R-:W-:Y:S02]  /*53920*/  IMAD.MOV.U32 R14, RZ, RZ, R83 ;  /* 0x000000ffff0e7224 */ /* 0x000fe400078e0053 */
[-C--:B-1----:R-:W-:Y:S11]  /*53930*/  HMMA.1688.F32.TF32 R80, R104, R8.reuse, R240 ;  /* 0x000000086850723c */ /* 0x082ff600000810f0 */
[----:B------:R-:W-:Y:S11]  /*53940*/  @!UPT UIADD3 URZ, URZ, URZ, URZ ;  /* 0x0000003f3f3ff290 */ /* 0x000ff6000fffe03f */
[----:B------:R-:W-:Y:S01]  /*53950*/  @!UPT UIADD3 URZ, URZ, URZ, URZ ;  /* 0x0000003f3f3ff290 */ /* 0x000fe2000fffe03f */
        /* <DEDUP_REMOVED lines=9> */
[----:B------:R-:W-:Y:S04]  /*539f0*/  STL.64 [R1+0x780], R80 ;  /* 0x0007805001007387 */ /* 0x000fe80000100a00 */
[----:B------:R-:W-:Y:S04]  /*53a00*/  STL.64 [R1+0x788], R82 ;  /* 0x0007885201007387 */ /* 0x000fe80000100a00 */
[----:B------:R-:W-:Y:S04]  /*53a10*/  STL.64 [R1+0x880], R76 ;  /* 0x0008804c01007387 */ /* 0x000fe80000100a00 */
[----:B------:R3:W-:Y:S04]  /*53a20*/  STL.64 [R1+0x888], R78 ;  /* 0x0008884e01007387 */ /* 0x0007e80000100a00 */
[----:B------:R-:W-:Y:S04]  /*53a30*/  STL.64 [R1+0x930], R44 ;  /* 0x0009302c01007387 */ /* 0x000fe80000100a00 */
[----:B------:R-:W-:Y:S04]  /*53a40*/  STL.64 [R1+0x938], R46 ;  /* 0x0009382e01007387 */ /* 0x000fe80000100a00 */
[----:B------:R-:W2:Y:S01]  /*53a50*/  LDL.LU R26, [R1+0x208] ;  /* 0x00020800011a7983 */ /* 0x000ea20000300800 */
[----:B------:R-:W-:-:S03]  /*53a60*/  IMAD.MOV.U32 R244, RZ, RZ, R37 ;  /* 0x000000fffff47224 */ /* 0x000fc600078e0025 */
[----:B------:R-:W2:Y:S01]  /*53a70*/  LDL.LU R27, [R1+0x20c] ;  /* 0x00020c00011b7983 */ /* 0x000ea20000300800 */
[----:B------:R-:W-:-:S03]  /*53a80*/  IMAD.MOV.U32 R245, RZ, RZ, R36 ;  /* 0x000000fffff57224 */ /* 0x000fc600078e0024 */
[----:B------:R-:W4:Y:S01]  /*53a90*/  LDL.LU R30, [R1+0xd8] ;  /* 0x0000d800011e7983 */ /* 0x000f220000300800 */
[----:B------:R-:W-:-:S03]  /*53aa0*/  IMAD.MOV.U32 R246, RZ, RZ, R21 ;  /* 0x000000fffff67224 */ /* 0x000fc600078e0015 */
[----:B------:R-:W4:Y:S01]  /*53ab0*/  LDL.LU R31, [R1+0xdc] ;  /* 0x0000dc00011f7983 */ /* 0x000f220000300800 */
[----:B------:R-:W-:-:S03]  /*53ac0*/  IMAD.MOV.U32 R247, RZ, RZ, R20 ;  /* 0x000000fffff77224 */ /* 0x000fc600078e0014 */
[----:B------:R1:W-:Y:S04]  /*53ad0*/  STL.64 [R1+0x3ec0], R10 ;  /* 0x003ec00a01007387 */ /* 0x0003e80000100a00 */
[----:B------:R-:W2:Y:S04]  /*53ae0*/  LDL.LU R37, [R1+0x3f74] ;  /* 0x003f740001257983 */ /* 0x000ea80000300800 */
[----:B------:R-:W2:Y:S04]  /*53af0*/  LDL.LU R36, [R1+0x3f70] ;  /* 0x003f700001247983 */ /* 0x000ea80000300800 */
        /* <DEDUP_REMOVED lines=19> */
[----:B------:R-:W4:Y:S01]  /*53c30*/  LDL.LU R243, [R1+0x60c] ;  /* 0x00060c0001f37983 */ /* 0x000f220000300800 */
[-C--:B------:R-:W-:Y:S03]  /*53c40*/  HMMA.1688.F32.TF32 R76, R96, R12.reuse, R232 ;  /* 0x0000000c604c723c */ /* 0x080fe600000810e8 */
[----:B------:R-:W4:Y:S04]  /*53c50*/  LDL.LU R232, [R1+0x330] ;  /* 0x0003300001e87983 */ /* 0x000f280000300800 */
[----:B------:R-:W4:Y:S01]  /*53c60*/  LDL.LU R233, [R1+0x334] ;  /* 0x0003340001e97983 */ /* 0x000f220000300800 */
[-C--:B------:R-:W-:Y:S03]  /*53c70*/  HMMA.1688.F32.TF32 R80, R100, R12.reuse, R24 ;  /* 0x0000000c6450723c */ /* 0x080fe60000081018 */
[----:B------:R-:W-:Y:S05]  /*53c80*/  LDSM.16.M88.4 R24, [R236+0x14000] ;  /* 0x01400000ec18783b */ /* 0x000fea0000000200 */
[-C--:B------:R-:W-:Y:S07]  /*53c90*/  HMMA.1688.F32.TF32 R16, R108, R12.reuse, R16 ;  /* 0x0000000c6c10723c */ /* 0x080fee0000081010 */
[----:B------:R-:W-:Y:S01]  /*53ca0*/  STL.64 [R1+0x3ee0], R78 ;  /* 0x003ee04e01007387 */ /* 0x000fe20000100a00 */
[----:B-1----:R-:W-:Y:S03]  /*53cb0*/  HMMA.1688.F32.TF32 R8, R112, R12, R84 ;  /* 0x0000000c7008723c */ /* 0x002fe60000081054 */
[----:B------:R-:W-:Y:S04]  /*53cc0*/  STL.64 [R1+0x3ed8], R76 ;  /* 0x003ed84c01007387 */ /* 0x000fe80000100a00 */
[----:B------:R-:W-:Y:S04]  /*53cd0*/  STL.64 [R1+0x3ef0], R82 ;  /* 0x003ef05201007387 */ /* 0x000fe80000100a00 */
[----:B------:R-:W-:Y:S01]  /*53ce0*/  STL.64 [R1+0x3ee8], R80 ;  /* 0x003ee85001007387 */ /* 0x000fe20000100a00 */
[----:B--2---:R-:W-:-:S02]  /*53cf0*/  IMAD.MOV.U32 R235, RZ, RZ, R20 ;  /* 0x000000ffffeb7224 */ /* 0x004fc400078e0014 */
[----:B---3--:R-:W-:Y:S02]  /*53d00*/  IMAD.MOV.U32 R234, RZ, RZ, R21 ;  /* 0x000000ffffea7224 */ /* 0x008fe400078e0015 */
[-C--:B----4-:R-:W-:Y:S01]  /*53d10*/  HMMA.1688.F32.TF32 R20, R104, R12.reuse, R28 ;  /* 0x0000000c6814723c */ /* 0x090fe2000008101c */
[----:B------:R-:W-:Y:S11]  /*53d20*/  LDSM.16.M88.4 R28, [R236+0x18000] ;  /* 0x01800000ec1c783b */ /* 0x000ff60000000200 */
[----:B------:R-:W-:Y:S11]  /*53d30*/  @!UPT UIADD3 URZ, URZ, URZ, URZ ;  /* 0x0000003f3f3ff290 */ /* 0x000ff6000fffe03f */
[----:B------:R-:W-:Y:S04]  /*53d40*/  STL.64 [R1+0x3d0], R20 ;  /* 0x0003d01401007387 */ /* 0x000fe80000100a00 */
[----:B------:R1:W-:Y:S04]  /*53d50*/  STL.64 [R1+0x3d8], R22 ;  /* 0x0003d81601007387 */ /* 0x0003e80000100a00 */
[----:B------:R-:W-:Y:S04]  /*53d60*/  STL.64 [R1+0x490], R16 ;  /* 0x0004901001007387 */ /* 0x000fe80000100a00 */
[----:B------:R2:W-:Y:S01]  /*53d70*/  STL.64 [R1+0x498], R18 ;  /* 0x0004981201007387 */ /* 0x0005e20000100a00 */
[-C--:B-1----:R-:W-:Y:S08]  /*53d80*/  HMMA.1688.F32.TF32 R20, R204, R12.reuse, R164 ;  /* 0x0000000ccc14723c */ /* 0x082ff000000810a4 */
[-C--:B--2---:R-:W-:Y:S01]  /*53d90*/  HMMA.1688.F32.TF32 R16, R208, R12.reuse, R172 ;  /* 0x0000000cd010723c */ /* 0x084fe200000810ac */
[----:B------:R-:W-:Y:S04]  /*53da0*/  STL.64 [R1+0x5c0], R8 ;  /* 0x0005c00801007387 */ /* 0x000fe80000100a00 */
[----:B------:R1:W-:Y:S10]  /*53db0*/  STL.64 [R1+0x5c8], R10 ;  /* 0x0005c80a01007387 */ /* 0x0003f40000100a00 */
[----:B------:R-:W-:Y:S04]  /*53dc0*/  STL.64 [R1+0x730], R20 ;  /* 0x0007301401007387 */ /* 0x000fe80000100a00 */
[----:B------:R-:W-:Y:S04]  /*53dd0*/  STL.64 [R1+0x738], R22 ;  /* 0x0007381601007387 */ /* 0x000fe80000100a00 */
[----:B------:R-:W-:Y:S04]  /*53de0*/  STL.64 [R1+0x3ef8], R14 ;  /* 0x003ef80e01007387 */ /* 0x000fe80000100a00 */
[----:B------:R-:W-:Y:S04]  /*53df0*/  STL.64 [R1+0x810], R16 ;  /* 0x0008101001007387 */ /* 0x000fe80000100a00 */
[----:B------:R-:W-:Y:S04]  /*53e00*/  STL.64 [R1+0x818], R18 ;  /* 0x0008181201007387 */ /* 0x000fe80000100a00 */
[----:B------:R-:W2:Y:S01]  /*53e10*/  LDSM.16.M88.4 R16, [R236+0xc000] ;  /* 0x00c00000ec10783b */ /* 0x000ea20000000200 */
[----:B-1----:R-:W-:Y:S03]  /*53e20*/  HMMA.1688.F32.TF32 R8, R212, R12, R200 ;  /* 0x0000000cd408723c */ /* 0x002fe600000810c8 */
[----:B------:R-:W1:Y:S11]  /*53e30*/  LDSM.16.M88.4 R20, [R236+0x10000] ;  /* 0x01000000ec14783b */ /* 0x000e760000000200 */
[----:B------:R-:W-:Y:S09]  /*53e40*/  @!UPT UIADD3 URZ, URZ, URZ, URZ ;  /* 0x0000003f3f3ff290 */ /* 0x000ff2000fffe03f */
[----:B------:R-:W-:Y:S04]  /*53e50*/  STL.64 [R1+0x8e0], R8 ;  /* 0x0008e00801007387 */ /* 0x000fe80000100a00 */
[----:B------:R3:W-:Y:S01]  /*53e60*/  STL.64 [R1+0x8e8], R10 ;  /* 0x0008e80a01007387 */ /* 0x0007e20000100a00 */
[-C--:B--2---:R-:W-:Y:S08]  /*53e70*/  HMMA.1688.F32.TF32 R156, R96, R16.reuse, R156 ;  /* 0x00000010609c723c */ /* 0x084ff0000008109c */
[-C--:B------:R-:W-:Y:S08]  /*53e80*/  HMMA.1688.F32.TF32 R84, R100, R16.reuse, R168 ;  /* 0x000000106454723c */ /* 0x080ff000000810a8 */
[-C--:B------:R-:W-:Y:S08]  /*53e90*/  HMMA.1688.F32.TF32 R44, R104, R16.reuse, R248 ;  /* 0x00000010682c723c */ /* 0x080ff000000810f8 */
[-C--:B------:R-:W-:Y:S08]  /*53ea0*/  HMMA.1688.F32.TF32 R12, R108, R16.reuse, R244 ;  /* 0x000000106c0c723c */ /* 0x080ff000000810f4 */
[-C--:B---3--:R-:W-:Y:S01]  /*53eb0*/  HMMA.1688.F32.TF32 R8, R112, R16.reuse, R48 ;  /* 0x000000107008723c */ /* 0x088fe20000081030 */
[----:B------:R-:W-:Y:S04]  /*53ec0*/  STL.64 [R1+0x3f08], R158 ;  /* 0x003f089e01007387 */ /* 0x000fe80000100a00 */
[----:B------:R-:W-:Y:S04]  /*53ed0*/  STL.64 [R1+0x3f00], R156 ;  /* 0x003f009c01007387 */ /* 0x000fe80000100a00 */
[----:B------:R-:W-:Y:S04]  /*53ee0*/  STL.64 [R1+0x3f18], R86 ;  /* 0x003f185601007387 */ /* 0x000fe80000100a00 */
[----:B------:R-:W-:Y:S04]  /*53ef0*/  STL.64 [R1+0x3f10], R84 ;  /* 0x003f105401007387 */ /* 0x000fe80000100a00 */
[----:B------:R-:W-:Y:S04]  /*53f00*/  STL.64 [R1+0x3a0], R44 ;  /* 0x0003a02c01007387 */ /* 0x000fe80000100a00 */
[----:B------:R2:W-:Y:S04]  /*53f10*/  STL.64 [R1+0x3a8], R46 ;  /* 0x0003a82e01007387 */ /* 0x0005e80000100a00 */
[----:B------:R-:W-:Y:S04]  /*53f20*/  STL.64 [R1+0x460], R12 ;  /* 0x0004600c01007387 */ /* 0x000fe80000100a00 */
[----:B------:R3:W-:Y:S01]  /*53f30*/  STL.64 [R1+0x468], R14 ;  /* 0x0004680e01007387 */ /* 0x0007e20000100a00 */
[-C--:B--2---:R-:W-:Y:S03]  /*53f40*/  HMMA.1688.F32.TF32 R44, R204, R16.reuse, R124 ;  /* 0x00000010cc2c723c */ /* 0x084fe6000008107c */
[----:B------:R-:W-:Y:S04]  /*53f50*/  STL.64 [R1+0x4e0], R8 ;  /* 0x0004e00801007387 */ /* 0x000fe80000100a00 */
[----:B------:R2:W-:Y:S01]  /*53f60*/  STL.64 [R1+0x4e8], R10 ;  /* 0x0004e80a01007387 */ /* 0x0005e20000100a00 */
[-C--:B---3--:R-:W-:Y:S08]  /*53f70*/  HMMA.1688.F32.TF32 R12, R208, R16.reuse, R144 ;  /* 0x00000010d00c723c */ /* 0x088ff00000081090 */
[----:B--2---:R-:W-:Y:S08]  /*53f80*/  HMMA.1688.F32.TF32 R8, R212, R16, R56 ;  /* 0x00000010d408723c */ /* 0x004ff00000081038 */
[-C--:B-1----:R-:W-:Y:S01]  /*53f90*/  HMMA.1688.F32.TF32 R160, R96, R20.reuse, R240 ;  /* 0x0000001460a0723c */ /* 0x082fe200000810f0 */
[----:B------:R-:W-:Y:S04]  /*53fa0*/  STL.64 [R1+0x630], R44 ;  /* 0x0006302c01007387 */ /* 0x000fe80000100a00 */
[----:B------:R-:W-:Y:S04]  /*53fb0*/  STL.64 [R1+0x638], R46 ;  /* 0x0006382e01007387 */ /* 0x000fe80000100a00 */
[----:B------:R-:W-:Y:S04]  /*53fc0*/  STL.64 [R1+0x3f20], R18 ;  /* 0x003f201201007387 */ /* 0x000fe80000100a00 */
[----:B------:R-:W-:Y:S04]  /*53fd0*/  STL.64 [R1+0x7a0], R12 ;  /* 0x0007a00c01007387 */ /* 0x000fe80000100a00 */
[----:B------:R-:W-:Y:S04]  /*53fe0*/  STL.64 [R1+0x7a8], R14 ;  /* 0x0007a80e01007387 */ /* 0x000fe80000100a00 */
[----:B------:R1:W-:Y:S04]  /*53ff0*/  STL.64 [R1+0x8d0], R8 ;  /* 0x0008d00801007387 */ /* 0x0003e80000100a00 */
[----:B------:R2:W-:Y:S04]  /*54000*/  STL.64 [R1+0x8d8], R10 ;  /* 0x0008d80a01007387 */ /* 0x0005e80000100a00 */
[----:B------:R-:W-:Y:S04]  /*54010*/  STL.64 [R1+0x3f30], R162 ;  /* 0x003f30a201007387 */ /* 0x000fe80000100a00 */
[----:B------:R-:W-:Y:S04]  /*54020*/  STL.64 [R1+0x3f28], R160 ;  /* 0x003f28a001007387 */ /* 0x000fe80000100a00 */
[----:B------:R-:W3:Y:S04]  /*54030*/  LDL.LU R38, [R1+0x178] ;  /* 0x0001780001267983 */ /* 0x000ee80000300800 */
[----:B------:R-:W3:Y:S04]  /*54040*/  LDL.LU R39, [R1+0x17c] ;  /* 0x00017c0001277983 */ /* 0x000ee80000300800 */
        /* <DEDUP_REMOVED lines=8> */
[----:B-1----:R-:W3:Y:S04]  /*540d0*/  LDL.LU R8, [R1+0x70] ;  /* 0x0000700001087983 */ /* 0x002ee80000300800 */
[----:B------:R-:W3:Y:S04]  /*540e0*/  LDL.LU R9, [R1+0x74] ;  /* 0x0000740001097983 */ /* 0x000ee80000300800 */
[----:B--2---:R-:W3:Y:S04]  /*540f0*/  LDL.LU R10, [R1+0x78] ;  /* 0x00007800010a7983 */ /* 0x004ee80000300800 */
[----:B------:R-:W3:Y:S04]  /*54100*/  LDL.LU R11, [R1+0x7c] ;  /* 0x00007c00010b7983 */ /* 0x000ee80000300800 */
        /* <DEDUP_REMOVED lines=24> */
[-C--:B------:R-:W-:Y:S03]  /*54290*/  HMMA.1688.F32.TF32 R144, R100, R20.reuse, R232 ;  /* 0x000000146490723c */ /* 0x080fe600000810e8 */
        /* <DEDUP_REMOVED lines=8> */
[----:B------:R-:W-:Y:S04]  /*54320*/  STL.64 [R1+0x3f40], R146 ;  /* 0x003f409201007387 */ /* 0x000fe80000100a00 */
[----:B------:R-:W-:Y:S01]  /*54330*/  STL.64 [R1+0x3f38], R144 ;  /* 0x003f389001007387 */ /* 0x000fe20000100a00 */
[-C--:B---3--:R-:W-:Y:S08]  /*54340*/  HMMA.1688.F32.TF32 R12, R108, R20.reuse, R8 ;  /* 0x000000146c0c723c */ /* 0x088ff00000081008 */
[-C--:B------:R-:W-:Y:S08]  /*54350*/  HMMA.1688.F32.TF32 R8, R112, R20.reuse, R64 ;  /* 0x000000147008723c */ /* 0x080ff00000081040 */
[-C--:B--2---:R-:W-:Y:S11]  /*54360*/  HMMA.1688.F32.TF32 R16, R104, R20.reuse, R76 ;  /* 0x000000146810723c */ /* 0x084ff6000008104c */
[----:B------:R-:W-:Y:S11]  /*54370*/  @!UPT UIADD3 URZ, URZ, URZ, URZ ;  /* 0x0000003f3f3ff290 */ /* 0x000ff6000fffe03f */
[----:B------:R-:W-:Y:S01]  /*54380*/  @!UPT UIADD3 URZ, URZ, URZ, URZ ;  /* 0x0000003f3f3ff290 */ /* 0x000fe2000fffe03f */
[----:B------:R-:W-:Y:S04]  /*54390*/  STL.64 [R1+0x360], R16 ;  /* 0x0003601001007387 */ /* 0x000fe80000100a00 */
[----:B------:R1:W-:Y:S04]  /*543a0*/  STL.64 [R1+0x368], R18 ;  /* 0x0003681201007387 */ /* 0x0003e80000100a00 */
[----:B------:R-:W-:Y:S04]  /*543b0*/  STL.64 [R1+0x420], R12 ;  /* 0x0004200c01007387 */ /* 0x000fe80000100a00 */
[----:B------:R2:W-:Y:S01]  /*543c0*/  STL.64 [R1+0x428], R14 ;  /* 0x0004280e01007387 */ /* 0x0005e20000100a00 */
[-C--:B-1----:R-:W-:Y:S03]  /*543d0*/  HMMA.1688.F32.TF32 R16, R204, R20.reuse, R132 ;  /* 0x00000014cc10723c */ /* 0x082fe60000081084 */
[----:B------:R-:W-:Y:S04]  /*543e0*/  STL.64 [R1+0x4a0], R8 ;  /* 0x0004a00801007387 */ /* 0x000fe80000100a00 */
[----:B------:R1:W-:Y:S01]  /*543f0*/  STL.64 [R1+0x4a8], R10 ;  /* 0x0004a80a01007387 */ /* 0x0003e20000100a00 */
[-C--:B--2---:R-:W-:Y:S08]  /*54400*/  HMMA.1688.F32.TF32 R12, R208, R20.reuse, R140 ;  /* 0x00000014d00c723c */ /* 0x084ff0000008108c */
[----:B-1----:R-:W-:Y:S01]  /*54410*/  HMMA.1688.F32.TF32 R8, R212, R20, R32 ;  /* 0x00000014d408723c */ /* 0x002fe20000081020 */
[----:B------:R-:W1:Y:S06]  /*54420*/  LDSM.16.M88.4 R32, [R236+0x1c000] ;  /* 0x01c00000ec20783b */ /* 0x000e6c0000000200 */
[----:B------:R-:W-:Y:S01]  /*54430*/  STL.64 [R1+0x5a0], R16 ;  /* 0x0005a01001007387 */ /* 0x000fe20000100a00 */
[-C--:B----4-:R-:W-:Y:S03]  /*54440*/  HMMA.1688.F32.TF32 R180, R96, R24.reuse, R180 ;  /* 0x0000001860b4723c */ /* 0x090fe600000810b4 */
[----:B------:R-:W-:Y:S04]  /*54450*/  STL.64 [R1+0x5a8], R18 ;  /* 0x0005a81201007387 */ /* 0x000fe80000100a00 */
[----:B------:R-:W-:Y:S04]  /*54460*/  STL.64 [R1+0x3f48], R22 ;  /* 0x003f481601007387 */ /* 0x000fe80000100a00 */
[----:B------:R-:W-:Y:S04]  /*54470*/  STL.64 [R1+0x740], R12 ;  /* 0x0007400c01007387 */ /* 0x000fe80000100a00 */
[----:B------:R2:W-:Y:S04]  /*54480*/  STL.64 [R1+0x748], R14 ;  /* 0x0007480e01007387 */ /* 0x0005e80000100a00 */
[----:B------:R-:W-:Y:S04]  /*54490*/  STL.64 [R1+0x8c0], R8 ;  /* 0x0008c00801007387 */ /* 0x000fe80000100a00 */
[----:B------:R3:W-:Y:S01]  /*544a0*/  STL.64 [R1+0x8c8], R10 ;  /* 0x0008c80a01007387 */ /* 0x0007e20000100a00 */
[-C--:B--2---:R-:W-:Y:S08]  /*544b0*/  HMMA.1688.F32.TF32 R12, R108, R24.reuse, R44 ;  /* 0x000000186c0c723c */ /* 0x084ff0000008102c */
[-C--:B---3--:R-:W-:Y:S01]  /*544c0*/  HMMA.1688.F32.TF32 R8, R112, R24.reuse, R60 ;  /* 0x000000187008723c */ /* 0x088fe2000008103c */
[----:B------:R-:W-:Y:S04]  /*544d0*/  STL.64 [R1+0x3f58], R182 ;  /* 0x003f58b601007387 */ /* 0x000fe80000100a00 */
[----:B------:R-:W-:Y:S03]  /*544e0*/  STL.64 [R1+0x3f50], R180 ;  /* 0x003f50b401007387 */ /* 0x000fe60000100a00 */
[-C--:B------:R-:W-:Y:S01]  /*544f0*/  HMMA.1688.F32.TF32 R16, R204, R24.reuse, R128 ;  /* 0x00000018cc10723c */ /* 0x080fe20000081080 */
[----:B------:R-:W-:Y:S06]  /*54500*/  LDSM.16.M88.4 R44, [R236+0x28000] ;  /* 0x02800000ec2c783b */ /* 0x000fec0000000200 */
[----:B------:R-:W-:Y:S04]  /*54510*/  STL.64 [R1+0x3e0], R12 ;  /* 0x0003e00c01007387 */ /* 0x000fe80000100a00 */
[----:B------:R2:W-:Y:S04]  /*54520*/  STL.64 [R1+0x3e8], R14 ;  /* 0x0003e80e01007387 */ /* 0x0005e80000100a00 */
[----:B------:R-:W-:Y:S04]  /*54530*/  STL.64 [R1+0x480], R8 ;  /* 0x0004800801007387 */ /* 0x000fe80000100a00 */
[----:B------:R3:W-:Y:S01]  /*54540*/  STL.64 [R1+0x488], R10 ;  /* 0x0004880a01007387 */ /* 0x0007e20000100a00 */
[-C--:B--2---:R-:W-:Y:S08]  /*54550*/  HMMA.1688.F32.TF32 R12, R208, R24.reuse, R148 ;  /* 0x00000018d00c723c */ /* 0x084ff00000081094 */
[----:B---3--:R-:W-:Y:S01]  /*54560*/  HMMA.1688.F32.TF32 R8, R212, R24, R192 ;  /* 0x00000018d408723c */ /* 0x008fe200000810c0 */
[----:B------:R-:W-:Y:S04]  /*54570*/  STL.64 [R1+0x590], R16 ;  /* 0x0005901001007387 */ /* 0x000fe80000100a00 */
[----:B------:R-:W-:Y:S10]  /*54580*/  STL.64 [R1+0x598], R18 ;  /* 0x0005981201007387 */ /* 0x000ff40000100a00 */
[----:B------:R-:W-:Y:S04]  /*54590*/  STL.64 [R1+0x690], R12 ;  /* 0x0006900c01007387 */ /* 0x000fe80000100a00 */
[----:B------:R2:W-:Y:S04]  /*545a0*/  STL.64 [R1+0x698], R14 ;  /* 0x0006980e01007387 */ /* 0x0005e80000100a00 */
[----:B------:R-:W-:Y:S04]  /*545b0*/  STL.64 [R1+0x8b0], R8 ;  /* 0x0008b00801007387 */ /* 0x000fe80000100a00 */
[----:B------:R3:W-:Y:S01]  /*545c0*/  STL.64 [R1+0x8b8], R10 ;  /* 0x0008b80a01007387 */ /* 0x0007e20000100a00 */
[-C--:B--2---:R-:W-:Y:S08]  /*545d0*/  HMMA.1688.F32.TF32 R12, R108, R28.reuse, R244 ;  /* 0x0000001c6c0c723c */ /* 0x084ff000000810f4 */
[-C--:B---3--:R-:W-:Y:S08]  /*545e0*/  HMMA.1688.F32.TF32 R8, R112, R28.reuse, R68 ;  /* 0x0000001c7008723c */ /* 0x088ff00000081044 */
[-C--:B------:R-:W-:Y:S07]  /*545f0*/  HMMA.1688.F32.TF32 R16, R204, R28.reuse, R136 ;  /* 0x0000001ccc10723c */ /* 0x080fee0000081088 */
[----:B------:R-:W-:Y:S04]  /*54600*/  STL.64 [R1+0x3b0], R12 ;  /* 0x0003b00c01007387 */ /* 0x000fe80000100a00 */
[----:B------:R2:W-:Y:S04]  /*54610*/  STL.64 [R1+0x3b8], R14 ;  /* 0x0003b80e01007387 */ /* 0x0005e80000100a00 */
[----:B------:R-:W-:Y:S04]  /*54620*/  STL.64 [R1+0x450], R8 ;  /* 0x0004500801007387 */ /* 0x000fe80000100a00 */
[----:B------:R3:W-:Y:S01]  /*54630*/  STL.64 [R1+0x458], R10 ;  /* 0x0004580a01007387 */ /* 0x0007e20000100a00 */
[-C--:B--2---:R-:W-:Y:S08]  /*54640*/  HMMA.1688.F32.TF32 R12, R208, R28.reuse, R152 ;  /* 0x0000001cd00c723c */ /* 0x084ff00000081098 */
[----:B---3--:R-:W-:Y:S01]  /*54650*/  HMMA.1688.F32.TF32 R8, R212, R28, R40 ;  /* 0x0000001cd408723c */ /* 0x008fe20000081028 */
[----:B------:R2:W-:Y:S04]  /*54660*/  STL.64 [R1+0x580], R16 ;  /* 0x0005801001007387 */ /* 0x0005e80000100a00 */
[----:B------:R3:W-:Y:S03]  /*54670*/  STL.64 [R1+0x588], R18 ;  /* 0x0005881201007387 */ /* 0x0007e60000100a00 */
[----:B------:R-:W-:Y:S01]  /*54680*/  HMMA.1688.F32.TF32 R172, R100, R24, R196 ;  /* 0x0000001864ac723c */ /* 0x000fe200000810c4 */
[----:B------:R-:W-:Y:S06]  /*54690*/  LDSM.16.M88.4 R40, [R236+0x24000] ;  /* 0x02400000ec28783b */ /* 0x000fec0000000200 */
[----:B------:R2:W-:Y:S01]  /*546a0*/  STL.64 [R1+0x600], R12 ;  /* 0x0006000c01007387 */ /* 0x0005e20000100a00 */
[----:B-1----:R-:W-:Y:S03]  /*546b0*/  HMMA.1688.F32.TF32 R196, R96, R32, R240 ;  /* 0x0000002060c4723c */ /* 0x002fe600000810f0 */
[----:B------:R1:W-:Y:S04]  /*546c0*/  STL.64 [R1+0x608], R14 ;  /* 0x0006080e01007387 */ /* 0x0003e80000100a00 */
[----:B------:R1:W-:Y:S04]  /*546d0*/  STL.64 [R1+0x750], R8 ;  /* 0x0007500801007387 */ /* 0x0003e80000100a00 */
        /* <DEDUP_REMOVED lines=41> */
[----:B--2---:R-:W2:Y:S04]  /*54970*/  LDL.LU R16, [R1+0x50] ;  /* 0x0000500001107983 */ /* 0x004ea80000300800 */
[----:B------:R-:W2:Y:S04]  /*54980*/  LDL.LU R17, [R1+0x54] ;  /* 0x0000540001117983 */ /* 0x000ea80000300800 */
[----:B---3--:R-:W2:Y:S04]  /*54990*/  LDL.LU R18, [R1+0x58] ;  /* 0x0000580001127983 */ /* 0x008ea80000300800 */
[----:B------:R-:W2:Y:S04]  /*549a0*/  LDL.LU R19, [R1+0x5c] ;  /* 0x00005c0001137983 */ /* 0x000ea80000300800 */
        /* <DEDUP_REMOVED lines=16> */
[----:B------:R-:W-:Y:S08]  /*54ab0*/  HMMA.1688.F32.TF32 R64, R104, R24, R184 ;  /* 0x000000186840723c */ /* 0x000ff000000810b8 */
[-C--:B------:R-:W-:Y:S01]  /*54ac0*/  HMMA.1688.F32.TF32 R184, R100, R28.reuse, R248 ;  /* 0x0000001c64b8723c */ /* 0x080fe200000810f8 */
[----:B------:R-:W3:Y:S04]  /*54ad0*/  LDL.LU R248, [R1+0x760] ;  /* 0x0007600001f87983 */ /* 0x000ee80000300800 */
[----:B------:R-:W3:Y:S03]  /*54ae0*/  LDL.LU R249, [R1+0x764] ;  /* 0x0007640001f97983 */ /* 0x000ee60000300800 */
[----:B------:R-:W-:Y:S01]  /*54af0*/  HMMA.1688.F32.TF32 R192, R96, R28, R168 ;  /* 0x0000001c60c0723c */ /* 0x000fe200000810a8 */
[----:B------:R-:W3:Y:S04]  /*54b00*/  LDL.LU R250, [R1+0x768] ;  /* 0x0007680001fa7983 */ /* 0x000ee80000300800 */
[----:B------:R-:W3:Y:S04]  /*54b10*/  LDL.LU R251, [R1+0x76c] ;  /* 0x00076c0001fb7983 */ /* 0x000ee80000300800 */
[----:B------:R-:W3:Y:S01]  /*54b20*/  LDL.LU R168, [R1+0x870] ;  /* 0x0008700001a87983 */ /* 0x000ee20000300800 */
[----:B------:R-:W-:Y:S03]  /*54b30*/  HMMA.1688.F32.TF32 R68, R100, R32, R232 ;  /* 0x000000206444723c */ /* 0x000fe600000810e8 */
[----:B------:R-:W3:Y:S04]  /*54b40*/  LDL.LU R169, [R1+0x874] ;  /* 0x0008740001a97983 */ /* 0x000ee80000300800 */
[----:B------:R-:W3:Y:S04]  /*54b50*/  LDL.LU R170, [R1+0x878] ;  /* 0x0008780001aa7983 */ /* 0x000ee80000300800 */
[----:B------:R-:W3:Y:S04]  /*54b60*/  LDL.LU R171, [R1+0x87c] ;  /* 0x00087c0001ab7983 */ /* 0x000ee80000300800 */
[----:B------:R-:W3:Y:S04]  /*54b70*/  LDL.LU R232, [R1+0xc0] ;  /* 0x0000c00001e87983 */ /* 0x000ee80000300800 */
[----:B------:R-:W3:Y:S04]  /*54b80*/  LDL.LU R233, [R1+0xc4] ;  /* 0x0000c40001e97983 */ /* 0x000ee80000300800 */
[----:B------:R-:W3:Y:S04]  /*54b90*/  LDL.LU R234, [R1+0xc8] ;  /* 0x0000c80001ea7983 */ /* 0x000ee80000300800 */
[----:B------:R-:W3:Y:S01]  /*54ba0*/  LDL.LU R235, [R1+0xcc] ;  /* 0x0000cc0001eb7983 */ /* 0x000ee20000300800 */
[----:B------:R-:W-:Y:S03]  /*54bb0*/  HMMA.1688.F32.TF32 R124, R104, R28, R36 ;  /* 0x0000001c687c723c */ /* 0x000fe60000081024 */
[----:B------:R-:W3:Y:S05]  /*54bc0*/  LDSM.16.M88.4 R36, [R236+0x20000] ;  /* 0x02000000ec24783b */ /* 0x000eea0000000200 */
[-C--:B------:R-:W-:Y:S08]  /*54bd0*/  HMMA.1688.F32.TF32 R60, R204, R32.reuse, R72 ;  /* 0x00000020cc3c723c */ /* 0x080ff00000081048 */
[-C--:B----4-:R-:W-:Y:S08]  /*54be0*/  HMMA.1688.F32.TF32 R20, R108, R32.reuse, R160 ;  /* 0x000000206c14723c */ /* 0x090ff000000810a0 */
[-C--:B--2---:R-:W-:Y:S11]  /*54bf0*/  HMMA.1688.F32.TF32 R16, R112, R32.reuse, R16 ;  /* 0x000000207010723c */ /* 0x084ff60000081010 */
[----:B------:R-:W-:Y:S04]  /*54c00*/  @!UPT UIADD3 URZ, URZ, URZ, URZ ;  /* 0x0000003f3f3ff290 */ /* 0x000fe8000fffe03f */
[----:B------:R-:W-:Y:S04]  /*54c10*/  STL.64 [R1+0x370], R20 ;  /* 0x0003701401007387 */ /* 0x000fe80000100a00 */
[----:B------:R1:W-:Y:S02]  /*54c20*/  STL.64 [R1+0x378], R22 ;  /* 0x0003781601007387 */ /* 0x0003e40000100a00 */
[-C--:B-1----:R-:W-:Y:S02]  /*54c30*/  HMMA.1688.F32.TF32 R20, R208, R32.reuse, R120 ;  /* 0x00000020d014723c */ /* 0x082fe40000081078 */
[----:B------:R-:W-:Y:S04]  /*54c40*/  STL.64 [R1+0x430], R16 ;  /* 0x0004301001007387 */ /* 0x000fe80000100a00 */
[----:B------:R1:W-:Y:S02]  /*54c50*/  STL.64 [R1+0x438], R18 ;  /* 0x0004381201007387 */ /* 0x0003e40000100a00 */
[----:B-1----:R-:W-:Y:S02]  /*54c60*/  HMMA.1688.F32.TF32 R16, R212, R32, R52 ;  /* 0x00000020d410723c */ /* 0x002fe40000081034 */
[----:B------:R-:W-:Y:S04]  /*54c70*/  STL.64 [R1+0x530], R60 ;  /* 0x0005303c01007387 */ /* 0x000fe80000100a00 */
[----:B------:R-:W-:Y:S09]  /*54c80*/  STL.64 [R1+0x538], R62 ;  /* 0x0005383e01007387 */ /* 0x000ff20000100a00 */
[----:B------:R-:W-:Y:S04]  /*54c90*/  STL.64 [R1+0x5b0], R20 ;  /* 0x0005b01401007387 */ /* 0x000fe80000100a00 */
[----:B------:R-:W-:Y:S01]  /*54ca0*/  STL.64 [R1+0x5b8], R22 ;  /* 0x0005b81601007387 */ /* 0x000fe20000100a00 */
[-C--:B---3--:R-:W-:Y:S03]  /*54cb0*/  HMMA.1688.F32.TF32 R12, R112, R36.reuse, R12 ;  /* 0x00000024700c723c */ /* 0x088fe6000008100c */
[----:B------:R-:W-:Y:S04]  /*54cc0*/  LDSM.16.M88.4 R52, [R236+0x30000] ;  /* 0x03000000ec34783b */ /* 0x000fe80000000200 */
[----:B------:R-:W-:Y:S04]  /*54cd0*/  LDSM.16.M88.4 R60, [R236+0x38000] ;  /* 0x03800000ec3c783b */ /* 0x000fe80000000200 */
[----:B------:R-:W-:Y:S04]  /*54ce0*/  STL.64 [R1+0x6a0], R16 ;  /* 0x0006a01001007387 */ /* 0x000fe80000100a00 */
[----:B------:R1:W-:Y:S02]  /*54cf0*/  STL.64 [R1+0x6a8], R18 ;  /* 0x0006a81201007387 */ /* 0x0003e40000100a00 */
[-C--:B-1----:R-:W-:Y:S08]  /*54d00*/  HMMA.1688.F32.TF32 R16, R108, R36.reuse, R156 ;  /* 0x000000246c10723c */ /* 0x082ff0000008109c */
[-C--:B------:R-:W-:Y:S11]  /*54d10*/  HMMA.1688.F32.TF32 R20, R204, R36.reuse, R216 ;  /* 0x00000024cc14723c */ /* 0x080ff600000810d8 */
[----:B------:R-:W-:Y:S04]  /*54d20*/  @!UPT UIADD3 URZ, URZ, URZ, URZ ;  /* 0x0000003f3f3ff290 */ /* 0x000fe8000fffe03f */
[----:B------:R-:W-:Y:S04]  /*54d30*/  STL.64 [R1+0x2d0], R16 ;  /* 0x0002d01001007387 */ /* 0x000fe80000100a00 */
[----:B------:R1:W-:Y:S04]  /*54d40*/  STL.64 [R1+0x2d8], R18 ;  /* 0x0002d81201007387 */ /* 0x0003e80000100a00 */
[----:B------:R-:W-:Y:S04]  /*54d50*/  STL.64 [R1+0x3f0], R12 ;  /* 0x0003f00c01007387 */ /* 0x000fe80000100a00 */
[----:B------:R2:W-:Y:S01]  /*54d60*/  STL.64 [R1+0x3f8], R14 ;  /* 0x0003f80e01007387 */ /* 0x0005e20000100a00 */
[-C--:B-1----:R-:W-:Y:S08]  /*54d70*/  HMMA.1688.F32.TF32 R16, R208, R36.reuse, R88 ;  /* 0x00000024d010723c */ /* 0x082ff00000081058 */
[----:B--2---:R-:W-:Y:S01]  /*54d80*/  HMMA.1688.F32.TF32 R12, R212, R36, R176 ;  /* 0x00000024d40c723c */ /* 0x004fe200000810b0 */
[----:B------:R-:W-:Y:S04]  /*54d90*/  STL.64 [R1+0x520], R20 ;  /* 0x0005201401007387 */ /* 0x000fe80000100a00 */
[----:B------:R1:W-:Y:S10]  /*54da0*/  STL.64 [R1+0x528], R22 ;  /* 0x0005281601007387 */ /* 0x0003f40000100a00 */
[----:B------:R-:W-:Y:S01]  /*54db0*/  STL.64 [R1+0x560], R16 ;  /* 0x0005601001007387 */ /* 0x000fe20000100a00 */
[-C--:B-1----:R-:W-:Y:S03]  /*54dc0*/  HMMA.1688.F32.TF32 R20, R108, R40.reuse, R76 ;  /* 0x000000286c14723c */ /* 0x082fe6000008104c */
[----:B------:R1:W-:Y:S04]  /*54dd0*/  STL.64 [R1+0x568], R18 ;  /* 0x0005681201007387 */ /* 0x0003e80000100a00 */
[----:B------:R-:W-:Y:S04]  /*54de0*/  STL.64 [R1+0x650], R12 ;  /* 0x0006500c01007387 */ /* 0x000fe80000100a00 */
[----:B------:R2:W-:Y:S01]  /*54df0*/  STL.64 [R1+0x658], R14 ;  /* 0x0006580e01007387 */ /* 0x0005e20000100a00 */
[-C--:B-1----:R-:W-:Y:S08]  /*54e00*/  HMMA.1688.F32.TF32 R16, R112, R40.reuse, R8 ;  /* 0x000000287010723c */ /* 0x082ff00000081008 */
[-C--:B--2---:R-:W-:Y:S08]  /*54e10*/  HMMA.1688.F32.TF32 R12, R204, R40.reuse, R224 ;  /* 0x00000028cc0c723c */ /* 0x084ff000000810e0 */
[----:B------:R-:W-:Y:S01]  /*54e20*/  HMMA.1688.F32.TF32 R8, R208, R40, R92 ;  /* 0x00000028d008723c */ /* 0x000fe2000008105c */
[----:B------:R-:W-:Y:S04]  /*54e30*/  STL.64 [R1+0xb0], R20 ;  /* 0x0000b01401007387 */ /* 0x000fe80000100a00 */
[----:B------:R-:W-:Y:S04]  /*54e40*/  STL.64 [R1+0xb8], R22 ;  /* 0x0000b81601007387 */ /* 0x000fe80000100a00 */
[----:B------:R-:W-:Y:S01]  /*54e50*/  STL.64 [R1+0x3c0], R16 ;  /* 0x0003c01001007387 */ /* 0x000fe20000100a00 */
[-C--:B------:R-:W-:Y:S03]  /*54e60*/  HMMA.1688.F32.TF32 R120, R96, R36.reuse, R56 ;  /* 0x000000246078723c */ /* 0x080fe60000081038 */
[----:B------:R-:W-:Y:S04]  /*54e70*/  STL.64 [R1+0x3c8], R18 ;  /* 0x0003c81201007387 */ /* 0x000fe80000100a00 */
[----:B------:R-:W-:Y:S01]  /*54e80*/  STL.64 [R1+0x510], R12 ;  /* 0x0005100c01007387 */ /* 0x000fe20000100a00 */
[-C--:B------:R-:W-:Y:S03]  /*54e90*/  HMMA.1688.F32.TF32 R72, R100, R36.reuse, R48 ;  /* 0x000000246448723c */ /* 0x080fe60000081030 */
[----:B------:R-:W-:Y:S03]  /*54ea0*/  STL.64 [R1+0x518], R14 ;  /* 0x0005180e01007387 */ /* 0x000fe60000100a00 */
[----:B------:R-:W-:Y:S01]  /*54eb0*/  IMAD.MOV.U32 R5, RZ, RZ, R10 ;  /* 0x000000ffff057224 */ /* 0x000fe200078e000a */
[----:B------:R1:W-:Y:S01]  /*54ec0*/  STL.64 [R1+0x4f0], R8 ;  /* 0x0004f00801007387 */ /* 0x0003e20000100a00 */
[----:B------:R-:W-:Y:S03]  /*54ed0*/  HMMA.1688.F32.TF32 R132, R104, R36, R84 ;  /* 0x000000246884723c */ /* 0x000fe60000081054 */
[----:B------:R-:W-:Y:S04]  /*54ee0*/  LDSM.16.M88.4 R56, [R236+0x34000] ;  /* 0x03400000ec38783b */ /* 0x000fe80000000200 */
[----:B------:R-:W-:-:S02]  /*54ef0*/  IMAD.MOV.U32 R37, RZ, RZ, R11 ;  /* 0x000000ffff257224 */ /* 0x000fc400078e000b */
[----:B-1----:R-:W-:Y:S08]  /*54f00*/  HMMA.1688.F32.TF32 R8, R212, R40, R188 ;  /* 0x00000028d408723c */ /* 0x002ff000000810bc */
[-C--:B------:R-:W-:Y:S01]  /*54f10*/  HMMA.1688.F32.TF32 R12, R108, R44.reuse, R240 ;  /* 0x0000002c6c0c723c */ /* 0x080fe200000810f0 */
[----:B------:R-:W-:Y:S04]  /*54f20*/  STL [R1+0x3e80], R37 ;  /* 0x003e802501007387 */ /* 0x000fe80000100800 */
[----:B------:R-:W-:Y:S03]  /*54f30*/  STL [R1+0x3e7c], R5 ;  /* 0x003e7c0501007387 */ /* 0x000fe60000100800 */
[-C--:B------:R-:W-:Y:S07]  /*54f40*/  HMMA.1688.F32.TF32 R16, R204, R44.reuse, R228 ;  /* 0x0000002ccc10723c */ /* 0x080fee00000810e4 */
[----:B------:R-:W-:Y:S04]  /*54f50*/  STL.64 [R1+0x4c0], R8 ;  /* 0x0004c00801007387 */ /* 0x000fe80000100a00 */
[----:B------:R1:W-:Y:S04]  /*54f60*/  STL.64 [R1+0x4c8], R10 ;  /* 0x0004c80a01007387 */ /* 0x0003e80000100a00 */
[----:B------:R-:W-:Y:S04]  /*54f70*/  STL.64 [R1+0x80], R12 ;  /* 0x0000800c01007387 */ /* 0x000fe80000100a00 */
[----:B------:R2:W-:Y:S01]  /*54f80*/  STL.64 [R1+0x88], R14 ;  /* 0x0000880e01007387 */ /* 0x0005e20000100a00 */
[-C--:B-1----:R-:W-:Y:S08]  /*54f90*/  HMMA.1688.F32.TF32 R8, R112, R44.reuse, R232 ;  /* 0x0000002c7008723c */ /* 0x082ff000000810e8 */
[-C--:B--2---:R-:W-:Y:S11]  /*54fa0*/  HMMA.1688.F32.TF32 R12, R208, R44.reuse, R220 ;  /* 0x0000002cd00c723c */ /* 0x084ff600000810dc */
[----:B------:R-:W-:Y:S04]  /*54fb0*/  @!UPT UIADD3 URZ, URZ, URZ, URZ ;  /* 0x0000003f3f3ff290 */ /* 0x000fe8000fffe03f */
[----:B------:R1:W-:Y:S04]  /*54fc0*/  STL.64 [R1+0x390], R8 ;  /* 0x0003900801007387 */ /* 0x0003e80000100a00 */
[----:B------:R2:W-:Y:S01]  /*54fd0*/  STL.64 [R1+0x398], R10 ;  /* 0x0003980a01007387 */ /* 0x0005e20000100a00 */
[-C--:B------:R-:W-:Y:S03]  /*54fe0*/  HMMA.1688.F32.TF32 R188, R100, R44.reuse, R248 ;  /* 0x0000002c64bc723c */ /* 0x080fe600000810f8 */
[----:B-1----:R-:W3:Y:S04]  /*54ff0*/  LDL.LU R8, [R1+0x6c0] ;  /* 0x0006c00001087983 */ /* 0x002ee80000300800 */
[----:B------:R-:W-:Y:S04]  /*55000*/  STL.64 [R1+0x4b0], R16 ;  /* 0x0004b01001007387 */ /* 0x000fe80000100a00 */
[----:B------:R-:W-:Y:S04]  /*55010*/  STL.64 [R1+0x4b8], R18 ;  /* 0x0004b81201007387 */ /* 0x000fe80000100a00 */
[----:B------:R1:W-:Y:S04]  /*55020*/  STL.64 [R1+0x410], R12 ;  /* 0x0004100c01007387 */ /* 0x0003e80000100a00 */
[----:B------:R4:W-:Y:S04]  /*55030*/  STL.64 [R1+0x418], R14 ;  /* 0x0004180e01007387 */ /* 0x0009e80000100a00 */
[----:B------:R-:W3:Y:S04]  /*55040*/  LDL.LU R9, [R1+0x6c4] ;  /* 0x0006c40001097983 */ /* 0x000ee80000300800 */
[----:B--2---:R-:W3:Y:S04]  /*55050*/  LDL.LU R10, [R1+0x6c8] ;  /* 0x0006c800010a7983 */ /* 0x004ee80000300800 */
[----:B------:R-:W3:Y:S04]  /*55060*/  LDL.LU R11, [R1+0x6cc] ;  /* 0x0006cc00010b7983 */ /* 0x000ee80000300800 */
[----:B------:R-:W2:Y:S04]  /*55070*/  LDL.LU R248, [R1+0x6f0] ;  /* 0x0006f00001f87983 */ /* 0x000ea80000300800 */
[----:B------:R-:W2:Y:S04]  /*55080*/  LDL.LU R249, [R1+0x6f4] ;  /* 0x0006f40001f97983 */ /* 0x000ea80000300800 */
[----:B------:R-:W2:Y:S04]  /*55090*/  LDL.LU R250, [R1+0x6f8] ;  /* 0x0006f80001fa7983 */ /* 0x000ea80000300800 */
[----:B------:R-:W2:Y:S04]  /*550a0*/  LDL.LU R251, [R1+0x6fc] ;  /* 0x0006fc0001fb7983 */ /* 0x000ea80000300800 */
[----:B-1----:R-:W2:Y:S04]  /*550b0*/  LDL.LU R12, [R1+0x790] ;  /* 0x00079000010c7983 */ /* 0x002ea80000300800 */
[----:B------:R-:W2:Y:S04]  /*550c0*/  LDL.LU R13, [R1+0x794] ;  /* 0x00079400010d7983 */ /* 0x000ea80000300800 */
[----:B----4-:R-:W4:Y:S04]  /*550d0*/  LDL.LU R14, [R1+0x798] ;  /* 0x00079800010e7983 */ /* 0x010f280000300800 */
[----:B------:R-:W4:Y:S01]  /*550e0*/  LDL.LU R15, [R1+0x79c] ;  /* 0x00079c00010f7983 */ /* 0x000f220000300800 */
[----:B------:R-:W-:Y:S03]  /*550f0*/  HMMA.1688.F32.TF32 R216, R96, R44, R168 ;  /* 0x0000002c60d8723c */ /* 0x000fe600000810a8 */
[----:B------:R-:W2:Y:S04]  /*55100*/  LDL.LU R156, [R1+0x7b0] ;  /* 0x0007b000019c7983 */ /* 0x000ea80000300800 */
[----:B------:R-:W2:Y:S04]  /*55110*/  LDL.LU R157, [R1+0x7b4] ;  /* 0x0007b400019d7983 */ /* 0x000ea80000300800 */
[----:B------:R-:W2:Y:S04]  /*55120*/  LDL.LU R158, [R1+0x7b8] ;  /* 0x0007b800019e7983 */ /* 0x000ea80000300800 */
[----:B------:R-:W2:Y:S04]  /*55130*/  LDL.LU R159, [R1+0x7bc] ;  /* 0x0007bc00019f7983 */ /* 0x000ea80000300800 */
[----:B------:R-:W2:Y:S04]  /*55140*/  LDL.LU R168, [R1+0x7d0] ;  /* 0x0007d00001a87983 */ /* 0x000ea80000300800 */
[----:B------:R-:W2:Y:S04]  /*55150*/  LDL.LU R169, [R1+0x7d4] ;  /* 0x0007d40001a97983 */ /* 0x000ea80000300800 */
[----:B------:R-:W3:Y:S04]  /*55160*/  LDL.LU R170, [R1+0x7d8] ;  /* 0x0007d80001aa7983 */ /* 0x000ee80000300800 */
[----:B------:R-:W3:Y:S04]  /*55170*/  LDL.LU R171, [R1+0x7dc] ;  /* 0x0007dc0001ab7983 */ /* 0x000ee80000300800 */
[----:B------:R-:W3:Y:S04]  /*55180*/  LDL.LU R84, [R1+0x7e0] ;  /* 0x0007e00001547983 */ /* 0x000ee80000300800 */
[----:B------:R-:W3:Y:S04]  /*55190*/  LDL.LU R85, [R1+0x7e4] ;  /* 0x0007e40001557983 */ /* 0x000ee80000300800 */
[----:B------:R-:W3:Y:S04]  /*551a0*/  LDL.LU R86, [R1+0x7e8] ;  /* 0x0007e80001567983 */ /* 0x000ee80000300800 */
[----:B------:R-:W3:Y:S01]  /*551b0*/  LDL.LU R87, [R1+0x7ec] ;  /* 0x0007ec0001577983 */ /* 0x000ee20000300800 */
[C---:B------:R-:W-:Y:S03]  /*551c0*/  HMMA.1688.F32.TF32 R128, R104.reuse, R32, R144 ;  /* 0x000000206880723c */ /* 0x040fe60000081090 */
        /* <DEDUP_REMOVED lines=28> */
[----:B------:R-:W-:Y:S03]  /*55390*/  HMMA.1688.F32.TF32 R140, R104, R44, R244 ;  /* 0x0000002c688c723c */ /* 0x000fe600000810f4 */
        /* <DEDUP_REMOVED lines=26> */
[----:B------:R-:W-:Y:S11]  /*55540*/  HMMA.1688.F32.TF32 R48, R212, R44, R116 ;  /* 0x0000002cd430723c */ /* 0x000ff60000081074 */
[----:B------:R-:W-:Y:S11]  /*55550*/  @!UPT UIADD3 URZ, URZ, URZ, URZ ;  /* 0x0000003f3f3ff290 */ /* 0x000ff6000fffe03f */
[----:B------:R-:W-:Y:S01]  /*55560*/  @!UPT UIADD3 URZ, URZ, URZ, URZ ;  /* 0x0000003f3f3ff290 */ /* 0x000fe2000fffe03f */
[----:B------:R-:W-:Y:S01]  /*55570*/  STL.64 [R1+0x400], R48 ;  /* 0x0004003001007387 */ /* 0x000fe20000100a00 */
[----:B------:R-:W-:Y:S02]  /*55580*/  IMAD.MOV.U32 R37, RZ, RZ, R50 ;  /* 0x000000ffff257224 */ /* 0x000fe400078e0032 */
[----:B------:R-:W-:Y:S02]  /*55590*/  IMAD.MOV.U32 R5, RZ, RZ, R51 ;  /* 0x000000ffff057224 */ /* 0x000fe400078e0033 */
[----:B------:R-:W2:Y:S04]  /*555a0*/  LDSM.16.M88.4 R48, [R236+0x2c000] ;  /* 0x02c00000ec30783b */ /* 0x000ea80000000200 */
[----:B------:R-:W1:Y:S01]  /*555b0*/  LDSM.16.M88.4 R236, [R236+0x3c000] ;  /* 0x03c00000ecec783b */ /* 0x000e620000000200 */
[----:B------:R-:W-:Y:S03]  /*555c0*/  HMMA.1688.F32.TF32 R200, R96, R40, R200 ;  /* 0x0000002860c8723c */ /* 0x000fe600000810c8 */
[----:B------:R-:W-:Y:S04]  /*555d0*/  STL [R1+0x3e88], R5 ;  /* 0x003e880501007387 */ /* 0x000fe80000100800 */
[----:B------:R-:W-:Y:S01]  /*555e0*/  STL [R1+0x3e84], R37 ;  /* 0x003e842501007387 */ /* 0x000fe20000100800 */
[----:B--2---:R-:W-:Y:S11]  /*555f0*/  HMMA.1688.F32.TF32 R248, R108, R48, R248 ;  /* 0x000000306cf8723c */ /* 0x004ff600000810f8 */
[----:B------:R-:W-:Y:S11]  /*55600*/  @!UPT UIADD3 URZ, URZ, URZ, URZ ;  /* 0x0000003f3f3ff290 */ /* 0x000ff6000fffe03f */
[----:B------:R-:W-:Y:S01]  /*55610*/  @!UPT UIADD3 URZ, URZ, URZ, URZ ;  /* 0x0000003f3f3ff290 */ /* 0x000fe2000fffe03f */
[----:B------:R-:W-:Y:S04]  /*55620*/  STL [R1+0x3ea8], R248 ;  /* 0x003ea8f801007387 */ /* 0x000fe80000100800 */
[----:B------:R-:W-:Y:S04]  /*55630*/  STL [R1+0x3ea4], R249 ;  /* 0x003ea4f901007387 */ /* 0x000fe80000100800 */
[----:B------:R-:W-:Y:S04]  /*55640*/  STL [R1+0x3ea0], R250 ;  /* 0x003ea0fa01007387 */ /* 0x000fe80000100800 */
[----:B------:R-:W-:Y:S01]  /*55650*/  STL [R1+0x3e9c], R251 ;  /* 0x003e9cfb01007387 */ /* 0x000fe20000100800 */
[C---:B---3--:R-:W-:Y:S08]  /*55660*/  HMMA.1688.F32.TF32 R116, R100.reuse, R52, R20 ;  /* 0x000000346474723c */ /* 0x048ff00000081014 */
[----:B----4-:R-:W-:Y:S08]  /*55670*/  HMMA.1688.F32.TF32 R220, R100, R48, R180 ;  /* 0x0000003064dc723c */ /* 0x010ff000000810b4 */
[C---:B------:R-:W-:Y:S08]  /*55680*/  HMMA.1688.F32.TF32 R240, R96.reuse, R60, R240 ;  /* 0x0000003c60f0723c */ /* 0x040ff000000810f0 */
[C---:B------:R-:W-:Y:S08]  /*55690*/  HMMA.1688.F32.TF32 R232, R96.reuse, R56, R232 ;  /* 0x0000003860e8723c */ /* 0x040ff000000810e8 */
[C---:B------:R-:W-:Y:S08]  /*556a0*/  HMMA.1688.F32.TF32 R228, R96.reuse, R52, R148 ;  /* 0x0000003460e4723c */ /* 0x040ff00000081094 */
[----:B------:R-:W-:Y:S08]  /*556b0*/  HMMA.1688.F32.TF32 R224, R96, R48, R152 ;  /* 0x0000003060e0723c */ /* 0x000ff00000081098 */
[-C--:B-1----:R-:W-:Y:S08]  /*556c0*/  HMMA.1688.F32.TF32 R152, R104, R236.reuse, R12 ;  /* 0x000000ec6898723c */ /* 0x082ff0000008100c */
[----:B------:R-:W-:Y:S08]  /*556d0*/  HMMA.1688.F32.TF32 R244, R96, R236, R244 ;  /* 0x000000ec60f4723c */ /* 0x000ff000000810f4 */
[C---:B------:R-:W-:Y:S08]  /*556e0*/  HMMA.1688.F32.TF32 R96, R100.reuse, R56, R144 ;  /* 0x000000386460723c */ /* 0x040ff00000081090 */
[C---:B------:R-:W-:Y:S08]  /*556f0*/  HMMA.1688.F32.TF32 R92, R100.reuse, R60, R160 ;  /* 0x0000003c645c723c */ /* 0x040ff000000810a0 */
[----:B------:R-:W-:Y:S08]  /*55700*/  HMMA.1688.F32.TF32 R100, R100, R236, R16 ;  /* 0x000000ec6464723c */ /* 0x000ff00000081010 */
[C---:B------:R-:W-:Y:S08]  /*55710*/  HMMA.1688.F32.TF32 R12, R108.reuse, R60, R8 ;  /* 0x0000003c6c0c723c */ /* 0x040ff00000081008 */
[C---:B------:R-:W-:Y:S08]  /*55720*/  HMMA.1688.F32.TF32 R16, R108.reuse, R56, R76 ;  /* 0x000000386c10723c */ /* 0x040ff0000008104c */
[----:B------:R-:W-:Y:S11]  /*55730*/  HMMA.1688.F32.TF32 R20, R108, R52, R80 ;  /* 0x000000346c14723c */ /* 0x000ff60000081050 */
[----:B------:R-:W-:Y:S11]  /*55740*/  @!UPT UIADD3 URZ, URZ, URZ, URZ ;  /* 0x0000003f3f3ff290 */ /* 0x000ff6000fffe03f */
[----:B------:R-:W-:Y:S01]  /*55750*/  @!UPT UIADD3 URZ, URZ, URZ, URZ ;  /* 0x0000003f3f3ff290 */ /* 0x000fe2000fffe03f */
[----:B------:R-:W-:Y:S04]  /*55760*/  STL.64 [R1], R20 ;  /* 0x0000001401007387 */ /* 0x000fe80000100a00 */
[----:B------:R-:W-:Y:S04]  /*55770*/  STL.64 [R1+0x8], R22 ;  /* 0x0000081601007387 */ /* 0x000fe80000100a00 */
[----:B------:R-:W2:Y:S04]  /*55780*/  LDL.LU R8, [R1+0x180] ;  /* 0x0001800001087983 */ /* 0x000ea80000300800 */
[----:B------:R-:W-:Y:S04]  /*55790*/  STL.64 [R1+0x20], R16 ;  /* 0x0000201001007387 */ /* 0x000fe80000100a00 */
[----:B------:R-:W-:Y:S04]  /*557a0*/  STL.64 [R1+0x28], R18 ;  /* 0x0000281201007387 */ /* 0x000fe80000100a00 */
[----:B------:R1:W-:Y:S04]  /*557b0*/  STL.64 [R1+0x40], R12 ;  /* 0x0000400c01007387 */ /* 0x0003e80000100a00 */
[----:B------:R3:W-:Y:S04]  /*557c0*/  STL.64 [R1+0x48], R14 ;  /* 0x0000480e01007387 */ /* 0x0007e80000100a00 */
[----:B------:R-:W2:Y:S04]  /*557d0*/  LDL.LU R9, [R1+0x184] ;  /* 0x0001840001097983 */ /* 0x000ea80000300800 */
[----:B------:R-:W2:Y:S04]  /*557e0*/  LDL.LU R10, [R1+0x188] ;  /* 0x00018800010a7983 */ /* 0x000ea80000300800 */
[----:B------:R-:W2:Y:S04]  /*557f0*/  LDL.LU R11, [R1+0x18c] ;  /* 0x00018c00010b7983 */ /* 0x000ea80000300800 */
[----:B-1----:R-:W4:Y:S04]  /*55800*/  LDL.LU R12, [R1+0x220] ;  /* 0x00022000010c7983 */ /* 0x002f280000300800 */
[----:B------:R-:W4:Y:S04]  /*55810*/  LDL.LU R13, [R1+0x224] ;  /* 0x00022400010d7983 */ /* 0x000f280000300800 */
[----:B---3--:R-:W4:Y:S04]  /*55820*/  LDL.LU R14, [R1+0x228] ;  /* 0x00022800010e7983 */ /* 0x008f280000300800 */
[----:B------:R-:W4:Y:S01]  /*55830*/  LDL.LU R15, [R1+0x22c] ;  /* 0x00022c00010f7983 */ /* 0x000f220000300800 */
[C---:B------:R-:W-:Y:S03]  /*55840*/  HMMA.1688.F32.TF32 R176, R104.reuse, R48, R84 ;  /* 0x0000003068b0723c */ /* 0x040fe60000081054 */
[----:B------:R-:W3:Y:S04]  /*55850*/  LDL.LU R16, [R1+0x2b0] ;  /* 0x0002b00001107983 */ /* 0x000ee80000300800 */
[----:B------:R-:W3:Y:S01]  /*55860*/  LDL.LU R17, [R1+0x2b4] ;  /* 0x0002b40001117983 */ /* 0x000ee20000300800 */
[C---:B------:R-:W-:Y:S03]  /*55870*/  HMMA.1688.F32.TF32 R168, R104.reuse, R52, R168 ;  /* 0x0000003468a8723c */ /* 0x040fe600000810a8 */
[----:B------:R-:W3:Y:S04]  /*55880*/  LDL.LU R18, [R1+0x2b8] ;  /* 0x0002b80001127983 */ /* 0x000ee80000300800 */
[----:B------:R-:W3:Y:S01]  /*55890*/  LDL.LU R19, [R1+0x2bc] ;  /* 0x0002bc0001137983 */ /* 0x000ee20000300800 */
[C---:B------:R-:W-:Y:S08]  /*558a0*/  HMMA.1688.F32.TF32 R164, R104.reuse, R56, R164 ;  /* 0x0000003868a4723c */ /* 0x040ff000000810a4 */
[----:B------:R-:W-:Y:S01]  /*558b0*/  HMMA.1688.F32.TF32 R148, R104, R60, R156 ;  /* 0x0000003c6894723c */ /* 0x000fe2000008109c */
        /* <DEDUP_REMOVED lines=36> */
[----:B--2---:R-:W-:Y:S03]  /*55b00*/  HMMA.1688.F32.TF32 R104, R108, R236, R104 ;  /* 0x000000ec6c68723c */ /* 0x004fe60000081068 */
[----:B------:R-:W2:Y:S04]  /*55b10*/  LDL.LU R108, [R1+0x1c0] ;  /* 0x0001c000016c7983 */ /* 0x000ea80000300800 */
[----:B------:R-:W2:Y:S04]  /*55b20*/  LDL.LU R109, [R1+0x1c4] ;  /* 0x0001c400016d7983 */ /* 0x000ea80000300800 */
[----:B------:R-:W2:Y:S04]  /*55b30*/  LDL.LU R110, [R1+0x1c8] ;  /* 0x0001c800016e7983 */ /* 0x000ea80000300800 */
[----:B------:R-:W2:Y:S01]  /*55b40*/  LDL.LU R111, [R1+0x1cc] ;  /* 0x0001cc00016f7983 */ /* 0x000ea20000300800 */
[C---:B---3--:R-:W-:Y:S08]  /*55b50*/  HMMA.1688.F32.TF32 R160, R112.reuse, R60, R160 ;  /* 0x0000003c70a0723c */ /* 0x048ff000000810a0 */
[C---:B----4-:R-:W-:Y:S08]  /*55b60*/  HMMA.1688.F32.TF32 R144, R112.reuse, R56, R144 ;  /* 0x000000387090723c */ /* 0x050ff00000081090 */
[----:B------:R-:W-:Y:S01]  /*55b70*/  HMMA.1688.F32.TF32 R180, R112, R48, R180 ;  /* 0x0000003070b4723c */ /* 0x000fe200000810b4 */
[----:B------:R-:W-:-:S07]  /*55b80*/  IMAD.MOV.U32 R248, RZ, RZ, R104 ;  /* 0x000000fffff87224 */ /* 0x000fce00078e0068 */
[C---:B------:R-:W-:Y:S01]  /*55b90*/  HMMA.1688.F32.TF32 R20, R112.reuse, R52, R20 ;  /* 0x000000347014723c */ /* 0x040fe20000081014 */
[----:B------:R-:W-:Y:S01]  /*55ba0*/  IMAD.MOV.U32 R249, RZ, RZ, R105 ;  /* 0x000000fffff97224 */ /* 0x000fe200078e0069 */
[----:B------:R-:W3:Y:S01]  /*55bb0*/  LDL.LU R104, [R1+0x290] ;  /* 0x0002900001687983 */ /* 0x000ee20000300800 */
[----:B------:R-:W-:Y:S02]  /*55bc0*/  IMAD.MOV.U32 R250, RZ, RZ, R106 ;  /* 0x000000fffffa7224 */ /* 0x000fe400078e006a */
[----:B------:R-:W-:Y:S01]  /*55bd0*/  IMAD.MOV.U32 R251, RZ, RZ, R107 ;  /* 0x000000fffffb7224 */ /* 0x000fe200078e006b */
[----:B------:R-:W3:Y:S02]  /*55be0*/  LDL.LU R105, [R1+0x294] ;  /* 0x0002940001697983 */ /* 0x000ee40000300800 */
[----:B------:R-:W-:Y:S02]  /*55bf0*/  HMMA.1688.F32.TF32 R112, R112, R236, R16 ;  /* 0x000000ec7070723c */ /* 0x000fe40000081010 */
[----:B------:R-:W3:Y:S04]  /*55c00*/  LDL.LU R106, [R1+0x298] ;  /* 0x00029800016a7983 */ /* 0x000ee80000300800 */
[----:B------:R-:W3:Y:S04]  /*55c10*/  LDL.LU R107, [R1+0x29c] ;  /* 0x00029c00016b7983 */ /* 0x000ee80000300800 */
[----:B------:R-:W-:Y:S04]  /*55c20*/  STL.64 [R1+0x200], R180 ;  /* 0x000200b401007387 */ /* 0x000fe80000100a00 */
[----:B------:R1:W-:Y:S04]  /*55c30*/  STL.64 [R1+0x208], R182 ;  /* 0x000208b601007387 */ /* 0x0003e80000100a00 */
[----:B-1----:R-:W4:Y:S04]  /*55c40*/  LDL.LU.64 R182, [R1+0x3f58] ;  /* 0x003f580001b67983 */ /* 0x002f280000300a00 */
[----:B------:R-:W4:Y:S04]  /*55c50*/  LDL.LU.64 R180, [R1+0x3f50] ;  /* 0x003f500001b47983 */ /* 0x000f280000300a00 */
[----:B------:R-:W-:Y:S04]  /*55c60*/  STL.64 [R1+0x1f0], R20 ;  /* 0x0001f01401007387 */ /* 0x000fe80000100a00 */
[----:B------:R1:W-:Y:S04]  /*55c70*/  STL.64 [R1+0x1f8], R22 ;  /* 0x0001f81601007387 */ /* 0x0003e80000100a00 */
[----:B-1----:R-:W3:Y:S04]  /*55c80*/  LDL.LU.64 R22, [R1+0x3f48] ;  /* 0x003f480001167983 */ /* 0x002ee80000300a00 */
        /* <DEDUP_REMOVED lines=9> */
[----:B------:R1:W-:Y:S04]  /*55d20*/  STL.64 [R1+0x140], R112 ;  /* 0x0001407001007387 */ /* 0x0003e80000100a00 */
[----:B------:R1:W-:Y:S04]  /*55d30*/  STL.64 [R1+0x148], R114 ;  /* 0x0001487201007387 */ /* 0x0003e80000100a00 */
[----:B-1----:R-:W3:Y:S04]  /*55d40*/  LDL.LU R112, [R1+0x210] ;  /* 0x0002100001707983 */ /* 0x002ee80000300800 */
[----:B------:R-:W3:Y:S04]  /*55d50*/  LDL.LU R113, [R1+0x214] ;  /* 0x0002140001717983 */ /* 0x000ee80000300800 */
[----:B------:R-:W3:Y:S04]  /*55d60*/  LDL.LU R114, [R1+0x218] ;  /* 0x0002180001727983 */ /* 0x000ee80000300800 */
[----:B------:R-:W3:Y:S01]  /*55d70*/  LDL.LU R115, [R1+0x21c] ;  /* 0x00021c0001737983 */ /* 0x000ee20000300800 */
[C---:B------:R-:W-:Y:S08]  /*55d80*/  HMMA.1688.F32.TF32 R84, R204.reuse, R48, R84 ;  /* 0x00000030cc54723c */ /* 0x040ff00000081054 */
[C---:B------:R-:W-:Y:S08]  /*55d90*/  HMMA.1688.F32.TF32 R156, R204.reuse, R52, R156 ;  /* 0x00000034cc9c723c */ /* 0x040ff0000008109c */
[C---:B------:R-:W-:Y:S07]  /*55da0*/  HMMA.1688.F32.TF32 R12, R204.reuse, R56, R12 ;  /* 0x00000038cc0c723c */ /* 0x040fee000008100c */
[----:B------:R-:W-:Y:S04]  /*55db0*/  STL.64 [R1+0x240], R84 ;  /* 0x0002405401007387 */ /* 0x000fe80000100a00 */
[----:B------:R1:W-:Y:S04]  /*55dc0*/  STL.64 [R1+0x248], R86 ;  /* 0x0002485601007387 */ /* 0x0003e80000100a00 */
[----:B-1----:R-:W4:Y:S04]  /*55dd0*/  LDL.LU.64 R86, [R1+0x3f18] ;  /* 0x003f180001567983 */ /* 0x002f280000300a00 */
[----:B------:R-:W4:Y:S04]  /*55de0*/  LDL.LU.64 R84, [R1+0x3f10] ;  /* 0x003f100001547983 */ /* 0x000f280000300a00 */
[----:B------:R-:W-:Y:S04]  /*55df0*/  STL.64 [R1+0x230], R156 ;  /* 0x0002309c01007387 */ /* 0x000fe80000100a00 */
[----:B------:R1:W-:Y:S04]  /*55e00*/  STL.64 [R1+0x238], R158 ;  /* 0x0002389e01007387 */ /* 0x0003e80000100a00 */
[----:B-1----:R-:W4:Y:S04]  /*55e10*/  LDL.LU.64 R158, [R1+0x3f08] ;  /* 0x003f0800019e7983 */ /* 0x002f280000300a00 */
[----:B------:R-:W4:Y:S04]  /*55e20*/  LDL.LU.64 R156, [R1+0x3f00] ;  /* 0x003f0000019c7983 */ /* 0x000f280000300a00 */
[----:B------:R-:W-:Y:S04]  /*55e30*/  STL.64 [R1+0x220], R12 ;  /* 0x0002200c01007387 */ /* 0x000fe80000100a00 */
[----:B------:R1:W-:Y:S04]  /*55e40*/  STL.64 [R1+0x228], R14 ;  /* 0x0002280e01007387 */ /* 0x0003e80000100a00 */
[----:B-1----:R-:W4:Y:S01]  /*55e50*/  LDL.LU.64 R14, [R1+0x3ef8] ;  /* 0x003ef800010e7983 */ /* 0x002f220000300a00 */
[C---:B--2---:R-:W-:Y:S08]  /*55e60*/  HMMA.1688.F32.TF32 R108, R204.reuse, R236, R108 ;  /* 0x000000eccc6c723c */ /* 0x044ff0000008106c */
[----:B---3--:R-:W-:Y:S11]  /*55e70*/  HMMA.1688.F32.TF32 R112, R204, R60, R112 ;  /* 0x0000003ccc70723c */ /* 0x008ff60000081070 */
[----:B------:R-:W-:Y:S11]  /*55e80*/  @!UPT UIADD3 URZ, URZ, URZ, URZ ;  /* 0x0000003f3f3ff290 */ /* 0x000ff6000fffe03f */
[----:B------:R-:W-:Y:S01]  /*55e90*/  @!UPT UIADD3 URZ, URZ, URZ, URZ ;  /* 0x0000003f3f3ff290 */ /* 0x000fe2000fffe03f */
[----:B------:R1:W-:Y:S04]  /*55ea0*/  STL.64 [R1+0x210], R112 ;  /* 0x0002107001007387 */ /* 0x0003e80000100a00 */
[----:B------:R2:W-:Y:S04]  /*55eb0*/  STL.64 [R1+0x218], R114 ;  /* 0x0002187201007387 */ /* 0x0005e80000100a00 */
[----:B-1----:R-:W3:Y:S04]  /*55ec0*/  LDL.LU R112, [R1+0x270] ;  /* 0x0002700001707983 */ /* 0x002ee80000300800 */
[----:B------:R-:W3:Y:S04]  /*55ed0*/  LDL.LU R113, [R1+0x274] ;  /* 0x0002740001717983 */ /* 0x000ee80000300800 */
[----:B--2---:R-:W3:Y:S04]  /*55ee0*/  LDL.LU R114, [R1+0x278] ;  /* 0x0002780001727983 */ /* 0x004ee80000300800 */
[----:B------:R-:W3:Y:S04]  /*55ef0*/  LDL.LU R115, [R1+0x27c] ;  /* 0x00027c0001737983 */ /* 0x000ee80000300800 */
[----:B------:R-:W2:Y:S04]  /*55f00*/  LDL.LU R204, [R1+0x190] ;  /* 0x0001900001cc7983 */ /* 0x000ea80000300800 */
[----:B------:R-:W-:Y:S04]  /*55f10*/  STL.64 [R1+0x1c0], R108 ;  /* 0x0001c06c01007387 */ /* 0x000fe80000100a00 */
[----:B------:R-:W-:Y:S04]  /*55f20*/  STL.64 [R1+0x1c8], R110 ;  /* 0x0001c86e01007387 */ /* 0x000fe80000100a00 */
[----:B------:R-:W2:Y:S04]  /*55f30*/  LDL.LU R205, [R1+0x194] ;  /* 0x0001940001cd7983 */ /* 0x000ea80000300800 */
[----:B------:R-:W2:Y:S04]  /*55f40*/  LDL.LU R206, [R1+0x198] ;  /* 0x0001980001ce7983 */ /* 0x000ea80000300800 */
[----:B------:R-:W2:Y:S01]  /*55f50*/  LDL.LU R207, [R1+0x19c] ;  /* 0x00019c0001cf7983 */ /* 0x000ea20000300800 */
[C---:B------:R-:W-:Y:S03]  /*55f60*/  HMMA.1688.F32.TF32 R80, R208.reuse, R48, R80 ;  /* 0x00000030d050723c */ /* 0x040fe60000081050 */
[----:B------:R-:W-:Y:S04]  /*55f70*/  LDS R108, [R0+0x83000] ;  /* 0x08300000006c7984 */ /* 0x000fe80000000800 */
[----:B------:R-:W-:Y:S01]  /*55f80*/  LDS R110, [R0+0x83800] ;  /* 0x08380000006e7984 */ /* 0x000fe20000000800 */
[C---:B------:R-:W-:Y:S03]  /*55f90*/  HMMA.1688.F32.TF32 R76, R208.reuse, R52, R76 ;  /* 0x00000034d04c723c */ /* 0x040fe6000008104c */
[----:B------:R-:W-:Y:S04]  /*55fa0*/  LDS R109, [R2+0x83000] ;  /* 0x08300000026d7984 */ /* 0x000fe80000000800 */
[----:B------:R-:W1:Y:S08]  /*55fb0*/  LDS R111, [R2+0x83800] ;  /* 0x08380000026f7984 */ /* 0x000e700000000800 */
[----:B------:R-:W-:Y:S04]  /*55fc0*/  STL.64 [R1+0x1b0], R80 ;  /* 0x0001b05001007387 */ /* 0x000fe80000100a00 */
[----:B------:R4:W-:Y:S04]  /*55fd0*/  STL.64 [R1+0x1b8], R82 ;  /* 0x0001b85201007387 */ /* 0x0009e80000100a00 */
[----:B----4-:R-:W4:Y:S04]  /*55fe0*/  LDL.LU.64 R82, [R1+0x3ef0] ;  /* 0x003ef00001527983 */ /* 0x010f280000300a00 */
[----:B------:R-:W4:Y:S04]  /*55ff0*/  LDL.LU.64 R80, [R1+0x3ee8] ;  /* 0x003ee80001507983 */ /* 0x000f280000300a00 */
[----:B------:R-:W-:Y:S04]  /*56000*/  STL.64 [R1+0x1a0], R76 ;  /* 0x0001a04c01007387 */ /* 0x000fe80000100a00 */
[----:B------:R1:W-:Y:S04]  /*56010*/  STL.64 [R1+0x1a8], R78 ;  /* 0x0001a84e01007387 */ /* 0x0003e80000100a00 */
[----:B-1----:R-:W3:Y:S04]  /*56020*/  LDL.LU.64 R78, [R1+0x3ee0] ;  /* 0x003ee000014e7983 */ /* 0x002ee80000300a00 */
[----:B------:R-:W3:Y:S01]  /*56030*/  LDL.LU.64 R76, [R1+0x3ed8] ;  /* 0x003ed800014c7983 */ /* 0x000ee20000300a00 */
[C---:B------:R-:W-:Y:S08]  /*56040*/  HMMA.1688.F32.TF32 R104, R208.reuse, R236, R104 ;  /* 0x000000ecd068723c */ /* 0x040ff00000081068 */
[C---:B--2---:R-:W-:Y:S11]  /*56050*/  HMMA.1688.F32.TF32 R204, R208.reuse, R56, R204 ;  /* 0x00000038d0cc723c */ /* 0x044ff600000810cc */
[----:B------:R-:W-:Y:S11]  /*56060*/  @!UPT UIADD3 URZ, URZ, URZ, URZ ;  /* 0x0000003f3f3ff290 */ /* 0x000ff6000fffe03f */
[----:B------:R-:W-:Y:S01]  /*56070*/  @!UPT UIADD3 URZ, URZ, URZ, URZ ;  /* 0x0000003f3f3ff290 */ /* 0x000fe2000fffe03f */
[----:B------:R-:W-:Y:S04]  /*56080*/  STL.64 [R1+0x190], R204 ;  /* 0x000190cc01007387 */ /* 0x000fe80000100a00 */
[----:B------:R1:W-:Y:S02]  /*56090*/  STL.64 [R1+0x198], R206 ;  /* 0x000198ce01007387 */ /* 0x0003e40000100a00 */
[----:B-1----:R-:W-:Y:S02]  /*560a0*/  HMMA.1688.F32.TF32 R204, R208, R60, R8 ;  /* 0x0000003cd0cc723c */ /* 0x002fe40000081008 */
[----:B------:R-:W2:Y:S11]  /*560b0*/  LDL.LU R8, [R1+0x250] ;  /* 0x0002500001087983 */ /* 0x000eb60000300800 */
[----:B------:R-:W-:Y:S10]  /*560c0*/  @!UPT UIADD3 URZ, URZ, URZ, URZ ;  /* 0x0000003f3f3ff290 */ /* 0x000ff4000fffe03f */
[----:B------:R1:W-:Y:S04]  /*560d0*/  STL.64 [R1+0x180], R204 ;  /* 0x000180cc01007387 */ /* 0x0003e80000100a00 */
[----:B------:R1:W-:Y:S04]  /*560e0*/  STL.64 [R1+0x188], R206 ;  /* 0x000188ce01007387 */ /* 0x0003e80000100a00 */
[----:B------:R-:W2:Y:S04]  /*560f0*/  LDL.LU R9, [R1+0x254] ;  /* 0x0002540001097983 */ /* 0x000ea80000300800 */
[----:B------:R-:W2:Y:S04]  /*56100*/  LDL.LU R10, [R1+0x258] ;  /* 0x00025800010a7983 */ /* 0x000ea80000300800 */
[----:B------:R-:W2:Y:S04]  /*56110*/  LDL.LU R11, [R1+0x25c] ;  /* 0x00025c00010b7983 */ /* 0x000ea80000300800 */
[----:B-1----:R-:W4:Y:S04]  /*56120*/  LDL.LU R204, [R1+0xf0] ;  /* 0x0000f00001cc7983 */ /* 0x002f280000300800 */
[----:B------:R-:W4:Y:S04]  /*56130*/  LDL.LU R205, [R1+0xf4] ;  /* 0x0000f40001cd7983 */ /* 0x000f280000300800 */
[----:B------:R-:W4:Y:S04]  /*56140*/  LDL.LU R206, [R1+0xf8] ;  /* 0x0000f80001ce7983 */ /* 0x000f280000300800 */
[----:B------:R-:W4:Y:S04]  /*56150*/  LDL.LU R207, [R1+0xfc] ;  /* 0x0000fc0001cf7983 */ /* 0x000f280000300800 */
[----:B------:R1:W-:Y:S04]  /*56160*/  STL.64 [R1+0x130], R104 ;  /* 0x0001306801007387 */ /* 0x0003e80000100a00 */
[----:B------:R-:W4:Y:S04]  /*56170*/  LDL.LU R208, [R1+0x260] ;  /* 0x0002600001d07983 */ /* 0x000f280000300800 */
[----:B------:R-:W4:Y:S04]  /*56180*/  LDL.LU R209, [R1+0x264] ;  /* 0x0002640001d17983 */ /* 0x000f280000300800 */
[----:B------:R-:W4:Y:S04]  /*56190*/  LDL.LU R210, [R1+0x268] ;  /* 0x0002680001d27983 */ /* 0x000f280000300800 */
[----:B------:R-:W4:Y:S01]  /*561a0*/  LDL.LU R211, [R1+0x26c] ;  /* 0x00026c0001d37983 */ /* 0x000f220000300800 */
[----:B---3--:R-:W-:Y:S01]  /*561b0*/  HMMA.1688.F32.TF32 R112, R212, R48, R112 ;  /* 0x00000030d470723c */ /* 0x008fe20000081070 */
[----:B------:R-:W-:-:S02]  /*561c0*/  IMAD.MOV.U32 R37, RZ, RZ, R107 ;  /* 0x000000ffff257224 */ /* 0x000fc400078e006b */
[----:B------:R-:W-:Y:S01]  /*561d0*/  IMAD.MOV.U32 R5, RZ, RZ, R106 ;  /* 0x000000ffff057224 */ /* 0x000fe200078e006a */
[----:B-1----:R-:W3:Y:S04]  /*561e0*/  LDL.LU R104, [R1+0xe0] ;  /* 0x0000e00001687983 */ /* 0x002ee80000300800 */
[----:B------:R-:W3:Y:S04]  /*561f0*/  LDL.LU R105, [R1+0xe4] ;  /* 0x0000e40001697983 */ /* 0x000ee80000300800 */
[----:B------:R-:W3:Y:S04]  /*56200*/  LDL.LU R106, [R1+0xe8] ;  /* 0x0000e800016a7983 */ /* 0x000ee80000300800 */
[----:B------:R-:W3:Y:S04]  /*56210*/  LDL.LU R107, [R1+0xec] ;  /* 0x0000ec00016b7983 */ /* 0x000ee80000300800 */
[----:B------:R-:W-:Y:S04]  /*56220*/  STL [R1+0x3e90], R37 ;  /* 0x003e902501007387 */ /* 0x000fe80000100800 */
[----:B------:R-:W-:Y:S01]  /*56230*/  STL [R1+0x3e8c], R5 ;  /* 0x003e8c0501007387 */ /* 0x000fe20000100800 */
[----:B------:R-:W-:-:S02]  /*56240*/  IMAD.MOV.U32 R48, RZ, RZ, R115 ;  /* 0x000000ffff307224 */ /* 0x000fc400078e0073 */
[----:B------:R-:W-:Y:S01]  /*56250*/  IMAD.MOV.U32 R49, RZ, RZ, R114 ;  /* 0x000000ffff317224 */ /* 0x000fe200078e0072 */
[----:B------:R1:W-:Y:S04]  /*56260*/  STL.64 [R1+0x120], R112 ;  /* 0x0001207001007387 */ /* 0x0003e80000100a00 */
[----:B-1----:R-:W3:Y:S04]  /*56270*/  LDL.LU R112, [R1+0x280] ;  /* 0x0002800001707983 */ /* 0x002ee80000300800 */
[----:B------:R-:W3:Y:S04]  /*56280*/  LDL.LU R113, [R1+0x284] ;  /* 0x0002840001717983 */ /* 0x000ee80000300800 */
[----:B------:R-:W3:Y:S04]  /*56290*/  LDL.LU R114, [R1+0x288] ;  /* 0x0002880001727983 */ /* 0x000ee80000300800 */
[----:B------:R-:W3:Y:S04]  /*562a0*/  LDL.LU R115, [R1+0x28c] ;  /* 0x00028c0001737983 */ /* 0x000ee80000300800 */
[----:B------:R-:W-:Y:S04]  /*562b0*/  STL [R1+0x3e98], R48 ;  /* 0x003e983001007387 */ /* 0x000fe80000100800 */
[----:B------:R1:W-:Y:S01]  /*562c0*/  STL [R1+0x3e94], R49 ;  /* 0x003e943101007387 */ /* 0x0003e20000100800 */
[C---:B--2---:R-:W-:Y:S08]  /*562d0*/  HMMA.1688.F32.TF32 R8, R212.reuse, R56, R8 ;  /* 0x00000038d408723c */ /* 0x044ff00000081008 */
[----:B----4-:R-:W-:Y:S11]  /*562e0*/  HMMA.1688.F32.TF32 R208, R212, R52, R208 ;  /* 0x00000034d4d0723c */ /* 0x010ff600000810d0 */
[----:B------:R-:W-:Y:S11]  /*562f0*/  @!UPT UIADD3 URZ, URZ, URZ, URZ ;  /* 0x0000003f3f3ff290 */ /* 0x000ff6000fffe03f */
[----:B------:R-:W-:Y:S02]  /*56300*/  @!UPT UIADD3 URZ, URZ, URZ, URZ ;  /* 0x0000003f3f3ff290 */ /* 0x000fe4000fffe03f */
[----:B------:R-:W-:Y:S02]  /*56310*/  IMAD.MOV.U32 R37, RZ, RZ, R208 ;  /* 0x000000ffff257224 */ /* 0x000fe400078e00d0 */
[----:B------:R-:W-:Y:S02]  /*56320*/  IMAD.MOV.U32 R5, RZ, RZ, R209 ;  /* 0x000000ffff057224 */ /* 0x000fe400078e00d1 */
[----:B------:R-:W-:Y:S02]  /*56330*/  IMAD.MOV.U32 R208, RZ, RZ, R6 ;  /* 0x000000ffffd07224 */ /* 0x000fe400078e0006 */
[----:B------:R-:W3:Y:S01]  /*56340*/  LDL.LU R6, [R1+0x3ed0] ;  /* 0x003ed00001067983 */ /* 0x000ee20000300800 */
[----:B------:R-:W-:-:S03]  /*56350*/  IMAD.MOV.U32 R209, RZ, RZ, R7 ;  /* 0x000000ffffd17224 */ /* 0x000fc600078e0007 */
[----:B------:R-:W3:Y:S01]  /*56360*/  LDL.LU R7, [R1+0x3ecc] ;  /* 0x003ecc0001077983 */ /* 0x000ee20000300800 */
[----:B------:R-:W-:Y:S02]  /*56370*/  IMAD.MOV.U32 R53, RZ, RZ, R210 ;  /* 0x000000ffff357224 */ /* 0x000fe400078e00d2 */
[----:B------:R-:W-:Y:S02]  /*56380*/  IMAD.MOV.U32 R210, RZ, RZ, R3 ;  /* 0x000000ffffd27224 */ /* 0x000fe400078e0003 */
[----:B------:R-:W2:Y:S01]  /*56390*/  LDL.LU R3, [R1+0x3ec8] ;  /* 0x003ec80001037983 */ /* 0x000ea20000300800 */
[----:B------:R-:W-:Y:S02]  /*563a0*/  IMAD.MOV.U32 R57, RZ, RZ, R10 ;  /* 0x000000ffff397224 */ /* 0x000fe400078e000a */
[----:B------:R-:W-:Y:S02]  /*563b0*/  IMAD.MOV.U32 R56, RZ, RZ, R11 ;  /* 0x000000ffff387224 */ /* 0x000fe400078e000b */
[----:B------:R-:W4:Y:S01]  /*563c0*/  LDL.LU.64 R10, [R1+0x3ec0] ;  /* 0x003ec000010a7983 */ /* 0x000f220000300a00 */
[----:B------:R-:W-:Y:S01]  /*563d0*/  HMMA.1688.F32.TF32 R204, R212, R60, R204 ;  /* 0x0000003cd4cc723c */ /* 0x000fe200000810cc */
[----:B-1----:R-:W-:-:S02]  /*563e0*/  IMAD.MOV.U32 R49, RZ, RZ, R9 ;  /* 0x000000ffff317224 */ /* 0x002fc400078e0009 */
[----:B------:R-:W-:Y:S02]  /*563f0*/  IMAD.MOV.U32 R52, RZ, RZ, R211 ;  /* 0x000000ffff347224 */ /* 0x000fe400078e00d3 */
[----:B------:R-:W-:Y:S02]  /*56400*/  IMAD.MOV.U32 R48, RZ, RZ, R8 ;  /* 0x000000ffff307224 */ /* 0x000fe400078e0008 */
[----:B------:R-:W-:Y:S11]  /*56410*/  IMAD.MOV.U32 R211, RZ, RZ, R4 ;  /* 0x000000ffffd37224 */ /* 0x000ff600078e0004 */
[----:B------:R-:W-:Y:S06]  /*56420*/  @!UPT UIADD3 URZ, URZ, URZ, URZ ;  /* 0x0000003f3f3ff290 */ /* 0x000fec000fffe03f */
[----:B------:R-:W-:Y:S02]  /*56430*/  IMAD.MOV.U32 R45, RZ, RZ, R204 ;  /* 0x000000ffff2d7224 */ /* 0x000fe400078e00cc */
[----:B------:R-:W-:Y:S02]  /*56440*/  IMAD.MOV.U32 R204, RZ, RZ, R15 ;  /* 0x000000ffffcc7224 */ /* 0x000fe400078e000f */
[----:B------:R-:W-:Y:S02]  /*56450*/  IMAD.MOV.U32 R44, RZ, RZ, R205 ;  /* 0x000000ffff2c7224 */ /* 0x000fe400078e00cd */
[----:B------:R-:W-:Y:S02]  /*56460*/  IMAD.MOV.U32 R41, RZ, RZ, R206 ;  /* 0x000000ffff297224 */ /* 0x000fe400078e00ce */
[----:B------:R-:W-:Y:S01]  /*56470*/  IMAD.MOV.U32 R40, RZ, RZ, R207 ;  /* 0x000000ffff287224 */ /* 0x000fe200078e00cf */
[----:B---3--:R-:W-:Y:S11]  /*56480*/  HMMA.1688.F32.TF32 R112, R108, R6, R112 ;  /* 0x000000066c70723c */ /* 0x008ff60000081070 */
[----:B------:R-:W-:Y:S11]  /*56490*/  @!UPT UIADD3 URZ, URZ, URZ, URZ ;  /* 0x0000003f3f3ff290 */ /* 0x000ff6000fffe03f */
[----:B------:R-:W-:Y:S02]  /*564a0*/  @!UPT UIADD3 URZ, URZ, URZ, URZ ;  /* 0x0000003f3f3ff290 */ /* 0x000fe4000fffe03f */
[----:B------:R-:W-:Y:S02]  /*564b0*/  IMAD.MOV.U32 R12, RZ, RZ, R112 ;  /* 0x000000ffff0c7224 */ /* 0x000fe400078e0070 */
[----:B------:R-:W-:Y:S01]  /*564c0*/  IMAD.MOV.U32 R9, RZ, RZ, R113 ;  /* 0x000000ffff097224 */ /* 0x000fe200078e0071 */
[----:B------:R-:W3:Y:S01]  /*564d0*/  LDL.LU R112, [R1+0x2e0] ;  /* 0x0002e00001707983 */ /* 0x000ee20000300800 */
[----:B------:R-:W-:Y:S02]  /*564e0*/  IMAD.MOV.U32 R8, RZ, RZ, R114 ;  /* 0x000000ffff087224 */ /* 0x000fe400078e0072 */
[----:B----4-:R-:W-:Y:S02]  /*564f0*/  IMAD.MOV.U32 R113, RZ, RZ, R10 ;  /* 0x000000ffff717224 */ /* 0x010fe400078e000a */
[----:B------:R-:W-:Y:S01]  /*56500*/  IMAD.MOV.U32 R4, RZ, RZ, R115 ;  /* 0x000000ffff047224 */ /* 0x000fe200078e0073 */
[----:B------:R-:W4:Y:S01]  /*56510*/  LDL.LU R10, [R1+0x3eb8] ;  /* 0x003eb800010a7983 */ /* 0x000f220000300800 */
[----:B------:R-:W-:-:S02]  /*56520*/  IMAD.MOV.U32 R114, RZ, RZ, R11 ;  /* 0x000000ffff727224 */ /* 0x000fc400078e000b */
[----:B------:R-:W-:Y:S01]  /*56530*/  IMAD.MOV.U32 R115, RZ, RZ, R14 ;  /* 0x000000ffff737224 */ /* 0x000fe200078e000e */
[----:B------:R-:W4:Y:S04]  /*56540*/  LDL.LU R11, [R1+0x3eb4] ;  /* 0x003eb400010b7983 */ /* 0x000f280000300800 */
[----:B------:R-:W3:Y:S04]  /*56550*/  LDL.LU R14, [R1+0x3eb0] ;  /* 0x003eb000010e7983 */ /* 0x000ee80000300800 */
[----:B------:R-:W3:Y:S04]  /*56560*/  LDL.LU R15, [R1+0x3eac] ;  /* 0x003eac00010f7983 */ /* 0x000ee80000300800 */
[----:B------:R-:W4:Y:S04]  /*56570*/  LDL.LU R205, [R1+0x384] ;  /* 0x0003840001cd7983 */ /* 0x000f280000300800 */
[----:B------:R-:W4:Y:S04]  /*56580*/  LDL.LU R206, [R1+0x388] ;  /* 0x0003880001ce7983 */ /* 0x000f280000300800 */
[----:B------:R-:W4:Y:S01]  /*56590*/  LDL.LU R207, [R1+0x38c] ;  /* 0x00038c0001cf7983 */ /* 0x000f220000300800 */
[----:B------:R-:W-:Y:S08]  /*565a0*/  HMMA.1688.F32.TF32 R120, R108, R38, R120 ;  /* 0x000000266c78723c */ /* 0x000ff00000081078 */
[----:B------:R-:W-:Y:S11]  /*565b0*/  HMMA.1688.F32.TF32 R104, R212, R236, R104 ;  /* 0x000000ecd468723c */ /* 0x000ff60000081068 */
[----:B------:R-:W-:Y:S11]  /*565c0*/  @!UPT UIADD3 URZ, URZ, URZ, URZ ;  /* 0x0000003f3f3ff290 */ /* 0x000ff6000fffe03f */
[----:B------:R-:W-:Y:S02]  /*565d0*/  @!UPT UIADD3 URZ, URZ, URZ, URZ ;  /* 0x0000003f3f3ff290 */ /* 0x000fe4000fffe03f */
[----:B------:R-:W-:Y:S02]  /*565e0*/  IMAD.MOV.U32 R237, RZ, RZ, R104 ;  /* 0x000000ffffed7224 */ /* 0x000fe400078e0068 */
[----:B------:R-:W-:Y:S01]  /*565f0*/  IMAD.MOV.U32 R236, RZ, RZ, R105 ;  /* 0x000000ffffec7224 */ /* 0x000fe200078e0069 */
[----:B--2---:R-:W-:Y:S01]  /*56600*/  LDS R104, [R3+0x83000] ;  /* 0x0830000003687984 */ /* 0x004fe20000000800 */
[----:B------:R-:W-:Y:S02]  /*56610*/  IMAD.MOV.U32 R61, RZ, RZ, R106 ;  /* 0x000000ffff3d7224 */ /* 0x000fe400078e006a */
[----:B------:R-:W-:Y:S01]  /*56620*/  IMAD.MOV.U32 R60, RZ, RZ, R107 ;  /* 0x000000ffff3c7224 */ /* 0x000fe200078e006b */
[----:B------:R-:W-:Y:S04]  /*56630*/  LDS R106, [R3+0x83800] ;  /* 0x08380000036a7984 */ /* 0x000fe80000000800 */
[----:B------:R-:W-:Y:S04]  /*56640*/  LDS R105, [R252+0x83000] ;  /* 0x08300000fc697984 */ /* 0x000fe80000000800 */
[----:B------:R-:W1:Y:S01]  /*56650*/  LDS R107, [R252+0x83800] ;  /* 0x08380000fc6b7984 */ /* 0x000e620000000800 */
[C---:B---3--:R-:W-:Y:S11]  /*56660*/  HMMA.1688.F32.TF32 R76, R108.reuse, R14, R76 ;  /* 0x0000000e6c4c723c */ /* 0x048ff6000008104c */
[----:B------:R-:W-:Y:S11]  /*56670*/  @!UPT UIADD3 URZ, URZ, URZ, URZ ;  /* 0x0000003f3f3ff290 */ /* 0x000ff6000fffe03f */
[----:B------:R-:W-:Y:S02]  /*56680*/  @!UPT UIADD3 URZ, URZ, URZ, URZ ;  /* 0x0000003f3f3ff290 */ /* 0x000fe4000fffe03f */
[----:B------:R-:W-:Y:S02]  /*56690*/  IMAD.MOV.U32 R28, RZ, RZ, R76 ;  /* 0x000000ffff1c7224 */ /* 0x000fe400078e004c */
[----:B------:R-:W-:Y:S02]  /*566a0*/  IMAD.MOV.U32 R25, RZ, RZ, R77 ;  /* 0x000000ffff197224 */ /* 0x000fe400078e004d */
[----:B------:R-:W-:Y:S02]  /*566b0*/  IMAD.MOV.U32 R24, RZ, RZ, R78 ;  /* 0x000000ffff187224 */ /* 0x000fe400078e004e */
[----:B------:R-:W-:Y:S02]  /*566c0*/  IMAD.MOV.U32 R21, RZ, RZ, R79 ;  /* 0x000000ffff157224 */ /* 0x000fe400078e004f */
[C---:B------:R-:W-:Y:S08]  /*566d0*/  HMMA.1688.F32.TF32 R76, R108.reuse, R18, R156 ;  /* 0x000000126c4c723c */ /* 0x040ff0000008109c */
[C---:B------:R-:W-:Y:S08]  /*566e0*/  HMMA.1688.F32.TF32 R156, R108.reuse, R22, R160 ;  /* 0x000000166c9c723c */ /* 0x040ff000000810a0 */
[----:B------:R-:W-:Y:S08]  /*566f0*/  HMMA.1688.F32.TF32 R160, R108, R26, R180 ;  /* 0x0000001a6ca0723c */ /* 0x000ff000000810b4 */
[----:B------:R-:W-:-:S02]  /*56700*/  IMAD.MOV.U32 R36, RZ, RZ, R76 ;  /* 0x000000ffff247224 */ /* 0x000fc400078e004c */
[----:B------:R-:W-:Y:S02]  /*56710*/  IMAD.MOV.U32 R33, RZ, RZ, R77 ;  /* 0x000000ffff217224 */ /* 0x000fe400078e004d */
[----:B------:R-:W-:Y:S02]  /*56720*/  IMAD.MOV.U32 R32, RZ, RZ, R78 ;  /* 0x000000ffff207224 */ /* 0x000fe400078e004e */
[----:B------:R-:W-:Y:S02]  /*56730*/  IMAD.MOV.U32 R29, RZ, RZ, R79 ;  /* 0x000000ffff1d7224 */ /* 0x000fe400078e004f */
[C---:B------:R-:W-:Y:S01]  /*56740*/  HMMA.1688.F32.TF32 R76, R108.reuse, R30, R192 ;  /* 0x0000001e6c4c723c */ /* 0x040fe200000810c0 */
[----:B------:R-:W-:Y:S04]  /*56750*/  STL.64 [R1+0x310], R156 ;  /* 0x0003109c01007387 */ /* 0x000fe80000100a00 */
[----:B------:R2:W-:Y:S04]  /*56760*/  STL.64 [R1+0x318], R158 ;  /* 0x0003189e01007387 */ /* 0x0005e80000100a00 */
[----:B------:R-:W-:Y:S04]  /*56770*/  STL.64 [R1+0x300], R160 ;  /* 0x000300a001007387 */ /* 0x000fe80000100a00 */
[----:B------:R-:W-:Y:S01]  /*56780*/  STL.64 [R1+0x308], R162 ;  /* 0x000308a201007387 */ /* 0x000fe20000100a00 */
[C---:B--2---:R-:W-:Y:S09]  /*56790*/  HMMA.1688.F32.TF32 R156, R108.reuse, R34, R196 ;  /* 0x000000226c9c723c */ /* 0x044ff200000810c4 */
[----:B------:R-:W-:Y:S04]  /*567a0*/  STL.64 [R1+0x2f0], R76 ;  /* 0x0002f04c01007387 */ /* 0x000fe80000100a00 */
[----:B------:R2:W-:Y:S02]  /*567b0*/  STL.64 [R1+0x2f8], R78 ;  /* 0x0002f84e01007387 */ /* 0x0005e40000100a00 */
[C---:B--2---:R-:W-:Y:S08]  /*567c0*/  HMMA.1688.F32.TF32 R76, R108.reuse, R42, R200 ;  /* 0x0000002a6c4c723c */ /* 0x044ff000000810c8 */
[----:B------:R-:W-:Y:S04]  /*567d0*/  STL.64 [R1+0x2c0], R156 ;  /* 0x0002c09c01007387 */ /* 0x000fe80000100a00 */
[----:B------:R2:W-:Y:S04]  /*567e0*/  STL.64 [R1+0x2c8], R158 ;  /* 0x0002c89e01007387 */ /* 0x0005e80000100a00 */
[----:B------:R-:W-:Y:S04]  /*567f0*/  STL.64 [R1+0x2b0], R120 ;  /* 0x0002b07801007387 */ /* 0x000fe80000100a00 */
[----:B------:R3:W-:Y:S01]  /*56800*/  STL.64 [R1+0x2b8], R122 ;  /* 0x0002b87a01007387 */ /* 0x0007e20000100a00 */
[C---:B--2---:R-:W-:Y:S03]  /*56810*/  HMMA.1688.F32.TF32 R156, R108.reuse, R46, R216 ;  /* 0x0000002e6c9c723c */ /* 0x044fe600000810d8 */
[----:B------:R-:W-:Y:S04]  /*56820*/  LDS R216, [R3+0x83080] ;  /* 0x0830800003d87984 */ /* 0x000fe80000000800 */
[----:B------:R-:W-:Y:S01]  /*56830*/  LDS R218, [R3+0x83880] ;  /* 0x0838800003da7984 */ /* 0x000fe20000000800 */
[C---:B---3--:R-:W-:Y:S03]  /*56840*/  HMMA.1688.F32.TF32 R120, R108.reuse, R50, R224 ;  /* 0x000000326c78723c */ /* 0x048fe600000810e0 */
[----:B------:R-:W-:Y:S04]  /*56850*/  STL.64 [R1+0x2a0], R76 ;  /* 0x0002a04c01007387 */ /* 0x000fe80000100a00 */
[----:B------:R2:W-:Y:S01]  /*56860*/  STL.64 [R1+0x2a8], R78 ;  /* 0x0002a84e01007387 */ /* 0x0005e20000100a00 */
[C---:B----4-:R-:W-:Y:S03]  /*56870*/  HMMA.1688.F32.TF32 R208, R108.reuse, R10, R208 ;  /* 0x0000000a6cd0723c */ /* 0x050fe600000810d0 */
[----:B------:R-:W-:Y:S04]  /*56880*/  LDS R217, [R252+0x83080] ;  /* 0x08308000fcd97984 */ /* 0x000fe80000000800 */
[----:B------:R-:W-:Y:S01]  /*56890*/  LDS R219, [R252+0x83880] ;  /* 0x08388000fcdb7984 */ /* 0x000fe20000000800 */
[C---:B--2---:R-:W-:Y:S03]  /*568a0*/  HMMA.1688.F32.TF32 R76, R108.reuse, R54, R228 ;  /* 0x000000366c4c723c */ /* 0x044fe600000810e4 */
[----:B------:R-:W-:Y:S04]  /*568b0*/  STL.64 [R1+0x290], R156 ;  /* 0x0002909c01007387 */ /* 0x000fe80000100a00 */
[----:B------:R2:W-:Y:S04]  /*568c0*/  STL.64 [R1+0x298], R158 ;  /* 0x0002989e01007387 */ /* 0x0005e80000100a00 */
[----:B------:R-:W-:Y:S04]  /*568d0*/  STL.64 [R1+0x280], R120 ;  /* 0x0002807801007387 */ /* 0x000fe80000100a00 */
[----:B------:R3:W-:Y:S01]  /*568e0*/  STL.64 [R1+0x288], R122 ;  /* 0x0002887a01007387 */ /* 0x0007e20000100a00 */
[C---:B--2---:R-:W-:Y:S07]  /*568f0*/  HMMA.1688.F32.TF32 R156, R108.reuse, R58, R232 ;  /* 0x0000003a6c9c723c */ /* 0x044fee00000810e8 */
[----:B------:R-:W-:Y:S01]  /*56900*/  STL.64 [R1+0x270], R76 ;  /* 0x0002704c01007387 */ /* 0x000fe20000100a00 */
[----:B---3--:R-:W-:Y:S03]  /*56910*/  HMMA.1688.F32.TF32 R120, R108, R62, R240 ;  /* 0x0000003e6c78723c */ /* 0x008fe600000810f0 */
[----:B------:R2:W-:Y:S05]  /*56920*/  STL.64 [R1+0x278], R78 ;  /* 0x0002784e01007387 */ /* 0x0005ea0000100a00 */
[----:B-1----:R-:W-:Y:S01]  /*56930*/  HMMA.1688.F32.TF32 R72, R104, R38, R72 ;  /* 0x000000266848723c */ /* 0x002fe20000081048 */
[----:B------:R-:W-:Y:S01]  /*56940*/  IMAD.MOV.U32 R20, RZ, RZ, R208 ;  /* 0x000000ffff147224 */ /* 0x000fe200078e00d0 */
[----:B------:R-:W-:Y:S01]  /*56950*/  LDS R240, [R0+0x83100] ;  /* 0x0831000000f07984 */ /* 0x000fe20000000800 */
[----:B------:R-:W-:-:S02]  /*56960*/  IMAD.MOV.U32 R17, RZ, RZ, R209 ;  /* 0x000000ffff117224 */ /* 0x000fc400078e00d1 */
[----:B------:R-:W-:Y:S01]  /*56970*/  IMAD.MOV.U32 R16, RZ, RZ, R210 ;  /* 0x000000ffff107224 */ /* 0x000fe200078e00d2 */
[----:B------:R-:W-:Y:S02]  /*56980*/  LDS R242, [R0+0x83900] ;  /* 0x0839000000f27984 */ /* 0x000fe40000000800 */
[----:B--2---:R-:W-:Y:S02]  /*56990*/  HMMA.1688.F32.TF32 R76, R108, R238, R244 ;  /* 0x000000ee6c4c723c */ /* 0x004fe400000810f4 */
[----:B------:R-:W-:Y:S04]  /*569a0*/  STL.64 [R1+0x260], R156 ;  /* 0x0002609c01007387 */ /* 0x000fe80000100a00 */
[----:B------:R-:W-:Y:S04]  /*569b0*/  STL.64 [R1+0x268], R158 ;  /* 0x0002689e01007387 */ /* 0x000fe80000100a00 */
[----:B------:R-:W-:Y:S04]  /*569c0*/  STL.64 [R1+0x250], R120 ;  /* 0x0002507801007387 */ /* 0x000fe80000100a00 */
[----:B------:R1:W-:Y:S01]  /*569d0*/  STL.64 [R1+0x258], R122 ;  /* 0x0002587a01007387 */ /* 0x0003e20000100a00 */
[----:B------:R-:W-:Y:S01]  /*569e0*/  HMMA.1688.F32.TF32 R108, R104, R14, R80 ;  /* 0x0000000e686c723c */ /* 0x000fe20000081050 */
[----:B------:R-:W-:-:S02]  /*569f0*/  IMAD.MOV.U32 R13, RZ, RZ, R211 ;  /* 0x000000ffff0d7224 */ /* 0x000fc400078e00d3 */
[----:B------:R-:W-:Y:S04]  /*56a00*/  LDS R156, [R0+0x83080] ;  /* 0x08308000009c7984 */ /* 0x000fe80000000800 */
[----:B------:R-:W-:Y:S04]  /*56a10*/  LDS R158, [R0+0x83880] ;  /* 0x08388000009e7984 */ /* 0x000fe80000000800 */
[----:B------:R-:W-:Y:S01]  /*56a20*/  STL.64 [R1+0x170], R76 ;  /* 0x0001704c01007387 */ /* 0x000fe20000100a00 */
[C---:B-1----:R-:W-:Y:S03]  /*56a30*/  HMMA.1688.F32.TF32 R120, R104.reuse, R6, R204 ;  /* 0x000000066878723c */ /* 0x042fe600000810cc */
[----:B------:R1:W-:Y:S04]  /*56a40*/  STL.64 [R1+0x178], R78 ;  /* 0x0001784e01007387 */ /* 0x0003e80000100a00 */
[----:B------:R-:W-:Y:S04]  /*56a50*/  LDS R157, [R2+0x83080] ;  /* 0x08308000029d7984 */ /* 0x000fe80000000800 */
[----:B------:R-:W2:Y:S01]  /*56a60*/  LDS R159, [R2+0x83880] ;  /* 0x08388000029f7984 */ /* 0x000ea20000000800 */
[C---:B-1----:R-:W-:Y:S03]  /*56a70*/  HMMA.1688.F32.TF32 R76, R104.reuse, R10, R112 ;  /* 0x0000000a684c723c */ /* 0x042fe60000081070 */
[----:B------:R-:W-:Y:S04]  /*56a80*/  LDS R241, [R2+0x83100] ;  /* 0x0831000002f17984 */ /* 0x000fe80000000800 */
[----:B------:R-:W1:Y:S04]  /*56a90*/  LDS R243, [R2+0x83900] ;  /* 0x0839000002f37984 */ /* 0x000e680000000800 */
[----:B------:R-:W-:Y:S01]  /*56aa0*/  STL.64 [R1+0x160], R120 ;  /* 0x0001607801007387 */ /* 0x000fe20000100a00 */
[C---:B------:R-:W-:Y:S03]  /*56ab0*/  HMMA.1688.F32.TF32 R80, R104.reuse, R18, R84 ;  /* 0x000000126850723c */ /* 0x040fe60000081054 */
[----:B------:R-:W-:Y:S08]  /*56ac0*/  STL.64 [R1+0x168], R122 ;  /* 0x0001687a01007387 */ /* 0x000ff00000100a00 */
[----:B------:R-:W-:Y:S04]  /*56ad0*/  STL.64 [R1+0x150], R76 ;  /* 0x0001504c01007387 */ /* 0x000fe80000100a00 */
[----:B------:R3:W-:Y:S02]  /*56ae0*/  STL.64 [R1+0x158], R78 ;  /* 0x0001584e01007387 */ /* 0x0007e40000100a00 */
[C---:B---3--:R-:W-:Y:S02]  /*56af0*/  HMMA.1688.F32.TF32 R76, R104.reuse, R22, R144 ;  /* 0x00000016684c723c */ /* 0x048fe40000081090 */
[----:B------:R-:W-:Y:S04]  /*56b00*/  STL.64 [R1+0xe0], R108 ;  /* 0x0000e06c01007387 */ /* 0x000fe80000100a00 */
[----:B------:R-:W-:Y:S02]  /*56b10*/  STL.64 [R1+0xe8], R110 ;  /* 0x0000e86e01007387 */ /* 0x000fe40000100a00 */
[C---:B------:R-:W-:Y:S02]  /*56b20*/  HMMA.1688.F32.TF32 R84, R104.reuse, R26, R172 ;  /* 0x0000001a6854723c */ /* 0x040fe400000810ac */
[----:B------:R-:W-:Y:S04]  /*56b30*/  STL.64 [R1+0xc0], R80 ;  /* 0x0000c05001007387 */ /* 0x000fe80000100a00 */
[----:B------:R3:W-:Y:S09]  /*56b40*/  STL.64 [R1+0xc8], R82 ;  /* 0x0000c85201007387 */ /* 0x0007f20000100a00 */
[----:B------:R-:W-:Y:S01]  /*56b50*/  STL.64 [R1+0xa0], R76 ;  /* 0x0000a04c01007387 */ /* 0x000fe20000100a00 */
[C---:B---3--:R-:W-:Y:S03]  /*56b60*/  HMMA.1688.F32.TF32 R80, R104.reuse, R30, R184 ;  /* 0x0000001e6850723c */ /* 0x048fe600000810b8 */
[----:B------:R3:W-:Y:S05]  /*56b70*/  STL.64 [R1+0xa8], R78 ;  /* 0x0000a84e01007387 */ /* 0x0007ea0000100a00 */
[C---:B---3--:R-:W-:Y:S08]  /*56b80*/  HMMA.1688.F32.TF32 R76, R104.reuse, R34, R68 ;  /* 0x00000022684c723c */ /* 0x048ff00000081044 */
[C---:B------:R-:W-:Y:S01]  /*56b90*/  HMMA.1688.F32.TF32 R68, R104.reuse, R42, R88 ;  /* 0x0000002a6844723c */ /* 0x040fe20000081058 */
[----:B------:R-:W-:Y:S04]  /*56ba0*/  STL.64 [R1+0x90], R84 ;  /* 0x0000905401007387 */ /* 0x000fe80000100a00 */
[----:B------:R-:W-:Y:S04]  /*56bb0*/  STL.64 [R1+0x98], R86 ;  /* 0x0000985601007387 */ /* 0x000fe80000100a00 */
[----:B------:R-:W-:Y:S04]  /*56bc0*/  STL.64 [R1+0x70], R80 ;  /* 0x0000705001007387 */ /* 0x000fe80000100a00 */
[----:B------:R-:W-:Y:S04]  /*56bd0*/  STL.64 [R1+0x78], R82 ;  /* 0x0000785201007387 */ /* 0x000fe80000100a00 */
[----:B------:R-:W-:Y:S04]  /*56be0*/  STL.64 [R1+0x60], R76 ;  /* 0x0000604c01007387 */ /* 0x000fe80000100a00 */
[----:B------:R-:W-:Y:S04]  /*56bf0*/  STL.64 [R1+0x68], R78 ;  /* 0x0000684e01007387 */ /* 0x000fe80000100a00 */
[----:B------:R-:W3:Y:S04]  /*56c00*/  LDL.LU R112, [R1+0x360] ;  /* 0x0003600001707983 */ /* 0x000ee80000300800 */
[----:B------:R-:W-:Y:S04]  /*56c10*/  STL.64 [R1+0x50], R72 ;  /* 0x0000504801007387 */ /* 0x000fe80000100a00 */
[----:B------:R-:W-:Y:S04]  /*56c20*/  STL.64 [R1+0x58], R74 ;  /* 0x0000584a01007387 */ /* 0x000fe80000100a00 */
[----:B------:R-:W-:Y:S04]  /*56c30*/  STL.64 [R1+0x10], R68 ;  /* 0x0000104401007387 */ /* 0x000fe80000100a00 */
[----:B------:R4:W-:Y:S04]  /*56c40*/  STL.64 [R1+0x18], R70 ;  /* 0x0000184601007387 */ /* 0x0009e80000100a00 */
        /* <DEDUP_REMOVED lines=19> */
[C---:B----4-:R-:W-:Y:S08]  /*56d80*/  HMMA.1688.F32.TF32 R68, R104.reuse, R46, R188 ;  /* 0x0000002e6844723c */ /* 0x050ff000000810bc */
[C---:B------:R-:W-:Y:S08]  /*56d90*/  HMMA.1688.F32.TF32 R72, R104.reuse, R50, R220 ;  /* 0x000000326848723c */ /* 0x040ff000000810dc */
[C---:B------:R-:W-:Y:S08]  /*56da0*/  HMMA.1688.F32.TF32 R76, R104.reuse, R54, R116 ;  /* 0x00000036684c723c */ /* 0x040ff00000081074 */
[C---:B------:R-:W-:Y:S08]  /*56db0*/  HMMA.1688.F32.TF32 R80, R104.reuse, R58, R96 ;  /* 0x0000003a6850723c */ /* 0x040ff00000081060 */
[C---:B------:R-:W-:Y:S08]  /*56dc0*/  HMMA.1688.F32.TF32 R84, R104.reuse, R62, R92 ;  /* 0x0000003e6854723c */ /* 0x040ff0000008105c */
[----:B------:R-:W-:Y:S01]  /*56dd0*/  HMMA.1688.F32.TF32 R88, R104, R238, R100 ;  /* 0x000000ee6858723c */ /* 0x000fe20000081064 */
[----:B------:R-:W-:Y:S04]  /*56de0*/  STL.64 [R1+0x3d30], R70 ;  /* 0x003d304601007387 */ /* 0x000fe80000100a00 */
[----:B------:R4:W-:Y:S04]  /*56df0*/  STL.64 [R1+0x3d28], R68 ;  /* 0x003d284401007387 */ /* 0x0009e80000100a00 */
[----:B------:R-:W-:Y:S01]  /*56e00*/  STL.64 [R1+0x3d40], R74 ;  /* 0x003d404a01007387 */ /* 0x000fe20000100a00 */
[C---:B--2---:R-:W-:Y:S03]  /*56e10*/  HMMA.1688.F32.TF32 R116, R156.reuse, R30, R124 ;  /* 0x0000001e9c74723c */ /* 0x044fe6000008107c */
[----:B------:R-:W-:Y:S04]  /*56e20*/  STL.64 [R1+0x3d38], R72 ;  /* 0x003d384801007387 */ /* 0x000fe80000100a00 */
[----:B------:R-:W-:Y:S01]  /*56e30*/  STL.64 [R1+0x3d50], R78 ;  /* 0x003d504e01007387 */ /* 0x000fe20000100a00 */
[C---:B------:R-:W-:Y:S03]  /*56e40*/  HMMA.1688.F32.TF32 R120, R156.reuse, R34, R128 ;  /* 0x000000229c78723c */ /* 0x040fe60000081080 */
        /* <DEDUP_REMOVED lines=9> */
[----:B------:R2:W-:Y:S05]  /*56ee0*/  STL.64 [R1+0x3d78], R88 ;  /* 0x003d785801007387 */ /* 0x0005ea0000100a00 */
[C---:B------:R-:W-:Y:S08]  /*56ef0*/  HMMA.1688.F32.TF32 R136, R156.reuse, R50, R176 ;  /* 0x000000329c88723c */ /* 0x040ff000000810b0 */
[C---:B------:R-:W-:Y:S08]  /*56f00*/  HMMA.1688.F32.TF32 R140, R156.reuse, R54, R168 ;  /* 0x000000369c8c723c */ /* 0x040ff000000810a8 */
[C---:B------:R-:W-:Y:S08]  /*56f10*/  HMMA.1688.F32.TF32 R144, R156.reuse, R58, R164 ;  /* 0x0000003a9c90723c */ /* 0x040ff000000810a4 */
[C---:B------:R-:W-:Y:S08]  /*56f20*/  HMMA.1688.F32.TF32 R148, R156.reuse, R62, R148 ;  /* 0x0000003e9c94723c */ /* 0x040ff00000081094 */
[C---:B---3--:R-:W-:Y:S08]  /*56f30*/  HMMA.1688.F32.TF32 R108, R156.reuse, R22, R112 ;  /* 0x000000169c6c723c */ /* 0x048ff00000081070 */
[C---:B------:R-:W-:Y:S08]  /*56f40*/  HMMA.1688.F32.TF32 R96, R156.reuse, R10, R212 ;  /* 0x0000000a9c60723c */ /* 0x040ff000000810d4 */
[C---:B------:R-:W-:Y:S08]  /*56f50*/  HMMA.1688.F32.TF32 R92, R156.reuse, R6, R160 ;  /* 0x000000069c5c723c */ /* 0x040ff000000810a0 */
[C---:B------:R-:W-:Y:S08]  /*56f60*/  HMMA.1688.F32.TF32 R100, R156.reuse, R14, R208 ;  /* 0x0000000e9c64723c */ /* 0x040ff000000810d0 */
[C---:B------:R-:W-:Y:S08]  /*56f70*/  HMMA.1688.F32.TF32 R112, R156.reuse, R26, R64 ;  /* 0x0000001a9c70723c */ /* 0x040ff00000081040 */
[C---:B------:R-:W-:Y:S01]  /*56f80*/  HMMA.1688.F32.TF32 R104, R156.reuse, R18, R204 ;  /* 0x000000129c68723c */ /* 0x040fe200000810cc */
        /* <DEDUP_REMOVED lines=8> */
[----:B------:R-:W2:Y:S04]  /*57010*/  LDL.LU R204, [R1+0x500] ;  /* 0x0005000001cc7983 */ /* 0x000ea80000300800 */
[----:B------:R-:W2:Y:S04]  /*57020*/  LDL.LU R205, [R1+0x504] ;  /* 0x0005040001cd7983 */ /* 0x000ea80000300800 */
[----:B------:R-:W2:Y:S04]  /*57030*/  LDL.LU R206, [R1+0x508] ;  /* 0x0005080001ce7983 */ /* 0x000ea80000300800 */
[----:B------:R-:W2:Y:S04]  /*57040*/  LDL.LU R207, [R1+0x50c] ;  /* 0x00050c0001cf7983 */ /* 0x000ea80000300800 */
        /* <DEDUP_REMOVED lines=70> */
[----:B------:R-:W3:Y:S01]  /*574b0*/  LDL.LU R187, [R1+0x37c] ;  /* 0x00037c0001bb7983 */ /* 0x000ee20000300800 */
[----:B------:R-:W-:-:S02]  /*574c0*/  IMAD.MOV.U32 R244, RZ, RZ, R248 ;  /* 0x000000fffff47224 */ /* 0x000fc400078e00f8 */
[----:B------:R-:W-:Y:S02]  /*574d0*/  IMAD.MOV.U32 R245, RZ, RZ, R249 ;  /* 0x000000fffff57224 */ /* 0x000fe400078e00f9 */
[----:B------:R-:W-:Y:S02]  /*574e0*/  IMAD.MOV.U32 R246, RZ, RZ, R250 ;  /* 0x000000fffff67224 */ /* 0x000fe400078e00fa */
[----:B------:R-:W-:Y:S01]  /*574f0*/  IMAD.MOV.U32 R247, RZ, RZ, R251 ;  /* 0x000000fffff77224 */ /* 0x000fe200078e00fb */
[C---:B--2---:R-:W-:Y:S01]  /*57500*/  HMMA.1688.F32.TF32 R156, R216.reuse, R6, R204 ;  /* 0x00000006d89c723c */ /* 0x044fe200000810cc */
[----:B------:R-:W2:Y:S04]  /*57510*/  LDL.LU R204, [R1] ;  /* 0x0000000001cc7983 */ /* 0x000ea80000300800 */
[----:B------:R-:W2:Y:S04]  /*57520*/  LDL.LU R205, [R1+0x4] ;  /* 0x0000040001cd7983 */ /* 0x000ea80000300800 */
[----:B------:R-:W2:Y:S04]  /*57530*/  LDL.LU R206, [R1+0x8] ;  /* 0x0000080001ce7983 */ /* 0x000ea80000300800 */
[----:B------:R-:W2:Y:S04]  /*57540*/  LDL.LU R207, [R1+0xc] ;  /* 0x00000c0001cf7983 */ /* 0x000ea80000300800 */
[----:B------:R-:W2:Y:S04]  /*57550*/  LDL.LU R248, [R1+0x3ea8] ;  /* 0x003ea80001f87983 */ /* 0x000ea80000300800 */
[----:B------:R-:W2:Y:S04]  /*57560*/  LDL.LU R249, [R1+0x3ea4] ;  /* 0x003ea40001f97983 */ /* 0x000ea80000300800 */
[----:B------:R-:W2:Y:S04]  /*57570*/  LDL.LU R250, [R1+0x3ea0] ;  /* 0x003ea00001fa7983 */ /* 0x000ea80000300800 */
[----:B------:R-:W2:Y:S04]  /*57580*/  LDL.LU R251, [R1+0x3e9c] ;  /* 0x003e9c0001fb7983 */ /* 0x000ea80000300800 */
[----:B----4-:R-:W1:Y:S04]  /*57590*/  LDL.LU R68, [R1+0x700] ;  /* 0x0007000001447983 */ /* 0x010e680000300800 */
[----:B------:R-:W1:Y:S04]  /*575a0*/  LDL.LU R69, [R1+0x704] ;  /* 0x0007040001457983 */ /* 0x000e680000300800 */
[----:B------:R-:W1:Y:S04]  /*575b0*/  LDL.LU R70, [R1+0x708] ;  /* 0x0007080001467983 */ /* 0x000e680000300800 */
[----:B------:R-:W1:Y:S01]  /*575c0*/  LDL.LU R71, [R1+0x70c] ;  /* 0x00070c0001477983 */ /* 0x000e620000300800 */
[C---:B---3--:R-:W-:Y:S03]  /*575d0*/  HMMA.1688.F32.TF32 R164, R216.reuse, R14, R224 ;  /* 0x0000000ed8a4723c */ /* 0x048fe600000810e0 */
[----:B------:R-:W3:Y:S04]  /*575e0*/  LDL.LU R224, [R1+0x610] ;  /* 0x0006100001e07983 */ /* 0x000ee80000300800 */
[----:B------:R-:W3:Y:S04]  /*575f0*/  LDL.LU R225, [R1+0x614] ;  /* 0x0006140001e17983 */ /* 0x000ee80000300800 */
[----:B------:R-:W3:Y:S04]  /*57600*/  LDL.LU R226, [R1+0x618] ;  /* 0x0006180001e27983 */ /* 0x000ee80000300800 */
[----:B------:R-:W3:Y:S01]  /*57610*/  LDL.LU R227, [R1+0x61c] ;  /* 0x00061c0001e37983 */ /* 0x000ee20000300800 */
[C---:B------:R-:W-:Y:S03]  /*57620*/  HMMA.1688.F32.TF32 R168, R216.reuse, R18, R228 ;  /* 0x00000012d8a8723c */ /* 0x040fe600000810e4 */
[----:B------:R-:W4:Y:S04]  /*57630*/  LDL.LU R228, [R1+0x5c0] ;  /* 0x0005c00001e47983 */ /* 0x000f280000300800 */
[----:B------:R-:W4:Y:S04]  /*57640*/  LDL.LU R229, [R1+0x5c4] ;  /* 0x0005c40001e57983 */ /* 0x000f280000300800 */
[----:B------:R-:W4:Y:S04]  /*57650*/  LDL.LU R230, [R1+0x5c8] ;  /* 0x0005c80001e67983 */ /* 0x000f280000300800 */
[----:B------:R-:W4:Y:S01]  /*57660*/  LDL.LU R231, [R1+0x5cc] ;  /* 0x0005cc0001e77983 */ /* 0x000f220000300800 */
[----:B------:R-:W-:Y:S03]  /*57670*/  HMMA.1688.F32.TF32 R172, R216, R22, R232 ;  /* 0x00000016d8ac723c */ /* 0x000fe600000810e8 */
[----:B------:R-:W2:Y:S04]  /*57680*/  LDL.LU R232, [R1+0x4e0] ;  /* 0x0004e00001e87983 */ /* 0x000ea80000300800 */
[----:B------:R-:W2:Y:S04]  /*57690*/  LDL.LU R233, [R1+0x4e4] ;  /* 0x0004e40001e97983 */ /* 0x000ea80000300800 */
[----:B------:R-:W2:Y:S04]  /*576a0*/  LDL.LU R234, [R1+0x4e8] ;  /* 0x0004e80001ea7983 */ /* 0x000ea80000300800 */
[----:B------:R-:W2:Y:S01]  /*576b0*/  LDL.LU R235, [R1+0x4ec] ;  /* 0x0004ec0001eb7983 */ /* 0x000ea20000300800 */
[C---:B-1----:R-:W-:Y:S11]  /*576c0*/  HMMA.1688.F32.TF32 R220, R240.reuse, R6, R68 ;  /* 0x00000006f0dc723c */ /* 0x042ff60000081044 */
[----:B------:R-:W-:Y:S11]  /*576d0*/  @!UPT UIADD3 URZ, URZ, URZ, URZ ;  /* 0x0000003f3f3ff290 */ /* 0x000ff6000fffe03f */
[----:B------:R-:W-:Y:S01]  /*576e0*/  @!UPT UIADD3 URZ, URZ, URZ, URZ ;  /* 0x0000003f3f3ff290 */ /* 0x000fe2000fffe03f */
[----:B------:R-:W-:Y:S04]  /*576f0*/  STL [R1+0x3cb0], R220 ;  /* 0x003cb0dc01007387 */ /* 0x000fe80000100800 */
[----:B------:R-:W-:Y:S04]  /*57700*/  STL [R1+0x3cac], R221 ;  /* 0x003cacdd01007387 */ /* 0x000fe80000100800 */
[----:B------:R-:W-:Y:S04]  /*57710*/  STL [R1+0x3ca8], R222 ;  /* 0x003ca8de01007387 */ /* 0x000fe80000100800 */
[----:B------:R-:W-:Y:S01]  /*57720*/  STL [R1+0x3ca4], R223 ;  /* 0x003ca4df01007387 */ /* 0x000fe20000100800 */
[C---:B---3--:R-:W-:Y:S08]  /*57730*/  HMMA.1688.F32.TF32 R224, R240.reuse, R10, R224 ;  /* 0x0000000af0e0723c */ /* 0x048ff000000810e0 */
[C---:B----4-:R-:W-:Y:S11]  /*57740*/  HMMA.1688.F32.TF32 R228, R240.reuse, R14, R228 ;  /* 0x0000000ef0e4723c */ /* 0x050ff600000810e4 */
[----:B------:R-:W-:Y:S04]  /*57750*/  @!UPT UIADD3 URZ, URZ, URZ, URZ ;  /* 0x0000003f3f3ff290 */ /* 0x000fe8000fffe03f */
[----:B------:R-:W-:Y:S04]  /*57760*/  STL [R1+0x3cc0], R224 ;  /* 0x003cc0e001007387 */ /* 0x000fe80000100800 */
[----:B------:R-:W-:Y:S04]  /*57770*/  STL [R1+0x3cbc], R225 ;  /* 0x003cbce101007387 */ /* 0x000fe80000100800 */
[----:B------:R-:W-:Y:S04]  /*57780*/  STL [R1+0x3cb8], R226 ;  /* 0x003cb8e201007387 */ /* 0x000fe80000100800 */
[----:B------:R-:W-:Y:S04]  /*57790*/  STL [R1+0x3cb4], R227 ;  /* 0x003cb4e301007387 */ /* 0x000fe80000100800 */
[----:B------:R-:W-:Y:S04]  /*577a0*/  STL [R1+0x3ccc], R228 ;  /* 0x003ccce401007387 */ /* 0x000fe80000100800 */
[----:B------:R-:W-:Y:S04]  /*577b0*/  STL [R1+0x3cc8], R229 ;  /* 0x003cc8e501007387 */ /* 0x000fe80000100800 */
[----:B------:R-:W-:Y:S04]  /*577c0*/  STL [R1+0x3cc4], R230 ;  /* 0x003cc4e601007387 */ /* 0x000fe80000100800 */
[----:B------:R-:W-:Y:S04]  /*577d0*/  STL [R1+0x3ca0], R231 ;  /* 0x003ca0e701007387 */ /* 0x000fe80000100800 */
        /* <DEDUP_REMOVED lines=28> */
[C---:B--2---:R-:W-:Y:S03]  /*579a0*/  HMMA.1688.F32.TF32 R232, R240.reuse, R18, R232 ;  /* 0x00000012f0e8723c */ /* 0x044fe600000810e8 */
        /* <DEDUP_REMOVED lines=8> */
[----:B------:R-:W-:Y:S04]  /*57a30*/  STL [R1+0x3cd8], R232 ;  /* 0x003cd8e801007387 */ /* 0x000fe80000100800 */
[----:B------:R-:W-:Y:S04]  /*57a40*/  STL [R1+0x3cd4], R233 ;  /* 0x003cd4e901007387 */ /* 0x000fe80000100800 */
[----:B------:R-:W-:Y:S04]  /*57a50*/  STL [R1+0x3cd0], R234 ;  /* 0x003cd0ea01007387 */ /* 0x000fe80000100800 */
[----:B------:R-:W-:Y:S01]  /*57a60*/  STL [R1+0x3c9c], R235 ;  /* 0x003c9ceb01007387 */ /* 0x000fe20000100800 */
[C---:B----4-:R-:W-:Y:S08]  /*57a70*/  HMMA.1688.F32.TF32 R64, R240.reuse, R22, R100 ;  /* 0x00000016f040723c */ /* 0x050ff00000081064 */
[C---:B---3--:R-:W-:Y:S11]  /*57a80*/  HMMA.1688.F32.TF32 R96, R240.reuse, R26, R96 ;  /* 0x0000001af060723c */ /* 0x048ff60000081060 */
[----:B------:R-:W-:Y:S04]  /*57a90*/  @!UPT UIADD3 URZ, URZ, URZ, URZ ;  /* 0x0000003f3f3ff290 */ /* 0x000fe8000fffe03f */
[----:B------:R-:W-:Y:S04]  /*57aa0*/  STL [R1+0x3ce4], R64 ;  /* 0x003ce44001007387 */ /* 0x000fe80000100800 */
[----:B------:R-:W-:Y:S04]  /*57ab0*/  STL [R1+0x3ce0], R65 ;  /* 0x003ce04101007387 */ /* 0x000fe80000100800 */
[----:B------:R-:W-:Y:S04]  /*57ac0*/  STL [R1+0x3cdc], R66 ;  /* 0x003cdc4201007387 */ /* 0x000fe80000100800 */
[----:B------:R1:W-:Y:S02]  /*57ad0*/  STL [R1+0x3c98], R67 ;  /* 0x003c984301007387 */ /* 0x0003e40000100800 */
[C---:B-1----:R-:W-:Y:S02]  /*57ae0*/  HMMA.1688.F32.TF32 R64, R240.reuse, R30, R72 ;  /* 0x0000001ef040723c */ /* 0x042fe40000081048 */
[----:B------:R-:W3:Y:S04]  /*57af0*/  LDL.LU R72, [R1+0x1e0] ;  /* 0x0001e00001487983 */ /* 0x000ee80000300800 */
[----:B------:R-:W-:Y:S04]  /*57b00*/  STL.64 [R1], R96 ;  /* 0x0000006001007387 */ /* 0x000fe80000100a00 */
[----:B------:R-:W-:Y:S11]  /*57b10*/  STL.64 [R1+0x8], R98 ;  /* 0x0000086201007387 */ /* 0x000ff60000100a00 */
[----:B------:R-:W-:Y:S02]  /*57b20*/  @!UPT UIADD3 URZ, URZ, URZ, URZ ;  /* 0x0000003f3f3ff290 */ /* 0x000fe4000fffe03f */
[----:B------:R-:W-:Y:S04]  /*57b30*/  STL.64 [R1+0x20], R64 ;  /* 0x0000204001007387 */ /* 0x000fe80000100a00 */
[----:B------:R1:W-:Y:S04]  /*57b40*/  STL.64 [R1+0x28], R66 ;  /* 0x0000284201007387 */ /* 0x0003e80000100a00 */
[----:B------:R-:W3:Y:S04]  /*57b50*/  LDL.LU R73, [R1+0x1e4] ;  /* 0x0001e40001497983 */ /* 0x000ee80000300800 */
[----:B------:R-:W3:Y:S04]  /*57b60*/  LDL.LU R74, [R1+0x1e8] ;  /* 0x0001e800014a7983 */ /* 0x000ee80000300800 */
[----:B------:R-:W3:Y:S01]  /*57b70*/  LDL.LU R75, [R1+0x1ec] ;  /* 0x0001ec00014b7983 */ /* 0x000ee20000300800 */
[C---:B-1----:R-:W-:Y:S03]  /*57b80*/  HMMA.1688.F32.TF32 R64, R240.reuse, R34, R68 ;  /* 0x00000022f040723c */ /* 0x042fe60000081044 */
[----:B------:R-:W3:Y:S11]  /*57b90*/  LDL.LU R68, [R1+0x1d0] ;  /* 0x0001d00001447983 */ /* 0x000ef60000300800 */
[----:B------:R-:W-:Y:S09]  /*57ba0*/  @!UPT UIADD3 URZ, URZ, URZ, URZ ;  /* 0x0000003f3f3ff290 */ /* 0x000ff2000fffe03f */
[----:B------:R-:W-:Y:S04]  /*57bb0*/  STL.64 [R1+0x30], R64 ;  /* 0x0000304001007387 */ /* 0x000fe80000100a00 */
[----:B------:R1:W-:Y:S04]  /*57bc0*/  STL.64 [R1+0x38], R66 ;  /* 0x0000384201007387 */ /* 0x0003e80000100a00 */
[----:B------:R-:W3:Y:S04]  /*57bd0*/  LDL.LU R69, [R1+0x1d4] ;  /* 0x0001d40001457983 */ /* 0x000ee80000300800 */
[----:B------:R-:W3:Y:S04]  /*57be0*/  LDL.LU R70, [R1+0x1d8] ;  /* 0x0001d80001467983 */ /* 0x000ee80000300800 */
[----:B------:R-:W3:Y:S01]  /*57bf0*/  LDL.LU R71, [R1+0x1dc] ;  /* 0x0001dc0001477983 */ /* 0x000ee20000300800 */
[C---:B-1----:R-:W-:Y:S08]  /*57c00*/  HMMA.1688.F32.TF32 R64, R240.reuse, R38, R92 ;  /* 0x00000026f040723c */ /* 0x042ff0000008105c */
[C---:B------:R-:W-:Y:S08]  /*57c10*/  HMMA.1688.F32.TF32 R84, R240.reuse, R46, R84 ;  /* 0x0000002ef054723c */ /* 0x040ff00000081054 */
[----:B------:R-:W-:Y:S07]  /*57c20*/  HMMA.1688.F32.TF32 R88, R240, R42, R88 ;  /* 0x0000002af058723c */ /* 0x000fee0000081058 */
[----:B------:R1:W-:Y:S04]  /*57c30*/  STL.64 [R1+0x40], R64 ;  /* 0x0000404001007387 */ /* 0x0003e80000100a00 */
[----:B------:R2:W-:Y:S05]  /*57c40*/  STL.64 [R1+0x48], R66 ;  /* 0x0000484201007387 */ /* 0x0005ea0000100a00 */
[----:B------:R-:W-:-:S02]  /*57c50*/  IMAD.MOV.U32 R232, RZ, RZ, R87 ;  /* 0x000000ffffe87224 */ /* 0x000fc400078e0057 */
[----:B-1----:R-:W-:Y:S02]  /*57c60*/  IMAD.MOV.U32 R65, RZ, RZ, R85 ;  /* 0x000000ffff417224 */ /* 0x002fe400078e0055 */
[----:B------:R-:W-:Y:S02]  /*57c70*/  IMAD.MOV.U32 R64, RZ, RZ, R84 ;  /* 0x000000ffff407224 */ /* 0x000fe400078e0054 */
[----:B--2---:R-:W-:Y:S01]  /*57c80*/  IMAD.MOV.U32 R66, RZ, RZ, R86 ;  /* 0x000000ffff427224 */ /* 0x004fe200078e0056 */
[----:B------:R-:W-:Y:S04]  /*57c90*/  STL.64 [R1+0x4a0], R88 ;  /* 0x0004a05801007387 */ /* 0x000fe80000100a00 */
[----:B------:R-:W-:Y:S04]  /*57ca0*/  STL.64 [R1+0x4a8], R90 ;  /* 0x0004a85a01007387 */ /* 0x000fe80000100a00 */
[----:B------:R-:W-:Y:S01]  /*57cb0*/  STL [R1+0x3cf4], R232 ;  /* 0x003cf4e801007387 */ /* 0x000fe20000100800 */
[C---:B------:R-:W-:Y:S03]  /*57cc0*/  HMMA.1688.F32.TF32 R76, R240.reuse, R54, R76 ;  /* 0x00000036f04c723c */ /* 0x040fe6000008104c */
[----:B------:R-:W-:Y:S04]  /*57cd0*/  STL [R1+0x3cf0], R66 ;  /* 0x003cf04201007387 */ /* 0x000fe80000100800 */
[----:B------:R-:W-:Y:S04]  /*57ce0*/  STL [R1+0x3cec], R65 ;  /* 0x003cec4101007387 */ /* 0x000fe80000100800 */
[----:B------:R1:W-:Y:S02]  /*57cf0*/  STL [R1+0x3ce8], R64 ;  /* 0x003ce84001007387 */ /* 0x0003e40000100800 */
[----:B-1----:R-:W-:Y:S11]  /*57d00*/  HMMA.1688.F32.TF32 R64, R240, R50, R80 ;  /* 0x00000032f040723c */ /* 0x002ff60000081050 */
[----:B------:R-:W-:Y:S11]  /*57d10*/  IMAD.MOV.U32 R232, RZ, RZ, R76 ;  /* 0x000000ffffe87224 */ /* 0x000ff600078e004c */
[----:B------:R-:W-:Y:S01]  /*57d20*/  @!UPT UIADD3 URZ, URZ, URZ, URZ ;  /* 0x0000003f3f3ff290 */ /* 0x000fe2000fffe03f */
[----:B------:R1:W-:Y:S04]  /*57d30*/  STL.64 [R1+0x480], R64 ;  /* 0x0004804001007387 */ /* 0x0003e80000100a00 */
[----:B------:R2:W-:Y:S04]  /*57d40*/  STL.64 [R1+0x488], R66 ;  /* 0x0004884201007387 */ /* 0x0005e80000100a00 */
[----:B------:R-:W4:Y:S01]  /*57d50*/  LDL.LU R84, [R1+0x140] ;  /* 0x0001400001547983 */ /* 0x000f220000300800 */
[----:B-1----:R-:W-:-:S03]  /*57d60*/  IMAD.MOV.U32 R64, RZ, RZ, R79 ;  /* 0x000000ffff407224 */ /* 0x002fc600078e004f */
[----:B------:R-:W4:Y:S01]  /*57d70*/  LDL.LU R85, [R1+0x144] ;  /* 0x0001440001557983 */ /* 0x000f220000300800 */
[----:B------:R-:W-:Y:S02]  /*57d80*/  IMAD.MOV.U32 R65, RZ, RZ, R78 ;  /* 0x000000ffff417224 */ /* 0x000fe400078e004e */
[----:B--2---:R-:W-:Y:S01]  /*57d90*/  IMAD.MOV.U32 R66, RZ, RZ, R77 ;  /* 0x000000ffff427224 */ /* 0x004fe200078e004d */
[----:B------:R-:W4:Y:S04]  /*57da0*/  LDL.LU R86, [R1+0x148] ;  /* 0x0001480001567983 */ /* 0x000f280000300800 */
[----:B------:R-:W4:Y:S04]  /*57db0*/  LDL.LU R87, [R1+0x14c] ;  /* 0x00014c0001577983 */ /* 0x000f280000300800 */
[----:B------:R-:W-:Y:S04]  /*57dc0*/  STL [R1+0x3d04], R64 ;  /* 0x003d044001007387 */ /* 0x000fe80000100800 */
[----:B------:R-:W-:Y:S04]  /*57dd0*/  STL [R1+0x3d00], R65 ;  /* 0x003d004101007387 */ /* 0x000fe80000100800 */
[----:B------:R-:W-:Y:S04]  /*57de0*/  STL [R1+0x3cfc], R232 ;  /* 0x003cfce801007387 */ /* 0x000fe80000100800 */
[----:B------:R3:W-:Y:S04]  /*57df0*/  STL [R1+0x3cf8], R66 ;  /* 0x003cf84201007387 */ /* 0x0007e80000100800 */
[----:B------:R-:W2:Y:S01]  /*57e00*/  LDL.LU R80, [R1+0x7f0] ;  /* 0x0007f00001507983 */ /* 0x000ea20000300800 */
[C---:B---3--:R-:W-:Y:S11]  /*57e10*/  HMMA.1688.F32.TF32 R64, R240.reuse, R58, R72 ;  /* 0x0000003af040723c */ /* 0x048ff60000081048 */
[----:B------:R-:W-:Y:S11]  /*57e20*/  @!UPT UIADD3 URZ, URZ, URZ, URZ ;  /* 0x0000003f3f3ff290 */ /* 0x000ff6000fffe03f */
[----:B------:R-:W-:Y:S01]  /*57e30*/  @!UPT UIADD3 URZ, URZ, URZ, URZ ;  /* 0x0000003f3f3ff290 */ /* 0x000fe2000fffe03f */
[----:B------:R-:W-:Y:S04]  /*57e40*/  STL.64 [R1+0x460], R64 ;  /* 0x0004604001007387 */ /* 0x000fe80000100a00 */
[----:B------:R1:W-:Y:S04]  /*57e50*/  STL.64 [R1+0x468], R66 ;  /* 0x0004684201007387 */ /* 0x0003e80000100a00 */
[----:B------:R-:W2:Y:S04]  /*57e60*/  LDL.LU R81, [R1+0x7f4] ;  /* 0x0007f40001517983 */ /* 0x000ea80000300800 */
[----:B------:R-:W2:Y:S04]  /*57e70*/  LDL.LU R82, [R1+0x7f8] ;  /* 0x0007f80001527983 */ /* 0x000ea80000300800 */
[----:B------:R-:W2:Y:S01]  /*57e80*/  LDL.LU R83, [R1+0x7fc] ;  /* 0x0007fc0001537983 */ /* 0x000ea20000300800 */
[----:B-1----:R-:W-:Y:S03]  /*57e90*/  HMMA.1688.F32.TF32 R64, R240, R62, R68 ;  /* 0x0000003ef040723c */ /* 0x002fe60000081044 */
        /* <DEDUP_REMOVED lines=22> */
[----:B------:R-:W-:Y:S08]  /*58000*/  HMMA.1688.F32.TF32 R212, R216, R62, R212 ;  /* 0x0000003ed8d4723c */ /* 0x000ff000000810d4 */
[----:B----4-:R-:W-:Y:S01]  /*58010*/  HMMA.1688.F32.TF32 R84, R240, R238, R84 ;  /* 0x000000eef054723c */ /* 0x010fe20000081054 */
[----:B------:R-:W-:Y:S01]  /*58020*/  IMAD.MOV.U32 R229, RZ, RZ, R67 ;  /* 0x000000ffffe57224 */ /* 0x000fe200078e0043 */
[----:B------:R-:W-:Y:S01]  /*58030*/  LDS R240, [R0+0x83180] ;  /* 0x0831800000f07984 */ /* 0x000fe20000000800 */
[----:B------:R-:W-:-:S02]  /*58040*/  IMAD.MOV.U32 R228, RZ, RZ, R66 ;  /* 0x000000ffffe47224 */ /* 0x000fc400078e0042 */
[----:B------:R-:W-:Y:S01]  /*58050*/  IMAD.MOV.U32 R234, RZ, RZ, R65 ;  /* 0x000000ffffea7224 */ /* 0x000fe200078e0041 */
[----:B------:R-:W-:Y:S02]  /*58060*/  LDS R248, [R3+0x83180] ;  /* 0x0831800003f87984 */ /* 0x000fe40000000800 */
[----:B------:R-:W-:Y:S02]  /*58070*/  HMMA.1688.F32.TF32 R216, R216, R238, R244 ;  /* 0x000000eed8d8723c */ /* 0x000fe400000810f4 */
[----:B------:R-:W-:Y:S04]  /*58080*/  LDS R244, [R3+0x83100] ;  /* 0x0831000003f47984 */ /* 0x000fe80000000800 */
[----:B------:R-:W-:Y:S04]  /*58090*/  LDS R246, [R3+0x83900] ;  /* 0x0839000003f67984 */ /* 0x000fe80000000800 */
[----:B------:R-:W-:Y:S04]  /*580a0*/  LDS R245, [R252+0x83100] ;  /* 0x08310000fcf57984 */ /* 0x000fe80000000800 */
[----:B------:R-:W2:Y:S01]  /*580b0*/  LDS R247, [R252+0x83900] ;  /* 0x08390000fcf77984 */ /* 0x000ea20000000800 */
[----:B------:R-:W-:-:S02]  /*580c0*/  IMAD.MOV.U32 R233, RZ, RZ, R64 ;  /* 0x000000ffffe97224 */ /* 0x000fc400078e0040 */
[----:B------:R-:W-:Y:S01]  /*580d0*/  IMAD.MOV.U32 R66, RZ, RZ, R87 ;  /* 0x000000ffff427224 */ /* 0x000fe200078e0057 */
[----:B------:R-:W-:Y:S01]  /*580e0*/  STL [R1+0x3d14], R229 ;  /* 0x003d14e501007387 */ /* 0x000fe20000100800 */
[----:B------:R-:W-:Y:S02]  /*580f0*/  IMAD.MOV.U32 R232, RZ, RZ, R86 ;  /* 0x000000ffffe87224 */ /* 0x000fe400078e0056 */
[----:B------:R-:W-:Y:S01]  /*58100*/  IMAD.MOV.U32 R64, RZ, RZ, R84 ;  /* 0x000000ffff407224 */ /* 0x000fe200078e0054 */
[----:B------:R-:W-:Y:S01]  /*58110*/  STL [R1+0x3d10], R228 ;  /* 0x003d10e401007387 */ /* 0x000fe20000100800 */
[----:B------:R-:W-:-:S03]  /*58120*/  IMAD.MOV.U32 R65, RZ, RZ, R85 ;  /* 0x000000ffff417224 */ /* 0x000fc600078e0055 */
[----:B------:R-:W-:Y:S04]  /*58130*/  STL [R1+0x3d0c], R234 ;  /* 0x003d0cea01007387 */ /* 0x000fe80000100800 */
[----:B------:R-:W-:Y:S04]  /*58140*/  STL [R1+0x3d08], R233 ;  /* 0x003d08e901007387 */ /* 0x000fe80000100800 */
[----:B------:R-:W-:Y:S04]  /*58150*/  STL [R1+0x3d24], R66 ;  /* 0x003d244201007387 */ /* 0x000fe80000100800 */
[----:B------:R-:W-:Y:S04]  /*58160*/  STL [R1+0x3d20], R232 ;  /* 0x003d20e801007387 */ /* 0x000fe80000100800 */
[----:B------:R-:W-:Y:S04]  /*58170*/  STL [R1+0x3d1c], R64 ;  /* 0x003d1c4001007387 */ /* 0x000fe80000100800 */
[----:B------:R3:W-:Y:S04]  /*58180*/  STL [R1+0x3d18], R65 ;  /* 0x003d184101007387 */ /* 0x0007e80000100800 */
[----:B------:R-:W-:Y:S04]  /*58190*/  LDS R242, [R0+0x83980] ;  /* 0x0839800000f27984 */ /* 0x000fe80000000800 */
[----:B------:R-:W-:Y:S04]  /*581a0*/  LDS R241, [R2+0x83180] ;  /* 0x0831800002f17984 */ /* 0x000fe80000000800 */
[----:B------:R-:W1:Y:S04]  /*581b0*/  LDS R243, [R2+0x83980] ;  /* 0x0839800002f37984 */ /* 0x000e680000000800 */
[----:B------:R-:W-:Y:S04]  /*581c0*/  LDS R250, [R3+0x83980] ;  /* 0x0839800003fa7984 */ /* 0x000fe80000000800 */
[----:B------:R-:W-:Y:S04]  /*581d0*/  LDS R249, [R252+0x83180] ;  /* 0x08318000fcf97984 */ /* 0x000fe80000000800 */
[----:B------:R-:W4:Y:S01]  /*581e0*/  LDS R251, [R252+0x83980] ;  /* 0x08398000fcfb7984 */ /* 0x000f220000000800 */
[C---:B--2---:R-:W-:Y:S11]  /*581f0*/  HMMA.1688.F32.TF32 R80, R244.reuse, R6, R80 ;  /* 0x00000006f450723c */ /* 0x044ff60000081050 */
[----:B------:R-:W-:Y:S11]  /*58200*/  @!UPT UIADD3 URZ, URZ, URZ, URZ ;  /* 0x0000003f3f3ff290 */ /* 0x000ff6000fffe03f */
[----:B------:R-:W-:Y:S02]  /*58210*/  @!UPT UIADD3 URZ, URZ, URZ, URZ ;  /* 0x0000003f3f3ff290 */ /* 0x000fe4000fffe03f */
[----:B------:R-:W-:Y:S02]  /*58220*/  IMAD.MOV.U32 R227, RZ, RZ, R80 ;  /* 0x000000ffffe37224 */ /* 0x000fe400078e0050 */
[----:B------:R-:W-:Y:S01]  /*58230*/  IMAD.MOV.U32 R220, RZ, RZ, R81 ;  /* 0x000000ffffdc7224 */ /* 0x000fe200078e0051 */
[----:B---3--:R-:W-:Y:S01]  /*58240*/  HMMA.1688.F32.TF32 R64, R244, R10, R76 ;  /* 0x0000000af440723c */ /* 0x008fe2000008104c */
[----:B------:R-:W2:Y:S04]  /*58250*/  LDL.LU R76, [R1+0x600] ;  /* 0x00060000014c7983 */ /* 0x000ea80000300800 */
[----:B------:R-:W2:Y:S01]  /*58260*/  LDL.LU R77, [R1+0x604] ;  /* 0x00060400014d7983 */ /* 0x000ea20000300800 */
[----:B------:R-:W-:-:S03]  /*58270*/  IMAD.MOV.U32 R221, RZ, RZ, R82 ;  /* 0x000000ffffdd7224 */ /* 0x000fc600078e0052 */
[----:B------:R-:W2:Y:S01]  /*58280*/  LDL.LU R78, [R1+0x608] ;  /* 0x00060800014e7983 */ /* 0x000ea20000300800 */
[----:B------:R-:W-:-:S03]  /*58290*/  IMAD.MOV.U32 R222, RZ, RZ, R83 ;  /* 0x000000ffffde7224 */ /* 0x000fc600078e0053 */
[----:B------:R-:W2:Y:S04]  /*582a0*/  LDL.LU R79, [R1+0x60c] ;  /* 0x00060c00014f7983 */ /* 0x000ea80000300800 */
[----:B------:R-:W3:Y:S04]  /*582b0*/  LDL.LU R80, [R1+0x690] ;  /* 0x0006900001507983 */ /* 0x000ee80000300800 */
[----:B------:R-:W3:Y:S04]  /*582c0*/  LDL.LU R81, [R1+0x694] ;  /* 0x0006940001517983 */ /* 0x000ee80000300800 */
[----:B------:R-:W3:Y:S04]  /*582d0*/  LDL.LU R82, [R1+0x698] ;  /* 0x0006980001527983 */ /* 0x000ee80000300800 */
[----:B------:R-:W3:Y:S04]  /*582e0*/  LDL.LU R83, [R1+0x69c] ;  /* 0x00069c0001537983 */ /* 0x000ee80000300800 */
[----:B------:R-:W2:Y:S04]  /*582f0*/  LDL.LU R84, [R1+0x740] ;  /* 0x0007400001547983 */ /* 0x000ea80000300800 */
[----:B------:R-:W2:Y:S04]  /*58300*/  LDL.LU R85, [R1+0x744] ;  /* 0x0007440001557983 */ /* 0x000ea80000300800 */
[----:B------:R-:W2:Y:S04]  /*58310*/  LDL.LU R86, [R1+0x748] ;  /* 0x0007480001567983 */ /* 0x000ea80000300800 */
[----:B------:R-:W2:Y:S01]  /*58320*/  LDL.LU R87, [R1+0x74c] ;  /* 0x00074c0001577983 */ /* 0x000ea20000300800 */
[C---:B------:R-:W-:Y:S03]  /*58330*/  HMMA.1688.F32.TF32 R72, R244.reuse, R14, R72 ;  /* 0x0000000ef448723c */ /* 0x040fe60000081048 */
        /* <DEDUP_REMOVED lines=24> */
[----:B------:R-:W2:Y:S01]  /*584c0*/  LDL.LU R123, [R1+0x24c] ;  /* 0x00024c00017b7983 */ /* 0x000ea20000300800 */
[----:B------:R-:W-:-:S03]  /*584d0*/  IMAD.MOV.U32 R230, RZ, RZ, R72 ;  /* 0x000000ffffe67224 */ /* 0x000fc600078e0048 */
        /* <DEDUP_REMOVED lines=39> */
[----:B------:R-:W1:Y:S04]  /*58750*/  LDL.LU R100, [R1+0x890] ;  /* 0x0008900001647983 */ /* 0x000e680000300800 */
[----:B------:R-:W1:Y:S04]  /*58760*/  LDL.LU R101, [R1+0x894] ;  /* 0x0008940001657983 */ /* 0x000e680000300800 */
[----:B------:R-:W1:Y:S04]  /*58770*/  LDL.LU R102, [R1+0x898] ;  /* 0x0008980001667983 */ /* 0x000e680000300800 */
[----:B------:R-:W1:Y:S04]  /*58780*/  LDL.LU R103, [R1+0x89c] ;  /* 0x00089c0001677983 */ /* 0x000e680000300800 */
[----:B------:R-:W4:Y:S04]  /*58790*/  LDL.LU R92, [R1+0x810] ;  /* 0x00081000015c7983 */ /* 0x000f280000300800 */
[----:B------:R-:W4:Y:S04]  /*587a0*/  LDL.LU R93, [R1+0x814] ;  /* 0x00081400015d7983 */ /* 0x000f280000300800 */
[----:B------:R-:W4:Y:S04]  /*587b0*/  LDL.LU R94, [R1+0x818] ;  /* 0x00081800015e7983 */ /* 0x000f280000300800 */
[----:B------:R-:W4:Y:S01]  /*587c0*/  LDL.LU R95, [R1+0x81c] ;  /* 0x00081c00015f7983 */ /* 0x000f220000300800 */
[----:B------:R-:W-:-:S02]  /*587d0*/  IMAD.MOV.U32 R235, RZ, RZ, R66 ;  /* 0x000000ffffeb7224 */ /* 0x000fc400078e0042 */
[----:B------:R-:W-:Y:S02]  /*587e0*/  IMAD.MOV.U32 R223, RZ, RZ, R64 ;  /* 0x000000ffffdf7224 */ /* 0x000fe400078e0040 */
[----:B------:R-:W-:Y:S01]  /*587f0*/  IMAD.MOV.U32 R231, RZ, RZ, R65 ;  /* 0x000000ffffe77224 */ /* 0x000fe200078e0041 */
[C---:B--2---:R-:W-:Y:S08]  /*58800*/  HMMA.1688.F32.TF32 R72, R244.reuse, R22, R72 ;  /* 0x00000016f448723c */ /* 0x044ff00000081048 */
[C---:B---3--:R-:W-:Y:S11]  /*58810*/  HMMA.1688.F32.TF32 R68, R244.reuse, R26, R68 ;  /* 0x0000001af444723c */ /* 0x048ff60000081044 */
[----:B------:R-:W-:Y:S05]  /*58820*/  @!UPT UIADD3 URZ, URZ, URZ, URZ ;  /* 0x0000003f3f3ff290 */ /* 0x000fea000fffe03f */
[----:B------:R-:W-:Y:S02]  /*58830*/  IMAD.MOV.U32 R66, RZ, RZ, R72 ;  /* 0x000000ffff427224 */ /* 0x000fe400078e0048 */
[----:B------:R-:W2:Y:S01]  /*58840*/  LDL.LU R72, [R1+0x5b0] ;  /* 0x0005b00001487983 */ /* 0x000ea20000300800 */
[----:B------:R-:W-:Y:S02]  /*58850*/  IMAD.MOV.U32 R232, RZ, RZ, R73 ;  /* 0x000000ffffe87224 */ /* 0x000fe400078e0049 */
[----:B------:R-:W-:Y:S02]  /*58860*/  IMAD.MOV.U32 R64, RZ, RZ, R74 ;  /* 0x000000ffff407224 */ /* 0x000fe400078e004a */
[----:B------:R-:W-:Y:S01]  /*58870*/  IMAD.MOV.U32 R65, RZ, RZ, R75 ;  /* 0x000000ffff417224 */ /* 0x000fe200078e004b */
[----:B------:R3:W-:Y:S04]  /*58880*/  STL.64 [R1+0x570], R68 ;  /* 0x0005704401007387 */ /* 0x0007e80000100a00 */
[----:B------:R3:W-:Y:S04]  /*58890*/  STL.64 [R1+0x578], R70 ;  /* 0x0005784601007387 */ /* 0x0007e80000100a00 */
[----:B------:R-:W2:Y:S04]  /*588a0*/  LDL.LU R73, [R1+0x5b4] ;  /* 0x0005b40001497983 */ /* 0x000ea80000300800 */
[----:B------:R-:W2:Y:S04]  /*588b0*/  LDL.LU R74, [R1+0x5b8] ;  /* 0x0005b800014a7983 */ /* 0x000ea80000300800 */
[----:B------:R-:W2:Y:S01]  /*588c0*/  LDL.LU R75, [R1+0x5bc] ;  /* 0x0005bc00014b7983 */ /* 0x000ea20000300800 */
[C---:B----4-:R-:W-:Y:S03]  /*588d0*/  HMMA.1688.F32.TF32 R136, R244.reuse, R34, R136 ;  /* 0x00000022f488723c */ /* 0x050fe60000081088 */
[----:B---3--:R-:W3:Y:S04]  /*588e0*/  LDL.LU R68, [R1+0x560] ;  /* 0x0005600001447983 */ /* 0x008ee80000300800 */
[----:B------:R-:W3:Y:S01]  /*588f0*/  LDL.LU R69, [R1+0x564] ;  /* 0x0005640001457983 */ /* 0x000ee20000300800 */
[C---:B------:R-:W-:Y:S03]  /*58900*/  HMMA.1688.F32.TF32 R140, R244.reuse, R30, R140 ;  /* 0x0000001ef48c723c */ /* 0x040fe6000008108c */
        /* <DEDUP_REMOVED lines=8> */
[C---:B------:R-:W-:Y:S01]  /*58990*/  HMMA.1688.F32.TF32 R108, R244.reuse, R62, R108 ;  /* 0x0000003ef46c723c */ /* 0x040fe2000008106c */
[----:B------:R-:W-:Y:S07]  /*589a0*/  STL.64 [R1+0x5a0], R140 ;  /* 0x0005a08c01007387 */ /* 0x000fee0000100a00 */
[----:B------:R-:W-:Y:S01]  /*589b0*/  HMMA.1688.F32.TF32 R244, R244, R238, R104 ;  /* 0x000000eef4f4723c */ /* 0x000fe20000081068 */
[----:B------:R-:W-:Y:S04]  /*589c0*/  STL.64 [R1+0x5a8], R142 ;  /* 0x0005a88e01007387 */ /* 0x000fe80000100a00 */
[----:B------:R-:W-:Y:S03]  /*589d0*/  STL.64 [R1+0x5d0], R136 ;  /* 0x0005d08801007387 */ /* 0x000fe60000100a00 */
[C---:B-1----:R-:W-:Y:S01]  /*589e0*/  HMMA.1688.F32.TF32 R100, R240.reuse, R6, R100 ;  /* 0x00000006f064723c */ /* 0x042fe20000081064 */
[----:B------:R-:W-:Y:S04]  /*589f0*/  STL.64 [R1+0x5d8], R138 ;  /* 0x0005d88a01007387 */ /* 0x000fe80000100a00 */
[----:B------:R-:W-:Y:S03]  /*58a00*/  STL.64 [R1+0x640], R132 ;  /* 0x0006408401007387 */ /* 0x000fe60000100a00 */
[C---:B------:R-:W-:Y:S01]  /*58a10*/  HMMA.1688.F32.TF32 R96, R240.reuse, R10, R96 ;  /* 0x0000000af060723c */ /* 0x040fe20000081060 */
[----:B------:R-:W-:Y:S04]  /*58a20*/  STL.64 [R1+0x648], R134 ;  /* 0x0006488601007387 */ /* 0x000fe80000100a00 */
[----:B------:R-:W-:Y:S03]  /*58a30*/  STL.64 [R1+0x630], R128 ;  /* 0x0006308001007387 */ /* 0x000fe60000100a00 */
[C---:B------:R-:W-:Y:S01]  /*58a40*/  HMMA.1688.F32.TF32 R92, R240.reuse, R14, R92 ;  /* 0x0000000ef05c723c */ /* 0x040fe2000008105c */
[----:B------:R-:W-:Y:S04]  /*58a50*/  STL.64 [R1+0x638], R130 ;  /* 0x0006388201007387 */ /* 0x000fe80000100a00 */
[----:B------:R-:W-:Y:S03]  /*58a60*/  STL.64 [R1+0x620], R124 ;  /* 0x0006207c01007387 */ /* 0x000fe60000100a00 */
[C---:B------:R-:W-:Y:S01]  /*58a70*/  HMMA.1688.F32.TF32 R88, R240.reuse, R18, R88 ;  /* 0x00000012f058723c */ /* 0x040fe20000081058 */
[----:B------:R-:W-:Y:S07]  /*58a80*/  STL.64 [R1+0x628], R126 ;  /* 0x0006287e01007387 */ /* 0x000fee0000100a00 */
[C---:B------:R-:W-:Y:S01]  /*58a90*/  HMMA.1688.F32.TF32 R76, R240.reuse, R30, R76 ;  /* 0x0000001ef04c723c */ /* 0x040fe2000008104c */
[----:B------:R-:W-:Y:S07]  /*58aa0*/  STL.64 [R1+0x610], R120 ;  /* 0x0006107801007387 */ /* 0x000fee0000100a00 */
[C---:B------:R-:W-:Y:S01]  /*58ab0*/  HMMA.1688.F32.TF32 R84, R240.reuse, R22, R84 ;  /* 0x00000016f054723c */ /* 0x040fe20000081054 */
[----:B------:R-:W-:Y:S04]  /*58ac0*/  STL.64 [R1+0x618], R122 ;  /* 0x0006187a01007387 */ /* 0x000fe80000100a00 */
[----:B------:R-:W-:Y:S03]  /*58ad0*/  STL.64 [R1+0x680], R116 ;  /* 0x0006807401007387 */ /* 0x000fe60000100a00 */
[----:B------:R-:W-:Y:S01]  /*58ae0*/  HMMA.1688.F32.TF32 R80, R240, R26, R80 ;  /* 0x0000001af050723c */ /* 0x000fe20000081050 */
[----:B------:R-:W-:Y:S04]  /*58af0*/  STL.64 [R1+0x688], R118 ;  /* 0x0006887601007387 */ /* 0x000fe80000100a00 */
[----:B------:R-:W-:Y:S04]  /*58b00*/  STL.64 [R1+0x670], R112 ;  /* 0x0006707001007387 */ /* 0x000fe80000100a00 */
[----:B------:R-:W-:Y:S04]  /*58b10*/  STL.64 [R1+0x678], R114 ;  /* 0x0006787201007387 */ /* 0x000fe80000100a00 */
[----:B------:R-:W-:Y:S04]  /*58b20*/  STL [R1+0x3c74], R244 ;  /* 0x003c74f401007387 */ /* 0x000fe80000100800 */
[----:B------:R-:W-:Y:S04]  /*58b30*/  STL.64 [R1+0x660], R108 ;  /* 0x0006606c01007387 */ /* 0x000fe80000100a00 */
[----:B------:R-:W-:Y:S04]  /*58b40*/  STL.64 [R1+0x668], R110 ;  /* 0x0006686e01007387 */ /* 0x000fe80000100a00 */
[----:B------:R-:W-:Y:S04]  /*58b50*/  STL [R1+0x3c70], R245 ;  /* 0x003c70f501007387 */ /* 0x000fe80000100800 */
[----:B------:R-:W-:Y:S04]  /*58b60*/  STL [R1+0x3c6c], R246 ;  /* 0x003c6cf601007387 */ /* 0x000fe80000100800 */
[----:B------:R1:W-:Y:S04]  /*58b70*/  STL [R1+0x3c68], R247 ;  /* 0x003c68f701007387 */ /* 0x0003e80000100800 */
[----:B------:R-:W-:Y:S04]  /*58b80*/  STL.64 [R1+0x6b0], R100 ;  /* 0x0006b06401007387 */ /* 0x000fe80000100a00 */
[----:B------:R-:W-:Y:S04]  /*58b90*/  STL.64 [R1+0x6b8], R102 ;  /* 0x0006b86601007387 */ /* 0x000fe80000100a00 */
[----:B------:R-:W-:Y:S04]  /*58ba0*/  STL.64 [R1+0x6d0], R96 ;  /* 0x0006d06001007387 */ /* 0x000fe80000100a00 */
[----:B------:R-:W-:Y:S01]  /*58bb0*/  STL.64 [R1+0x6d8], R98 ;  /* 0x0006d86201007387 */ /* 0x000fe20000100a00 */
[----:B-1----:R-:W-:-:S03]  /*58bc0*/  IMAD.MOV.U32 R247, RZ, RZ, R79 ;  /* 0x000000fffff77224 */ /* 0x002fc600078e004f */
[----:B------:R-:W-:Y:S01]  /*58bd0*/  STL.64 [R1+0x6f0], R92 ;  /* 0x0006f05c01007387 */ /* 0x000fe20000100a00 */
[----:B------:R-:W-:-:S03]  /*58be0*/  IMAD.MOV.U32 R246, RZ, RZ, R78 ;  /* 0x000000fffff67224 */ /* 0x000fc600078e004e */
[----:B------:R-:W-:Y:S01]  /*58bf0*/  STL.64 [R1+0x6f8], R94 ;  /* 0x0006f85e01007387 */ /* 0x000fe20000100a00 */
[----:B------:R-:W-:-:S03]  /*58c00*/  IMAD.MOV.U32 R245, RZ, RZ, R77 ;  /* 0x000000fffff57224 */ /* 0x000fc600078e004d */
[----:B------:R-:W-:Y:S01]  /*58c10*/  STL.64 [R1+0x720], R88 ;  /* 0x0007205801007387 */ /* 0x000fe20000100a00 */
[----:B------:R-:W-:-:S03]  /*58c20*/  IMAD.MOV.U32 R244, RZ, RZ, R76 ;  /* 0x000000fffff47224 */ /* 0x000fc600078e004c */
[----:B------:R-:W-:Y:S04]  /*58c30*/  STL.64 [R1+0x728], R90 ;  /* 0x0007285a01007387 */ /* 0x000fe80000100a00 */
[----:B------:R-:W-:Y:S04]  /*58c40*/  STL.64 [R1+0x740], R84 ;  /* 0x0007405401007387 */ /* 0x000fe80000100a00 */
[----:B------:R-:W-:Y:S04]  /*58c50*/  STL.64 [R1+0x748], R86 ;  /* 0x0007485601007387 */ /* 0x000fe80000100a00 */
[----:B------:R1:W-:Y:S04]  /*58c60*/  STL.64 [R1+0x8a0], R80 ;  /* 0x0008a05001007387 */ /* 0x0003e80000100a00 */
[----:B------:R-:W-:Y:S04]  /*58c70*/  STL.64 [R1+0x8a8], R82 ;  /* 0x0008a85201007387 */ /* 0x000fe80000100a00 */
[----:B------:R-:W-:Y:S04]  /*58c80*/  STL [R1+0x3c84], R247 ;  /* 0x003c84f701007387 */ /* 0x000fe80000100800 */
[----:B------:R-:W-:Y:S01]  /*58c90*/  STL [R1+0x3c80], R246 ;  /* 0x003c80f601007387 */ /* 0x000fe20000100800 */
[----:B------:R-:W-:-:S03]  /*58ca0*/  IMAD.MOV.U32 R76, RZ, RZ, R48 ;  /* 0x000000ffff4c7224 */ /* 0x000fc600078e0030 */
[----:B------:R-:W-:Y:S01]  /*58cb0*/  STL [R1+0x3c7c], R245 ;  /* 0x003c7cf501007387 */ /* 0x000fe20000100800 */
[----:B------:R-:W-:-:S03]  /*58cc0*/  IMAD.MOV.U32 R77, RZ, RZ, R49 ;  /* 0x000000ffff4d7224 */ /* 0x000fc600078e0031 */
[----:B------:R4:W-:Y:S01]  /*58cd0*/  STL [R1+0x3c78], R244 ;  /* 0x003c78f401007387 */ /* 0x0009e20000100800 */
[----:B-1----:R-:W-:Y:S02]  /*58ce0*/  IMAD.MOV.U32 R80, RZ, RZ, R37 ;  /* 0x000000ffff507224 */ /* 0x002fe400078e0025 */
[----:B------:R-:W-:Y:S01]  /*58cf0*/  IMAD.MOV.U32 R81, RZ, RZ, R5 ;  /* 0x000000ffff517224 */ /* 0x000fe200078e0005 */
[----:B--2---:R-:W-:Y:S11]  /*58d00*/  HMMA.1688.F32.TF32 R72, R240, R34, R72 ;  /* 0x00000022f048723c */ /* 0x004ff60000081048 */
[----:B------:R-:W-:Y:S11]  /*58d10*/  @!UPT UIADD3 URZ, URZ, URZ, URZ ;  /* 0x0000003f3f3ff290 */ /* 0x000ff6000fffe03f */
[----:B------:R-:W-:Y:S01]  /*58d20*/  @!UPT UIADD3 URZ, URZ, URZ, URZ ;  /* 0x0000003f3f3ff290 */ /* 0x000fe2000fffe03f */
[----:B------:R-:W-:Y:S04]  /*58d30*/  STL.64 [R1+0x880], R72 ;  /* 0x0008804801007387 */ /* 0x000fe80000100a00 */
[----:B------:R-:W-:Y:S04]  /*58d40*/  STL.64 [R1+0x888], R74 ;  /* 0x0008884a01007387 */ /* 0x000fe80000100a00 */
        /* <DEDUP_REMOVED lines=60> */
[----:B------:R-:W-:Y:S03]  /*59110*/  HMMA.1688.F32.TF32 R68, R240, R38, R68 ;  /* 0x00000026f044723c */ /* 0x000fe60000081044 */
[----:B------:R-:W3:Y:S04]  /*59120*/  LDL.LU R116, [R1+0x8d0] ;  /* 0x0008d00001747983 */ /* 0x000ee80000300800 */
[----:B------:R-:W3:Y:S04]  /*59130*/  LDL.LU R117, [R1+0x8d4] ;  /* 0x0008d40001757983 */ /* 0x000ee80000300800 */
[----:B------:R-:W3:Y:S04]  /*59140*/  LDL.LU R118, [R1+0x8d8] ;  /* 0x0008d80001767983 */ /* 0x000ee80000300800 */
[----:B------:R-:W3:Y:S04]  /*59150*/  LDL.LU R119, [R1+0x8dc] ;  /* 0x0008dc0001777983 */ /* 0x000ee80000300800 */
[----:B------:R-:W3:Y:S04]  /*59160*/  LDL.LU R100, [R1+0x6a0] ;  /* 0x0006a00001647983 */ /* 0x000ee80000300800 */
[----:B------:R-:W3:Y:S01]  /*59170*/  LDL.LU R101, [R1+0x6a4] ;  /* 0x0006a40001657983 */ /* 0x000ee20000300800 */
[----:B----4-:R-:W-:-:S03]  /*59180*/  IMAD.MOV.U32 R244, RZ, RZ, R71 ;  /* 0x000000fffff47224 */ /* 0x010fc600078e0047 */
[----:B------:R-:W4:Y:S01]  /*59190*/  LDL.LU R102, [R1+0x6a8] ;  /* 0x0006a80001667983 */ /* 0x000f220000300800 */
[----:B------:R-:W-:-:S03]  /*591a0*/  IMAD.MOV.U32 R245, RZ, RZ, R70 ;  /* 0x000000fffff57224 */ /* 0x000fc600078e0046 */
[----:B------:R-:W4:Y:S01]  /*591b0*/  LDL.LU R103, [R1+0x6ac] ;  /* 0x0006ac0001677983 */ /* 0x000f220000300800 */
[----:B------:R-:W-:-:S03]  /*591c0*/  IMAD.MOV.U32 R247, RZ, RZ, R68 ;  /* 0x000000fffff77224 */ /* 0x000fc600078e0044 */
[----:B------:R-:W4:Y:S01]  /*591d0*/  LDL.LU R88, [R1+0x400] ;  /* 0x0004000001587983 */ /* 0x000f220000300800 */
[----:B------:R-:W-:-:S03]  /*591e0*/  IMAD.MOV.U32 R246, RZ, RZ, R69 ;  /* 0x000000fffff67224 */ /* 0x000fc600078e0045 */
[----:B------:R-:W4:Y:S01]  /*591f0*/  LDL.LU R89, [R1+0x404] ;  /* 0x0004040001597983 */ /* 0x000f220000300800 */
[----:B--2---:R-:W-:Y:S02]  /*59200*/  IMAD.MOV.U32 R91, RZ, RZ, R5 ;  /* 0x000000ffff5b7224 */ /* 0x004fe400078e0005 */
[----:B---3--:R-:W-:Y:S02]  /*59210*/  IMAD.MOV.U32 R90, RZ, RZ, R37 ;  /* 0x000000ffff5a7224 */ /* 0x008fe400078e0025 */
[----:B------:R-:W2:Y:S04]  /*59220*/  LDL.LU R37, [R1+0x3e80] ;  /* 0x003e800001257983 */ /* 0x000ea80000300800 */
[----:B------:R-:W3:Y:S04]  /*59230*/  LDL.LU R5, [R1+0x3e7c] ;  /* 0x003e7c0001057983 */ /* 0x000ee80000300800 */
[----:B------:R1:W-:Y:S04]  /*59240*/  STL [R1+0x3c94], R244 ;  /* 0x003c94f401007387 */ /* 0x0003e80000100800 */
[----:B------:R1:W-:Y:S04]  /*59250*/  STL [R1+0x3c90], R245 ;  /* 0x003c90f501007387 */ /* 0x0003e80000100800 */
[----:B------:R2:W-:Y:S04]  /*59260*/  STL [R1+0x3c8c], R247 ;  /* 0x003c8cf701007387 */ /* 0x0005e80000100800 */
[----:B------:R3:W-:Y:S04]  /*59270*/  STL [R1+0x3c88], R246 ;  /* 0x003c88f601007387 */ /* 0x0007e80000100800 */
[----:B-1----:R-:W4:Y:S04]  /*59280*/  LDL.LU R244, [R1+0x4f0] ;  /* 0x0004f00001f47983 */ /* 0x002f280000300800 */
[----:B------:R-:W4:Y:S01]  /*59290*/  LDL.LU R245, [R1+0x4f4] ;  /* 0x0004f40001f57983 */ /* 0x000f220000300800 */
[C---:B------:R-:W-:Y:S08]  /*592a0*/  HMMA.1688.F32.TF32 R148, R240.reuse, R46, R148 ;  /* 0x0000002ef094723c */ /* 0x040ff00000081094 */
[C---:B------:R-:W-:Y:S08]  /*592b0*/  HMMA.1688.F32.TF32 R144, R240.reuse, R50, R144 ;  /* 0x00000032f090723c */ /* 0x040ff00000081090 */
[C---:B------:R-:W-:Y:S08]  /*592c0*/  HMMA.1688.F32.TF32 R140, R240.reuse, R54, R140 ;  /* 0x00000036f08c723c */ /* 0x040ff0000008108c */
[C---:B------:R-:W-:Y:S08]  /*592d0*/  HMMA.1688.F32.TF32 R136, R240.reuse, R58, R136 ;  /* 0x0000003af088723c */ /* 0x040ff00000081088 */
[----:B------:R-:W-:Y:S01]  /*592e0*/  HMMA.1688.F32.TF32 R132, R240, R62, R132 ;  /* 0x0000003ef084723c */ /* 0x000fe20000081084 */
[----:B--2---:R-:W-:-:S02]  /*592f0*/  IMAD.MOV.U32 R247, RZ, RZ, R37 ;  /* 0x000000fffff77224 */ /* 0x004fc400078e0025 */
[----:B---3--:R-:W-:Y:S02]  /*59300*/  IMAD.MOV.U32 R246, RZ, RZ, R5 ;  /* 0x000000fffff67224 */ /* 0x008fe400078e0005 */
[----:B------:R-:W2:Y:S05]  /*59310*/  LDL.LU R5, [R1+0x3e78] ;  /* 0x003e780001057983 */ /* 0x000eaa0000300800 */
[C---:B----4-:R-:W-:Y:S08]  /*59320*/  HMMA.1688.F32.TF32 R244, R240.reuse, R42, R244 ;  /* 0x0000002af0f4723c */ /* 0x050ff000000810f4 */
[----:B------:R-:W-:Y:S11]  /*59330*/  HMMA.1688.F32.TF32 R240, R240, R238, R128 ;  /* 0x000000eef0f0723c */ /* 0x000ff60000081080 */
[----:B------:R-:W-:Y:S04]  /*59340*/  @!UPT UIADD3 URZ, URZ, URZ, URZ ;  /* 0x0000003f3f3ff290 */ /* 0x000fe8000fffe03f */
[----:B------:R1:W-:Y:S04]  /*59350*/  STL.64 [R1+0x860], R244 ;  /* 0x000860f401007387 */ /* 0x0003e80000100a00 */
[----:B------:R3:W-:Y:S01]  /*59360*/  STL.64 [R1+0x868], R246 ;  /* 0x000868f601007387 */ /* 0x0007e20000100a00 */
[----:B-1----:R-:W-:Y:S02]  /*59370*/  IMAD.MOV.U32 R244, RZ, RZ, R148 ;  /* 0x000000fffff47224 */ /* 0x002fe400078e0094 */
[----:B------:R-:W-:Y:S02]  /*59380*/  IMAD.MOV.U32 R245, RZ, RZ, R149 ;  /* 0x000000fffff57224 */ /* 0x000fe400078e0095 */
[----:B---3--:R-:W-:Y:S02]  /*59390*/  IMAD.MOV.U32 R247, RZ, RZ, R150 ;  /* 0x000000fffff77224 */ /* 0x008fe400078e0096 */
[----:B------:R-:W-:-:S02]  /*593a0*/  IMAD.MOV.U32 R246, RZ, RZ, R151 ;  /* 0x000000fffff67224 */ /* 0x000fc400078e0097 */
[----:B------:R-:W3:Y:S04]  /*593b0*/  LDL.LU.64 R150, [R1+0x3e70] ;  /* 0x003e700001967983 */ /* 0x000ee80000300a00 */
[----:B------:R-:W3:Y:S04]  /*593c0*/  LDL.LU.64 R148, [R1+0x3e68] ;  /* 0x003e680001947983 */ /* 0x000ee80000300a00 */
[----:B------:R-:W-:Y:S04]  /*593d0*/  STL.64 [R1+0x840], R144 ;  /* 0x0008409001007387 */ /* 0x000fe80000100a00 */
[----:B------:R1:W-:Y:S04]  /*593e0*/  STL.64 [R1+0x848], R146 ;  /* 0x0008489201007387 */ /* 0x0003e80000100a00 */
[----:B-1----:R-:W4:Y:S04]  /*593f0*/  LDL.LU.64 R146, [R1+0x3e60] ;  /* 0x003e600001927983 */ /* 0x002f280000300a00 */
[----:B------:R-:W4:Y:S04]  /*59400*/  LDL.LU.64 R144, [R1+0x3e58] ;  /* 0x003e580001907983 */ /* 0x000f280000300a00 */
        /* <DEDUP_REMOVED lines=25> */
[----:B------:R-:W-:Y:S01]  /*595a0*/  HMMA.1688.F32.TF32 R100, R248, R34, R100 ;  /* 0x00000022f864723c */ /* 0x000fe20000081064 */
[----:B--2---:R-:W-:-:S07]  /*595b0*/  IMAD.MOV.U32 R243, RZ, RZ, R5 ;  /* 0x000000fffff37224 */ /* 0x004fce00078e0005 */
[C---:B---3--:R-:W-:Y:S11]  /*595c0*/  HMMA.1688.F32.TF32 R240, R248.reuse, R6, R240 ;  /* 0x00000006f8f0723c */ /* 0x048ff600000810f0 */
[----:B------:R-:W-:Y:S11]  /*595d0*/  @!UPT UIADD3 URZ, URZ, URZ, URZ ;  /* 0x0000003f3f3ff290 */ /* 0x000ff6000fffe03f */
[----:B------:R-:W-:Y:S01]  /*595e0*/  @!UPT UIADD3 URZ, URZ, URZ, URZ ;  /* 0x0000003f3f3ff290 */ /* 0x000fe2000fffe03f */
        /* <DEDUP_REMOVED lines=16> */
[----:B------:R-:W2:Y:S01]  /*596f0*/  LDL R5, [R1+0x544] ;  /* 0x0005440001057983 */ /* 0x000ea20000100800 */
[----:B------:R-:W-:Y:S01]  /*59700*/  HMMA.1688.F32.TF32 R96, R248, R38, R96 ;  /* 0x00000026f860723c */ /* 0x000fe20000081060 */
[----:B------:R-:W-:-:S02]  /*59710*/  IMAD.MOV.U32 R74, RZ, RZ, R41 ;  /* 0x000000ffff4a7224 */ /* 0x000fc400078e0029 */
[----:B------:R-:W-:Y:S01]  /*59720*/  IMAD.MOV.U32 R75, RZ, RZ, R40 ;  /* 0x000000ffff4b7224 */ /* 0x000fe200078e0028 */
[----:B------:R-:W-:Y:S04]  /*59730*/  LDS R240, [R3+0x84000] ;  /* 0x0840000003f07984 */ /* 0x000fe80000000800 */
[C---:B------:R-:W-:Y:S01]  /*59740*/  HMMA.1688.F32.TF32 R40, R248.reuse, R42, R92 ;  /* 0x0000002af828723c */ /* 0x040fe2000008105c */
[----:B------:R-:W-:Y:S01]  /*59750*/  IMAD.MOV.U32 R86, RZ, RZ, R49 ;  /* 0x000000ffff567224 */ /* 0x000fe200078e0031 */
[----:B------:R-:W-:Y:S01]  /*59760*/  LDS R242, [R3+0x84800] ;  /* 0x0848000003f27984 */ /* 0x000fe20000000800 */
[----:B------:R-:W-:Y:S02]  /*59770*/  IMAD.MOV.U32 R87, RZ, RZ, R48 ;  /* 0x000000ffff577224 */ /* 0x000fe400078e0030 */
[----:B------:R-:W-:Y:S01]  /*59780*/  IMAD.MOV.U32 R82, RZ, RZ, R53 ;  /* 0x000000ffff527224 */ /* 0x000fe200078e0035 */
[----:B------:R-:W-:Y:S01]  /*59790*/  LDS R241, [R252+0x84000] ;  /* 0x08400000fcf17984 */ /* 0x000fe20000000800 */
[----:B------:R-:W-:Y:S01]  /*597a0*/  IMAD.MOV.U32 R83, RZ, RZ, R52 ;  /* 0x000000ffff537224 */ /* 0x000fe200078e0034 */
[----:B------:R-:W-:Y:S01]  /*597b0*/  HMMA.1688.F32.TF32 R88, R248, R46, R88 ;  /* 0x0000002ef858723c */ /* 0x000fe20000081058 */
[----:B------:R-:W-:Y:S01]  /*597c0*/  IMAD.MOV.U32 R72, RZ, RZ, R45 ;  /* 0x000000ffff487224 */ /* 0x000fe200078e002d */
[----:B------:R-:W-:Y:S01]  /*597d0*/  LDS R243, [R252+0x84800] ;  /* 0x08480000fcf37984 */ /* 0x000fe20000000800 */
[----:B------:R-:W-:-:S04]  /*597e0*/  IMAD.MOV.U32 R73, RZ, RZ, R44 ;  /* 0x000000ffff497224 */ /* 0x000fc800078e002c */
[----:B------:R-:W-:Y:S01]  /*597f0*/  STL.64 [R1+0x7a0], R96 ;  /* 0x0007a06001007387 */ /* 0x000fe20000100a00 */
[C---:B------:R-:W-:Y:S03]  /*59800*/  HMMA.1688.F32.TF32 R44, R248.reuse, R50, R84 ;  /* 0x00000032f82c723c */ /* 0x040fe60000081054 */
[----:B------:R-:W-:Y:S04]  /*59810*/  STL.64 [R1+0x7a8], R98 ;  /* 0x0007a86201007387 */ /* 0x000fe80000100a00 */
[----:B------:R-:W-:Y:S04]  /*59820*/  STL.64 [R1+0x760], R40 ;  /* 0x0007602801007387 */ /* 0x000fe80000100a00 */
[----:B------:R1:W-:Y:S02]  /*59830*/  STL.64 [R1+0x768], R42 ;  /* 0x0007682a01007387 */ /* 0x0003e40000100a00 */
[----:B-1----:R-:W-:Y:S01]  /*59840*/  HMMA.1688.F32.TF32 R40, R248, R54, R80 ;  /* 0x00000036f828723c */ /* 0x002fe20000081050 */
[----:B------:R-:W-:-:S02]  /*59850*/  IMAD.MOV.U32 R78, RZ, RZ, R57 ;  /* 0x000000ffff4e7224 */ /* 0x000fc400078e0039 */
[----:B------:R-:W-:Y:S01]  /*59860*/  IMAD.MOV.U32 R79, RZ, RZ, R56 ;  /* 0x000000ffff4f7224 */ /* 0x000fe200078e0038 */
[----:B------:R-:W-:Y:S01]  /*59870*/  STL.64 [R1+0x750], R88 ;  /* 0x0007505801007387 */ /* 0x000fe20000100a00 */
[----:B------:R-:W-:Y:S02]  /*59880*/  IMAD.MOV.U32 R68, RZ, RZ, R237 ;  /* 0x000000ffff447224 */ /* 0x000fe400078e00ed */
[----:B------:R-:W-:Y:S02]  /*59890*/  IMAD.MOV.U32 R69, RZ, RZ, R236 ;  /* 0x000000ffff457224 */ /* 0x000fe400078e00ec */
[----:B------:R-:W-:Y:S02]  /*598a0*/  IMAD.MOV.U32 R70, RZ, RZ, R61 ;  /* 0x000000ffff467224 */ /* 0x000fe400078e003d */
[----:B------:R-:W-:Y:S01]  /*598b0*/  IMAD.MOV.U32 R71, RZ, RZ, R60 ;  /* 0x000000ffff477224 */ /* 0x000fe200078e003c */
[----:B------:R-:W-:Y:S01]  /*598c0*/  STL.64 [R1+0x758], R90 ;  /* 0x0007585a01007387 */ /* 0x000fe20000100a00 */
[C---:B------:R-:W-:Y:S03]  /*598d0*/  HMMA.1688.F32.TF32 R48, R248.reuse, R58, R76 ;  /* 0x0000003af830723c */ /* 0x040fe6000008104c */
[----:B------:R-:W-:Y:S04]  /*598e0*/  STL.64 [R1+0x730], R44 ;  /* 0x0007302c01007387 */ /* 0x000fe80000100a00 */
[----:B------:R1:W-:Y:S04]  /*598f0*/  STL.64 [R1+0x738], R46 ;  /* 0x0007382e01007387 */ /* 0x0003e80000100a00 */
[----:B------:R-:W-:Y:S04]  /*59900*/  STL.64 [R1+0x710], R40 ;  /* 0x0007102801007387 */ /* 0x000fe80000100a00 */
[----:B------:R3:W-:Y:S01]  /*59910*/  STL.64 [R1+0x718], R42 ;  /* 0x0007182a01007387 */ /* 0x0007e20000100a00 */
[C---:B-1----:R-:W-:Y:S03]  /*59920*/  HMMA.1688.F32.TF32 R44, R248.reuse, R62, R72 ;  /* 0x0000003ef82c723c */ /* 0x042fe60000081048 */
[----:B------:R-:W-:Y:S04]  /*59930*/  LDS R236, [R0+0x84000] ;  /* 0x0840000000ec7984 */ /* 0x000fe80000000800 */
[----:B------:R-:W-:Y:S01]  /*59940*/  LDS R237, [R2+0x84000] ;  /* 0x0840000002ed7984 */ /* 0x000fe20000000800 */
[----:B---3--:R-:W-:Y:S03]  /*59950*/  HMMA.1688.F32.TF32 R40, R248, R238, R68 ;  /* 0x000000eef828723c */ /* 0x008fe60000081044 */
[----:B------:R-:W-:Y:S04]  /*59960*/  STL.64 [R1+0x700], R48 ;  /* 0x0007003001007387 */ /* 0x000fe80000100a00 */
[----:B------:R-:W-:Y:S01]  /*59970*/  STL.64 [R1+0x708], R50 ;  /* 0x0007083201007387 */ /* 0x000fe20000100a00 */
[----:B------:R-:W-:-:S03]  /*59980*/  IMAD.MOV.U32 R72, RZ, RZ, R36 ;  /* 0x000000ffff487224 */ /* 0x000fc600078e0024 */
[----:B------:R-:W-:Y:S04]  /*59990*/  LDS R238, [R0+0x84800] ;  /* 0x0848000000ee7984 */ /* 0x000fe80000000800 */
[----:B------:R-:W-:Y:S04]  /*599a0*/  LDS R239, [R2+0x84800] ;  /* 0x0848000002ef7984 */ /* 0x000fe80000000800 */
[----:B------:R-:W-:Y:S04]  /*599b0*/  STL.64 [R1+0x6e0], R44 ;  /* 0x0006e02c01007387 */ /* 0x000fe80000100a00 */
[----:B------:R-:W-:Y:S04]  /*599c0*/  STL.64 [R1+0x6e8], R46 ;  /* 0x0006e82e01007387 */ /* 0x000fe80000100a00 */
[----:B------:R-:W-:Y:S04]  /*599d0*/  STL.64 [R1+0x6a0], R40 ;  /* 0x0006a02801007387 */ /* 0x000fe80000100a00 */
[----:B------:R-:W-:Y:S01]  /*599e0*/  STL.64 [R1+0x6a8], R42 ;  /* 0x0006a82a01007387 */ /* 0x000fe20000100a00 */
[----:B------:R-:W-:-:S02]  /*599f0*/  IMAD.MOV.U32 R73, RZ, RZ, R33 ;  /* 0x000000ffff497224 */ /* 0x000fc400078e0021 */
[----:B------:R-:W-:Y:S02]  /*59a00*/  IMAD.MOV.U32 R74, RZ, RZ, R32 ;  /* 0x000000ffff4a7224 */ /* 0x000fe400078e0020 */
        /* <DEDUP_REMOVED lines=12> */
[----:B------:R-:W-:Y:S01]  /*59ad0*/  IMAD.MOV.U32 R83, RZ, RZ, R4 ;  /* 0x000000ffff537224 */ /* 0x000fe200078e0004 */
[----:B--2---:R-:W1:Y:S04]  /*59ae0*/  LDSM.16.M88.4 R60, [R5+0x80] ;  /* 0x00008000053c783b */ /* 0x004e680000000200 */
[----:B------:R-:W2:Y:S04]  /*59af0*/  LDSM.16.M88.4 R56, [R5+0x4080] ;  /* 0x004080000538783b */ /* 0x000ea80000000200 */
[----:B------:R-:W3:Y:S04]  /*59b00*/  LDSM.16.M88.4 R52, [R5+0x8080] ;  /* 0x008080000534783b */ /* 0x000ee80000000200 */
[----:B------:R-:W1:Y:S04]  /*59b10*/  LDSM.16.M88.4 R48, [R5+0xc080] ;  /* 0x00c080000530783b */ /* 0x000e680000000200 */
[----:B------:R-:W1:Y:S04]  /*59b20*/  LDSM.16.M88.4 R44, [R5+0x10080] ;  /* 0x01008000052c783b */ /* 0x000e680000000200 */
[----:B------:R-:W1:Y:S04]  /*59b30*/  LDSM.16.M88.4 R40, [R5+0x14080] ;  /* 0x014080000528783b */ /* 0x000e680000000200 */
[----:B------:R-:W1:Y:S04]  /*59b40*/  LDSM.16.M88.4 R36, [R5+0x18080] ;  /* 0x018080000524783b */ /* 0x000e680000000200 */
[----:B------:R-:W2:Y:S04]  /*59b50*/  LDSM.16.M88.4 R32, [R5+0x1c080] ;  /* 0x01c080000520783b */ /* 0x000ea80000000200 */
[----:B------:R-:W2:Y:S04]  /*59b60*/  LDSM.16.M88.4 R28, [R5+0x20080] ;  /* 0x02008000051c783b */ /* 0x000ea80000000200 */
[----:B------:R-:W3:Y:S04]  /*59b70*/  LDSM.16.M88.4 R24, [R5+0x24080] ;  /* 0x024080000518783b */ /* 0x000ee80000000200 */
[----:B------:R-:W3:Y:S04]  /*59b80*/  LDSM.16.M88.4 R20, [R5+0x28080] ;  /* 0x028080000514783b */ /* 0x000ee80000000200 */
[----:B------:R-:W4:Y:S04]  /*59b90*/  LDSM.16.M88.4 R16, [R5+0x2c080] ;  /* 0x02c080000510783b */ /* 0x000f280000000200 */
[----:B------:R-:W4:Y:S04]  /*59ba0*/  LDSM.16.M88.4 R12, [R5+0x30080] ;  /* 0x03008000050c783b */ /* 0x000f280000000200 */
[----:B------:R-:W4:Y:S04]  /*59bb0*/  LDSM.16.M88.4 R8, [R5+0x34080] ;  /* 0x034080000508783b */ /* 0x000f280000000200 */
[----:B------:R-:W4:Y:S04]  /*59bc0*/  LDSM.16.M88.4 R248, [R5+0x38080] ;  /* 0x0380800005f8783b */ /* 0x000f280000000200 */
[----:B------:R-:W4:Y:S04]  /*59bd0*/  LDSM.16.M88.4 R4, [R5+0x3c080] ;  /* 0x03c080000504783b */ /* 0x000f280000000200 */
[----:B-1----:R-:W-:Y:S04]  /*59be0*/  STL [R1+0x3bc0], R62 ;  /* 0x003bc03e01007387 */ /* 0x002fe80000100800 */
[----:B------:R-:W-:Y:S04]  /*59bf0*/  STL [R1+0x3bbc], R63 ;  /* 0x003bbc3f01007387 */ /* 0x000fe80000100800 */
[----:B--2---:R-:W-:Y:S04]  /*59c00*/  STL [R1+0x3bb8], R58 ;  /* 0x003bb83a01007387 */ /* 0x004fe80000100800 */
[----:B------:R-:W-:Y:S04]  /*59c10*/  STL [R1+0x3bb4], R59 ;  /* 0x003bb43b01007387 */ /* 0x000fe80000100800 */
[----:B---3--:R-:W-:Y:S04]  /*59c20*/  STL [R1+0x3bc4], R54 ;  /* 0x003bc43601007387 */ /* 0x008fe80000100800 */
[----:B------:R-:W-:Y:S01]  /*59c30*/  STL [R1+0x3bb0], R55 ;  /* 0x003bb03701007387 */ /* 0x000fe20000100800 */
[C---:B------:R-:W-:Y:S03]  /*59c40*/  HMMA.1688.F32.TF32 R80, R236.reuse, R60, R80 ;  /* 0x0000003cec50723c */ /* 0x040fe60000081050 */
[----:B------:R-:W-:Y:S04]  /*59c50*/  STL [R1+0x3bcc], R50 ;  /* 0x003bcc3201007387 */ /* 0x000fe80000100800 */
[----:B------:R-:W-:Y:S01]  /*59c60*/  STL [R1+0x3bc8], R51 ;  /* 0x003bc83301007387 */ /* 0x000fe20000100800 */
[----:B------:R-:W-:Y:S03]  /*59c70*/  HMMA.1688.F32.TF32 R68, R236, R56, R68 ;  /* 0x00000038ec44723c */ /* 0x000fe60000081044 */
        /* <DEDUP_REMOVED lines=14> */
[----:B----4-:R-:W-:Y:S04]  /*59d60*/  STL [R1+0x3c0c], R18 ;  /* 0x003c0c1201007387 */ /* 0x010fe80000100800 */
[----:B------:R-:W-:Y:S04]  /*59d70*/  STL [R1+0x3c08], R19 ;  /* 0x003c081301007387 */ /* 0x000fe80000100800 */
[----:B------:R1:W-:Y:S04]  /*59d80*/  STL [R1+0x3c14], R14 ;  /* 0x003c140e01007387 */ /* 0x0003e80000100800 */
[----:B------:R2:W-:Y:S04]  /*59d90*/  STL [R1+0x3c10], R15 ;  /* 0x003c100f01007387 */ /* 0x0005e80000100800 */
[----:B------:R-:W-:Y:S04]  /*59da0*/  STL [R1+0x3b88], R10 ;  /* 0x003b880a01007387 */ /* 0x000fe80000100800 */
[----:B------:R-:W-:Y:S04]  /*59db0*/  STL [R1+0x3b84], R11 ;  /* 0x003b840b01007387 */ /* 0x000fe80000100800 */
[----:B------:R-:W-:Y:S04]  /*59dc0*/  STL [R1+0x3b90], R250 ;  /* 0x003b90fa01007387 */ /* 0x000fe80000100800 */
[----:B------:R-:W-:Y:S04]  /*59dd0*/  STL [R1+0x3b8c], R251 ;  /* 0x003b8cfb01007387 */ /* 0x000fe80000100800 */
[----:B------:R-:W-:Y:S04]  /*59de0*/  STL [R1+0x3b94], R6 ;  /* 0x003b940601007387 */ /* 0x000fe80000100800 */
[----:B------:R-:W-:Y:S04]  /*59df0*/  STL [R1+0x3b80], R7 ;  /* 0x003b800701007387 */ /* 0x000fe80000100800 */
[----:B------:R-:W-:Y:S01]  /*59e00*/  STL.64 [R1+0x6c0], R80 ;  /* 0x0006c05001007387 */ /* 0x000fe20000100a00 */
[----:B-1----:R-:W-:-:S03]  /*59e10*/  IMAD.MOV.U32 R14, RZ, RZ, R70 ;  /* 0x000000ffff0e7224 */ /* 0x002fc600078e0046 */
[----:B------:R-:W-:Y:S01]  /*59e20*/  STL.64 [R1+0x6c8], R82 ;  /* 0x0006c85201007387 */ /* 0x000fe20000100a00 */
[----:B--2---:R-:W-:-:S03]  /*59e30*/  IMAD.MOV.U32 R15, RZ, RZ, R71 ;  /* 0x000000ffff0f7224 */ /* 0x004fc600078e0047 */
[----:B------:R1:W-:Y:S04]  /*59e40*/  STL.64 [R1+0x690], R68 ;  /* 0x0006904401007387 */ /* 0x0003e80000100a00 */
[----:B-1----:R-:W2:Y:S04]  /*59e50*/  LDL.LU R68, [R1+0x310] ;  /* 0x0003100001447983 */ /* 0x002ea80000300800 */
[----:B------:R-:W2:Y:S04]  /*59e60*/  LDL.LU R69, [R1+0x314] ;  /* 0x0003140001457983 */ /* 0x000ea80000300800 */
[----:B------:R-:W2:Y:S04]  /*59e70*/  LDL.LU R70, [R1+0x318] ;  /* 0x0003180001467983 */ /* 0x000ea80000300800 */
[----:B------:R-:W2:Y:S01]  /*59e80*/  LDL.LU R71, [R1+0x31c] ;  /* 0x00031c0001477983 */ /* 0x000ea20000300800 */
[C---:B------:R-:W-:Y:S08]  /*59e90*/  HMMA.1688.F32.TF32 R76, R236.reuse, R52, R76 ;  /* 0x00000034ec4c723c */ /* 0x040ff0000008104c */
[----:B------:R-:W-:Y:S01]  /*59ea0*/  HMMA.1688.F32.TF32 R72, R236, R48, R72 ;  /* 0x00000030ec48723c */ /* 0x000fe20000081048 */
[----:B------:R-:W-:Y:S04]  /*59eb0*/  STL [R1+0x3c1c], R15 ;  /* 0x003c1c0f01007387 */ /* 0x000fe80000100800 */
[----:B------:R-:W-:Y:S04]  /*59ec0*/  STL [R1+0x3c18], R14 ;  /* 0x003c180e01007387 */ /* 0x000fe80000100800 */
[----:B------:R-:W3:Y:S04]  /*59ed0*/  LDL.LU R84, [R1+0x300] ;  /* 0x0003000001547983 */ /* 0x000ee80000300800 */
[----:B------:R-:W3:Y:S03]  /*59ee0*/  LDL.LU R85, [R1+0x304] ;  /* 0x0003040001557983 */ /* 0x000ee60000300800 */
[----:B------:R-:W-:Y:S01]  /*59ef0*/  IMAD.MOV.U32 R31, RZ, RZ, R79 ;  /* 0x000000ffff1f7224 */ /* 0x000fe200078e004f */
[----:B------:R-:W3:Y:S01]  /*59f00*/  LDL.LU R86, [R1+0x308] ;  /* 0x0003080001567983 */ /* 0x000ee20000300800 */
[----:B------:R-:W-:-:S02]  /*59f10*/  IMAD.MOV.U32 R30, RZ, RZ, R78 ;  /* 0x000000ffff1e7224 */ /* 0x000fc400078e004e */
[----:B------:R-:W-:Y:S01]  /*59f20*/  IMAD.MOV.U32 R27, RZ, RZ, R77 ;  /* 0x000000ffff1b7224 */ /* 0x000fe200078e004d */
[----:B------:R-:W3:Y:S01]  /*59f30*/  LDL.LU R87, [R1+0x30c] ;  /* 0x00030c0001577983 */ /* 0x000ee20000300800 */
[----:B------:R-:W-:-:S03]  /*59f40*/  IMAD.MOV.U32 R26, RZ, RZ, R76 ;  /* 0x000000ffff1a7224 */ /* 0x000fc600078e004c */
[----:B------:R-:W-:Y:S01]  /*59f50*/  STL [R1+0x3c2c], R31 ;  /* 0x003c2c1f01007387 */ /* 0x000fe20000100800 */
[----:B------:R-:W-:-:S03]  /*59f60*/  IMAD.MOV.U32 R34, RZ, RZ, R72 ;  /* 0x000000ffff227224 */ /* 0x000fc600078e0048 */
[----:B------:R-:W-:Y:S01]  /*59f70*/  STL [R1+0x3c28], R30 ;  /* 0x003c281e01007387 */ /* 0x000fe20000100800 */
[----:B------:R-:W-:-:S03]  /*59f80*/  IMAD.MOV.U32 R35, RZ, RZ, R73 ;  /* 0x000000ffff237224 */ /* 0x000fc600078e0049 */
[----:B------:R1:W-:Y:S01]  /*59f90*/  STL [R1+0x3c24], R27 ;  /* 0x003c241b01007387 */ /* 0x0003e20000100800 */
[----:B------:R-:W-:-:S03]  /*59fa0*/  IMAD.MOV.U32 R38, RZ, RZ, R74 ;  /* 0x000000ffff267224 */ /* 0x000fc600078e004a */
[----:B------:R4:W-:Y:S01]  /*59fb0*/  STL [R1+0x3c20], R26 ;  /* 0x003c201a01007387 */ /* 0x0009e20000100800 */
[----:B------:R-:W-:-:S03]  /*59fc0*/  IMAD.MOV.U32 R39, RZ, RZ, R75 ;  /* 0x000000ffff277224 */ /* 0x000fc600078e004b */
        /* <DEDUP_REMOVED lines=12> */
[----:B------:R-:W-:Y:S04]  /*5a090*/  STL [R1+0x3c3c], R39 ;  /* 0x003c3c2701007387 */ /* 0x000fe80000100800 */
[----:B------:R-:W-:Y:S04]  /*5a0a0*/  STL [R1+0x3c38], R38 ;  /* 0x003c382601007387 */ /* 0x000fe80000100800 */
[----:B------:R1:W-:Y:S04]  /*5a0b0*/  STL [R1+0x3c34], R35 ;  /* 0x003c342301007387 */ /* 0x0003e80000100800 */
[----:B------:R1:W-:Y:S01]  /*5a0c0*/  STL [R1+0x3c30], R34 ;  /* 0x003c302201007387 */ /* 0x0003e20000100800 */
[C---:B--2---:R-:W-:Y:S11]  /*5a0d0*/  HMMA.1688.F32.TF32 R68, R236.reuse, R44, R68 ;  /* 0x0000002cec44723c */ /* 0x044ff60000081044 */
[----:B------:R-:W-:Y:S11]  /*5a0e0*/  @!UPT UIADD3 URZ, URZ, URZ, URZ ;  /* 0x0000003f3f3ff290 */ /* 0x000ff6000fffe03f */
[----:B------:R-:W-:Y:S02]  /*5a0f0*/  @!UPT UIADD3 URZ, URZ, URZ, URZ ;  /* 0x0000003f3f3ff290 */ /* 0x000fe4000fffe03f */
[----:B------:R-:W-:Y:S02]  /*5a100*/  IMAD.MOV.U32 R42, RZ, RZ, R68 ;  /* 0x000000ffff2a7224 */ /* 0x000fe400078e0044 */
[----:B------:R-:W-:Y:S01]  /*5a110*/  IMAD.MOV.U32 R43, RZ, RZ, R69 ;  /* 0x000000ffff2b7224 */ /* 0x000fe200078e0045 */
[----:B------:R-:W2:Y:S01]  /*5a120*/  LDL.LU R68, [R1+0x2a0] ;  /* 0x0002a00001447983 */ /* 0x000ea20000300800 */
[----:B------:R-:W-:Y:S02]  /*5a130*/  IMAD.MOV.U32 R46, RZ, RZ, R70 ;  /* 0x000000ffff2e7224 */ /* 0x000fe400078e0046 */
[----:B------:R-:W-:Y:S01]  /*5a140*/  IMAD.MOV.U32 R47, RZ, RZ, R71 ;  /* 0x000000ffff2f7224 */ /* 0x000fe200078e0047 */
[----:B------:R-:W2:Y:S04]  /*5a150*/  LDL.LU R69, [R1+0x2a4] ;  /* 0x0002a40001457983 */ /* 0x000ea80000300800 */
[----:B------:R-:W2:Y:S04]  /*5a160*/  LDL.LU R70, [R1+0x2a8] ;  /* 0x0002a80001467983 */ /* 0x000ea80000300800 */
[----:B------:R-:W2:Y:S01]  /*5a170*/  LDL.LU R71, [R1+0x2ac] ;  /* 0x0002ac0001477983 */ /* 0x000ea20000300800 */
[C---:B---3--:R-:W-:Y:S03]  /*5a180*/  HMMA.1688.F32.TF32 R84, R236.reuse, R40, R84 ;  /* 0x00000028ec54723c */ /* 0x048fe60000081054 */
[----:B------:R-:W-:Y:S05]  /*5a190*/  STL [R1+0x3c4c], R47 ;  /* 0x003c4c2f01007387 */ /* 0x000fea0000100800 */
[C---:B----4-:R-:W-:Y:S08]  /*5a1a0*/  HMMA.1688.F32.TF32 R72, R236.reuse, R28, R72 ;  /* 0x0000001cec48723c */ /* 0x050ff00000081048 */
[C---:B------:R-:W-:Y:S08]  /*5a1b0*/  HMMA.1688.F32.TF32 R80, R236.reuse, R36, R80 ;  /* 0x00000024ec50723c */ /* 0x040ff00000081050 */
[----:B------:R-:W-:Y:S01]  /*5a1c0*/  IMAD.MOV.U32 R62, RZ, RZ, R87 ;  /* 0x000000ffff3e7224 */ /* 0x000fe200078e0057 */
[----:B------:R-:W-:Y:S01]  /*5a1d0*/  STL [R1+0x3c48], R46 ;  /* 0x003c482e01007387 */ /* 0x000fe20000100800 */
[----:B------:R-:W-:Y:S01]  /*5a1e0*/  IMAD.MOV.U32 R54, RZ, RZ, R86 ;  /* 0x000000ffff367224 */ /* 0x000fe200078e0056 */
[----:B------:R-:W-:Y:S01]  /*5a1f0*/  HMMA.1688.F32.TF32 R76, R236, R32, R76 ;  /* 0x00000020ec4c723c */ /* 0x000fe2000008104c */
[----:B------:R-:W-:Y:S01]  /*5a200*/  IMAD.MOV.U32 R51, RZ, RZ, R85 ;  /* 0x000000ffff337224 */ /* 0x000fe200078e0055 */
[----:B------:R3:W-:Y:S01]  /*5a210*/  STL [R1+0x3c44], R43 ;  /* 0x003c442b01007387 */ /* 0x0007e20000100800 */
[----:B------:R-:W-:-:S03]  /*5a220*/  IMAD.MOV.U32 R50, RZ, RZ, R84 ;  /* 0x000000ffff327224 */ /* 0x000fc600078e0054 */
[----:B------:R4:W-:Y:S07]  /*5a230*/  STL [R1+0x3c40], R42 ;  /* 0x003c402a01007387 */ /* 0x0009ee0000100800 */
[----:B------:R-:W-:Y:S01]  /*5a240*/  IMAD.MOV.U32 R58, RZ, RZ, R81 ;  /* 0x000000ffff3a7224 */ /* 0x000fe200078e0051 */
[----:B------:R-:W-:Y:S01]  /*5a250*/  STL [R1+0x3c5c], R62 ;  /* 0x003c5c3e01007387 */ /* 0x000fe20000100800 */
[----:B------:R-:W-:-:S03]  /*5a260*/  IMAD.MOV.U32 R63, RZ, RZ, R80 ;  /* 0x000000ffff3f7224 */ /* 0x000fc600078e0050 */
[----:B------:R-:W-:Y:S01]  /*5a270*/  STL [R1+0x3c58], R54 ;  /* 0x003c583601007387 */ /* 0x000fe20000100800 */
[----:B-1----:R-:W-:-:S03]  /*5a280*/  IMAD.MOV.U32 R27, RZ, RZ, R72 ;  /* 0x000000ffff1b7224 */ /* 0x002fc600078e0048 */
[----:B------:R1:W-:Y:S01]  /*5a290*/  STL [R1+0x3c54], R51 ;  /* 0x003c543301007387 */ /* 0x0003e20000100800 */
[----:B------:R-:W-:-:S03]  /*5a2a0*/  IMAD.MOV.U32 R26, RZ, RZ, R73 ;  /* 0x000000ffff1a7224 */ /* 0x000fc600078e0049 */
[----:B------:R1:W-:Y:S01]  /*5a2b0*/  STL [R1+0x3c50], R50 ;  /* 0x003c503201007387 */ /* 0x0003e20000100800 */
[----:B------:R-:W-:-:S03]  /*5a2c0*/  IMAD.MOV.U32 R15, RZ, RZ, R74 ;  /* 0x000000ffff0f7224 */ /* 0x000fc600078e004a */
[----:B------:R1:W-:Y:S01]  /*5a2d0*/  STL [R1+0x3c64], R58 ;  /* 0x003c643a01007387 */ /* 0x0003e20000100800 */
[----:B------:R-:W-:-:S03]  /*5a2e0*/  IMAD.MOV.U32 R14, RZ, RZ, R75 ;  /* 0x000000ffff0e7224 */ /* 0x000fc600078e004b */
[----:B------:R1:W-:Y:S01]  /*5a2f0*/  STL [R1+0x3c60], R63 ;  /* 0x003c603f01007387 */ /* 0x0003e20000100800 */
[----:B------:R-:W-:-:S03]  /*5a300*/  IMAD.MOV.U32 R18, RZ, RZ, R76 ;  /* 0x000000ffff127224 */ /* 0x000fc600078e004c */
[----:B------:R-:W3:Y:S01]  /*5a310*/  LDL.LU R72, [R1+0x60] ;  /* 0x0000600001487983 */ /* 0x000ee20000300800 */
[----:B------:R-:W-:-:S03]  /*5a320*/  IMAD.MOV.U32 R19, RZ, RZ, R77 ;  /* 0x000000ffff137224 */ /* 0x000fc600078e004d */
[----:B------:R-:W3:Y:S01]  /*5a330*/  LDL.LU R73, [R1+0x64] ;  /* 0x0000640001497983 */ /* 0x000ee20000300800 */
[----:B------:R-:W-:-:S03]  /*5a340*/  IMAD.MOV.U32 R22, RZ, RZ, R78 ;  /* 0x000000ffff167224 */ /* 0x000fc600078e004e */
[----:B------:R-:W3:Y:S01]  /*5a350*/  LDL.LU R74, [R1+0x68] ;  /* 0x00006800014a7983 */ /* 0x000ee20000300800 */
[----:B------:R-:W-:-:S03]  /*5a360*/  IMAD.MOV.U32 R23, RZ, RZ, R79 ;  /* 0x000000ffff177224 */ /* 0x000fc600078e004f */
[----:B------:R-:W3:Y:S04]  /*5a370*/  LDL.LU R75, [R1+0x6c] ;  /* 0x00006c00014b7983 */ /* 0x000ee80000300800 */
[----:B------:R-:W4:Y:S04]  /*5a380*/  LDL.LU R76, [R1+0x70] ;  /* 0x00007000014c7983 */ /* 0x000f280000300800 */
        /* <DEDUP_REMOVED lines=53> */
[----:B------:R-:W2:Y:S11]  /*5a6e0*/  LDL.LU R87, [R1+0xac] ;  /* 0x0000ac0001577983 */ /* 0x000eb60000300800 */
        /* <DEDUP_REMOVED lines=9> */
[C---:B---3--:R-:W-:Y:S08]  /*5a780*/  HMMA.1688.F32.TF32 R72, R240.reuse, R32, R72 ;  /* 0x00000020f048723c */ /* 0x048ff00000081048 */
[C---:B----4-:R-:W-:Y:S08]  /*5a790*/  HMMA.1688.F32.TF32 R76, R240.reuse, R36, R76 ;  /* 0x00000024f04c723c */ /* 0x050ff0000008104c */
[C---:B------:R-:W-:Y:S08]  /*5a7a0*/  HMMA.1688.F32.TF32 R80, R240.reuse, R40, R80 ;  /* 0x00000028f050723c */ /* 0x040ff00000081050 */
[C---:B------:R-:W-:Y:S08]  /*5a7b0*/  HMMA.1688.F32.TF32 R88, R240.reuse, R48, R88 ;  /* 0x00000030f058723c */ /* 0x040ff00000081058 */
[----:B------:R-:W-:Y:S08]  /*5a7c0*/  HMMA.1688.F32.TF32 R92, R240, R52, R92 ;  /* 0x00000034f05c723c */ /* 0x000ff0000008105c */
[C---:B------:R-:W-:Y:S08]  /*5a7d0*/  HMMA.1688.F32.TF32 R124, R236.reuse, R20, R124 ;  /* 0x00000014ec7c723c */ /* 0x040ff0000008107c */
[C---:B------:R-:W-:Y:S08]  /*5a7e0*/  HMMA.1688.F32.TF32 R120, R236.reuse, R16, R120 ;  /* 0x00000010ec78723c */ /* 0x040ff00000081078 */
[C---:B------:R-:W-:Y:S08]  /*5a7f0*/  HMMA.1688.F32.TF32 R108, R236.reuse, R248, R108 ;  /* 0x000000f8ec6c723c */ /* 0x040ff0000008106c */
[C---:B------:R-:W-:Y:S08]  /*5a800*/  HMMA.1688.F32.TF32 R116, R236.reuse, R12, R116 ;  /* 0x0000000cec74723c */ /* 0x040ff00000081074 */
[----:B------:R-:W-:Y:S01]  /*5a810*/  HMMA.1688.F32.TF32 R112, R236, R8, R112 ;  /* 0x00000008ec70723c */ /* 0x000fe20000081070 */
[----:B------:R-:W-:-:S07]  /*5a820*/  IMAD.MOV.U32 R39, RZ, RZ, R126 ;  /* 0x000000ffff277224 */ /* 0x000fce00078e007e */
[----:B------:R-:W-:Y:S01]  /*5a830*/  HMMA.1688.F32.TF32 R236, R236, R4, R104 ;  /* 0x00000004ecec723c */ /* 0x000fe20000081068 */
[----:B------:R-:W-:Y:S02]  /*5a840*/  IMAD.MOV.U32 R38, RZ, RZ, R127 ;  /* 0x000000ffff267224 */ /* 0x000fe400078e007f */
[----:B------:R-:W-:Y:S01]  /*5a850*/  IMAD.MOV.U32 R43, RZ, RZ, R124 ;  /* 0x000000ffff2b7224 */ /* 0x000fe200078e007c */
[----:B------:R-:W3:Y:S01]  /*5a860*/  LDL.LU.64 R126, [R1+0x3e10] ;  /* 0x003e1000017e7983 */ /* 0x000ee20000300a00 */
[----:B------:R-:W-:Y:S02]  /*5a870*/  IMAD.MOV.U32 R42, RZ, RZ, R125 ;  /* 0x000000ffff2a7224 */ /* 0x000fe400078e007d */
[----:B------:R-:W-:Y:S01]  /*5a880*/  IMAD.MOV.U32 R47, RZ, RZ, R122 ;  /* 0x000000ffff2f7224 */ /* 0x000fe200078e007a */
[----:B------:R-:W3:Y:S01]  /*5a890*/  LDL.LU.64 R124, [R1+0x3e08] ;  /* 0x003e0800017c7983 */ /* 0x000ee20000300a00 */
[----:B------:R-:W-:Y:S01]  /*5a8a0*/  IMAD.MOV.U32 R46, RZ, RZ, R123 ;  /* 0x000000ffff2e7224 */ /* 0x000fe200078e007b */
[----:B------:R-:W-:Y:S01]  /*5a8b0*/  HMMA.1688.F32.TF32 R96, R240, R56, R96 ;  /* 0x00000038f060723c */ /* 0x000fe20000081060 */
[----:B-1----:R-:W-:Y:S01]  /*5a8c0*/  IMAD.MOV.U32 R51, RZ, RZ, R120 ;  /* 0x000000ffff337224 */ /* 0x002fe200078e0078 */
[----:B------:R-:W4:Y:S01]  /*5a8d0*/  LDL.LU.64 R122, [R1+0x3e00] ;  /* 0x003e0000017a7983 */ /* 0x000f220000300a00 */
[----:B------:R-:W-:-:S02]  /*5a8e0*/  IMAD.MOV.U32 R50, RZ, RZ, R121 ;  /* 0x000000ffff327224 */ /* 0x000fc400078e0079 */
[----:B------:R-:W-:Y:S01]  /*5a8f0*/  IMAD.MOV.U32 R62, RZ, RZ, R118 ;  /* 0x000000ffff3e7224 */ /* 0x000fe200078e0076 */
[----:B------:R-:W4:Y:S01]  /*5a900*/  LDL.LU.64 R120, [R1+0x3df8] ;  /* 0x003df80001787983 */ /* 0x000f220000300a00 */
[----:B------:R-:W-:Y:S02]  /*5a910*/  IMAD.MOV.U32 R54, RZ, RZ, R119 ;  /* 0x000000ffff367224 */ /* 0x000fe400078e0077 */
[----:B------:R-:W-:Y:S01]  /*5a920*/  IMAD.MOV.U32 R58, RZ, RZ, R116 ;  /* 0x000000ffff3a7224 */ /* 0x000fe200078e0074 */
[----:B------:R-:W3:Y:S01]  /*5a930*/  LDL.LU.64 R118, [R1+0x3df0] ;  /* 0x003df00001767983 */ /* 0x000ee20000300a00 */
[C---:B------:R-:W-:Y:S01]  /*5a940*/  HMMA.1688.F32.TF32 R100, R240.reuse, R60, R100 ;  /* 0x0000003cf064723c */ /* 0x040fe20000081064 */
[----:B------:R-:W-:Y:S02]  /*5a950*/  IMAD.MOV.U32 R63, RZ, RZ, R117 ;  /* 0x000000ffff3f7224 */ /* 0x000fe400078e0075 */
[----:B------:R-:W3:Y:S04]  /*5a960*/  LDL.LU.64 R116, [R1+0x3de8] ;  /* 0x003de80001747983 */ /* 0x000ee80000300a00 */
[----:B------:R-:W-:Y:S04]  /*5a970*/  STL.64 [R1+0x510], R112 ;  /* 0x0005107001007387 */ /* 0x000fe80000100a00 */
[----:B------:R1:W-:Y:S01]  /*5a980*/  STL.64 [R1+0x518], R114 ;  /* 0x0005187201007387 */ /* 0x0003e20000100a00 */
[C---:B--2---:R-:W-:Y:S03]  /*5a990*/  HMMA.1688.F32.TF32 R84, R240.reuse, R44, R84 ;  /* 0x0000002cf054723c */ /* 0x044fe60000081054 */
[----:B-1----:R-:W2:Y:S04]  /*5a9a0*/  LDL.LU.64 R114, [R1+0x3de0] ;  /* 0x003de00001727983 */ /* 0x002ea80000300a00 */
[----:B------:R-:W2:Y:S04]  /*5a9b0*/  LDL.LU.64 R112, [R1+0x3dd8] ;  /* 0x003dd80001707983 */ /* 0x000ea80000300a00 */
[----:B------:R-:W-:Y:S04]  /*5a9c0*/  STL.64 [R1+0x4f0], R108 ;  /* 0x0004f06c01007387 */ /* 0x000fe80000100a00 */
[----:B------:R1:W-:Y:S04]  /*5a9d0*/  STL.64 [R1+0x4f8], R110 ;  /* 0x0004f86e01007387 */ /* 0x0003e80000100a00 */
[----:B-1----:R-:W2:Y:S04]  /*5a9e0*/  LDL.LU.64 R110, [R1+0x3dd0] ;  /* 0x003dd000016e7983 */ /* 0x002ea80000300a00 */
[----:B------:R-:W2:Y:S04]  /*5a9f0*/  LDL.LU.64 R108, [R1+0x3dc8] ;  /* 0x003dc800016c7983 */ /* 0x000ea80000300a00 */
[----:B------:R-:W2:Y:S04]  /*5aa00*/  LDL.LU.64 R106, [R1+0x3dc0] ;  /* 0x003dc000016a7983 */ /* 0x000ea80000300a00 */
[----:B------:R-:W2:Y:S04]  /*5aa10*/  LDL.LU.64 R104, [R1+0x3db8] ;  /* 0x003db80001687983 */ /* 0x000ea80000300a00 */
[----:B------:R1:W-:Y:S04]  /*5aa20*/  STL.64 [R1+0x4c0], R236 ;  /* 0x0004c0ec01007387 */ /* 0x0003e80000100a00 */
[----:B------:R1:W-:Y:S04]  /*5aa30*/  STL.64 [R1+0x4c8], R238 ;  /* 0x0004c8ee01007387 */ /* 0x0003e80000100a00 */
[----:B-1----:R-:W2:Y:S04]  /*5aa40*/  LDL.LU R236, [R1+0x10] ;  /* 0x0000100001ec7983 */ /* 0x002ea80000300800 */
[----:B------:R-:W2:Y:S04]  /*5aa50*/  LDL.LU R237, [R1+0x14] ;  /* 0x0000140001ed7983 */ /* 0x000ea80000300800 */
[----:B------:R-:W2:Y:S04]  /*5aa60*/  LDL.LU R238, [R1+0x18] ;  /* 0x0000180001ee7983 */ /* 0x000ea80000300800 */
[----:B------:R-:W2:Y:S04]  /*5aa70*/  LDL.LU R239, [R1+0x1c] ;  /* 0x00001c0001ef7983 */ /* 0x000ea80000300800 */
[----:B------:R-:W-:Y:S04]  /*5aa80*/  STL.64 [R1+0x4b0], R100 ;  /* 0x0004b06401007387 */ /* 0x000fe80000100a00 */
[----:B------:R1:W-:Y:S01]  /*5aa90*/  STL.64 [R1+0x4b8], R102 ;  /* 0x0004b86601007387 */ /* 0x0003e20000100a00 */
[C---:B------:R-:W-:Y:S03]  /*5aaa0*/  HMMA.1688.F32.TF32 R68, R240.reuse, R28, R68 ;  /* 0x0000001cf044723c */ /* 0x040fe60000081044 */
        /* <DEDUP_REMOVED lines=32> */
[----:B-1----:R-:W4:Y:S04]  /*5acb0*/  LDL.LU.64 R70, [R1+0x3d30] ;  /* 0x003d300001467983 */ /* 0x002f280000300a00 */
[----:B------:R-:W4:Y:S01]  /*5acc0*/  LDL.LU.64 R68, [R1+0x3d28] ;  /* 0x003d280001447983 */ /* 0x000f220000300a00 */
[C---:B--2---:R-:W-:Y:S11]  /*5acd0*/  HMMA.1688.F32.TF32 R236, R240.reuse, R24, R236 ;  /* 0x00000018f0ec723c */ /* 0x044ff600000810ec */
[----:B------:R-:W-:Y:S11]  /*5ace0*/  @!UPT UIADD3 URZ, URZ, URZ, URZ ;  /* 0x0000003f3f3ff290 */ /* 0x000ff6000fffe03f */
[----:B------:R-:W-:Y:S01]  /*5acf0*/  @!UPT UIADD3 URZ, URZ, URZ, URZ ;  /* 0x0000003f3f3ff290 */ /* 0x000fe2000fffe03f */
[----:B------:R-:W-:Y:S04]  /*5ad00*/  STL.64 [R1+0x3a0], R236 ;  /* 0x0003a0ec01007387 */ /* 0x000fe80000100a00 */
[----:B------:R4:W-:Y:S01]  /*5ad10*/  STL.64 [R1+0x3a8], R238 ;  /* 0x0003a8ee01007387 */ /* 0x0009e20000100a00 */
[C---:B---3--:R-:W-:Y:S08]  /*5ad20*/  HMMA.1688.F32.TF32 R80, R240.reuse, R8, R80 ;  /* 0x00000008f050723c */ /* 0x048ff00000081050 */
[C---:B----4-:R-:W-:Y:S08]  /*5ad30*/  HMMA.1688.F32.TF32 R236, R240.reuse, R20, R68 ;  /* 0x00000014f0ec723c */ /* 0x050ff00000081044 */
[C---:B------:R-:W-:Y:S01]  /*5ad40*/  HMMA.1688.F32.TF32 R68, R240.reuse, R16, R72 ;  /* 0x00000010f044723c */ /* 0x040fe20000081048 */
[----:B------:R-:W-:Y:S04]  /*5ad50*/  LDS R72, [R0+0x84080] ;  /* 0x0840800000487984 */ /* 0x000fe80000000800 */
[----:B------:R-:W-:Y:S04]  /*5ad60*/  LDS R74, [R0+0x84880] ;  /* 0x08488000004a7984 */ /* 0x000fe80000000800 */
[----:B------:R-:W-:Y:S04]  /*5ad70*/  LDS R73, [R2+0x84080] ;  /* 0x0840800002497984 */ /* 0x000fe80000000800 */
[----:B------:R-:W1:Y:S04]  /*5ad80*/  LDS R75, [R2+0x84880] ;  /* 0x08488000024b7984 */ /* 0x000e680000000800 */
[----:B------:R-:W-:Y:S04]  /*5ad90*/  STL.64 [R1+0x390], R236 ;  /* 0x000390ec01007387 */ /* 0x000fe80000100a00 */
[----:B------:R-:W-:Y:S04]  /*5ada0*/  STL.64 [R1+0x398], R238 ;  /* 0x000398ee01007387 */ /* 0x000fe80000100a00 */
[----:B------:R-:W-:Y:S04]  /*5adb0*/  STL.64 [R1+0x380], R68 ;  /* 0x0003804401007387 */ /* 0x000fe80000100a00 */
[----:B------:R2:W-:Y:S02]  /*5adc0*/  STL.64 [R1+0x388], R70 ;  /* 0x0003884601007387 */ /* 0x0005e40000100a00 */
[C---:B--2---:R-:W-:Y:S08]  /*5add0*/  HMMA.1688.F32.TF32 R68, R240.reuse, R12, R76 ;  /* 0x0000000cf044723c */ /* 0x044ff0000008104c */
[----:B------:R-:W-:Y:S11]  /*5ade0*/  HMMA.1688.F32.TF32 R76, R240, R248, R84 ;  /* 0x000000f8f04c723c */ /* 0x000ff60000081054 */
[----:B------:R-:W-:Y:S04]  /*5adf0*/  @!UPT UIADD3 URZ, URZ, URZ, URZ ;  /* 0x0000003f3f3ff290 */ /* 0x000fe8000fffe03f */
[----:B------:R-:W-:Y:S04]  /*5ae00*/  STL.64 [R1+0x370], R68 ;  /* 0x0003704401007387 */ /* 0x000fe80000100a00 */
[----:B------:R-:W-:Y:S04]  /*5ae10*/  STL.64 [R1+0x378], R70 ;  /* 0x0003784601007387 */ /* 0x000fe80000100a00 */
[----:B------:R-:W-:Y:S04]  /*5ae20*/  STL.64 [R1+0x360], R80 ;  /* 0x0003605001007387 */ /* 0x000fe80000100a00 */
[----:B------:R-:W-:Y:S04]  /*5ae30*/  STL.64 [R1+0x368], R82 ;  /* 0x0003685201007387 */ /* 0x000fe80000100a00 */
[----:B------:R-:W-:Y:S04]  /*5ae40*/  STL.64 [R1+0x350], R76 ;  /* 0x0003504c01007387 */ /* 0x000fe80000100a00 */
[----:B------:R1:W-:Y:S02]  /*5ae50*/  STL.64 [R1+0x358], R78 ;  /* 0x0003584e01007387 */ /* 0x0003e40000100a00 */
[----:B-1----:R-:W-:Y:S08]  /*5ae60*/  HMMA.1688.F32.TF32 R76, R72, R60, R92 ;  /* 0x0000003c484c723c */ /* 0x002ff0000008105c */
[----:B------:R-:W-:Y:S11]  /*5ae70*/  HMMA.1688.F32.TF32 R68, R240, R4, R88 ;  /* 0x00000004f044723c */ /* 0x000ff60000081058 */
[----:B------:R-:W-:Y:S05]  /*5ae80*/  @!UPT UIADD3 URZ, URZ, URZ, URZ ;  /* 0x0000003f3f3ff290 */ /* 0x000fea000fffe03f */
[----:B------:R-:W-:Y:S02]  /*5ae90*/  IMAD.MOV.U32 R251, RZ, RZ, R76 ;  /* 0x000000fffffb7224 */ /* 0x000fe400078e004c */
[----:B------:R-:W-:Y:S02]  /*5aea0*/  IMAD.MOV.U32 R10, RZ, RZ, R77 ;  /* 0x000000ffff0a7224 */ /* 0x000fe400078e004d */
[----:B------:R-:W-:Y:S02]  /*5aeb0*/  IMAD.MOV.U32 R11, RZ, RZ, R78 ;  /* 0x000000ffff0b7224 */ /* 0x000fe400078e004e */
[----:B------:R-:W-:Y:S02]  /*5aec0*/  IMAD.MOV.U32 R7, RZ, RZ, R79 ;  /* 0x000000ffff077224 */ /* 0x000fe400078e004f */
[----:B------:R-:W-:Y:S01]  /*5aed0*/  HMMA.1688.F32.TF32 R76, R72, R56, R96 ;  /* 0x00000038484c723c */ /* 0x000fe20000081060 */
[----:B------:R-:W-:Y:S02]  /*5aee0*/  IMAD.MOV.U32 R250, RZ, RZ, R71 ;  /* 0x000000fffffa7224 */ /* 0x000fe400078e0047 */
[----:B------:R-:W-:Y:S01]  /*5aef0*/  IMAD.MOV.U32 R6, RZ, RZ, R70 ;  /* 0x000000ffff067224 */ /* 0x000fe200078e0046 */
[----:B------:R-:W-:Y:S04]  /*5af00*/  STL.64 [R1+0x340], R68 ;  /* 0x0003404401007387 */ /* 0x000fe80000100a00 */
[----:B------:R1:W-:Y:S04]  /*5af10*/  STL [R1+0x3b9c], R250 ;  /* 0x003b9cfa01007387 */ /* 0x0003e80000100800 */
[----:B------:R2:W-:Y:S04]  /*5af20*/  STL [R1+0x3b98], R6 ;  /* 0x003b980601007387 */ /* 0x0005e80000100800 */
[----:B------:R-:W-:Y:S04]  /*5af30*/  STL [R1+0x3bac], R7 ;  /* 0x003bac0701007387 */ /* 0x000fe80000100800 */
[----:B------:R-:W-:Y:S04]  /*5af40*/  STL [R1+0x3ba8], R11 ;  /* 0x003ba80b01007387 */ /* 0x000fe80000100800 */
[----:B------:R-:W-:Y:S01]  /*5af50*/  STL [R1+0x3ba4], R10 ;  /* 0x003ba40a01007387 */ /* 0x000fe20000100800 */
[----:B-1----:R-:W-:-:S02]  /*5af60*/  IMAD.MOV.U32 R250, RZ, RZ, R78 ;  /* 0x000000fffffa7224 */ /* 0x002fc400078e004e */
[----:B--2---:R-:W-:Y:S01]  /*5af70*/  IMAD.MOV.U32 R6, RZ, RZ, R79 ;  /* 0x000000ffff067224 */ /* 0x004fe200078e004f */
[----:B------:R-:W-:Y:S04]  /*5af80*/  STL [R1+0x3ba0], R251 ;  /* 0x003ba0fb01007387 */ /* 0x000fe80000100800 */
[----:B------:R1:W-:Y:S01]  /*5af90*/  STL.64 [R1+0x320], R76 ;  /* 0x0003204c01007387 */ /* 0x0003e20000100a00 */
[C---:B------:R-:W-:Y:S03]  /*5afa0*/  HMMA.1688.F32.TF32 R84, R72.reuse, R44, R108 ;  /* 0x0000002c4854723c */ /* 0x040fe6000008106c */
[----:B------:R-:W-:Y:S04]  /*5afb0*/  LDS R68, [R3+0x84080] ;  /* 0x0840800003447984 */ /* 0x000fe80000000800 */
[----:B------:R-:W-:Y:S01]  /*5afc0*/  LDS R70, [R3+0x84880] ;  /* 0x0848800003467984 */ /* 0x000fe20000000800 */
[C---:B-1----:R-:W-:Y:S03]  /*5afd0*/  HMMA.1688.F32.TF32 R76, R72.reuse, R52, R100 ;  /* 0x00000034484c723c */ /* 0x042fe60000081064 */
[----:B------:R-:W-:Y:S04]  /*5afe0*/  LDS R69, [R252+0x84080] ;  /* 0x08408000fc457984 */ /* 0x000fe80000000800 */
[----:B------:R-:W1:Y:S11]  /*5aff0*/  LDS R71, [R252+0x84880] ;  /* 0x08488000fc477984 */ /* 0x000e760000000800 */
[----:B------:R-:W-:Y:S06]  /*5b000*/  @!UPT UIADD3 URZ, URZ, URZ, URZ ;  /* 0x0000003f3f3ff290 */ /* 0x000fec000fffe03f */
[----:B------:R-:W-:Y:S02]  /*5b010*/  IMAD.MOV.U32 R7, RZ, RZ, R76 ;  /* 0x000000ffff077224 */ /* 0x000fe400078e004c */
[----:B------:R-:W-:Y:S02]  /*5b020*/  IMAD.MOV.U32 R11, RZ, RZ, R77 ;  /* 0x000000ffff0b7224 */ /* 0x000fe400078e004d */
[----:B------:R-:W-:Y:S02]  /*5b030*/  IMAD.MOV.U32 R10, RZ, RZ, R78 ;  /* 0x000000ffff0a7224 */ /* 0x000fe400078e004e */
[----:B------:R-:W-:Y:S02]  /*5b040*/  IMAD.MOV.U32 R251, RZ, RZ, R79 ;  /* 0x000000fffffb7224 */ /* 0x000fe400078e004f */
[C---:B------:R-:W-:Y:S08]  /*5b050*/  HMMA.1688.F32.TF32 R76, R72.reuse, R48, R104 ;  /* 0x00000030484c723c */ /* 0x040ff00000081068 */
[C---:B------:R-:W-:Y:S11]  /*5b060*/  HMMA.1688.F32.TF32 R80, R72.reuse, R40, R112 ;  /* 0x000000284850723c */ /* 0x040ff60000081070 */
[----:B------:R-:W-:Y:S04]  /*5b070*/  @!UPT UIADD3 URZ, URZ, URZ, URZ ;  /* 0x0000003f3f3ff290 */ /* 0x000fe8000fffe03f */
[----:B------:R-:W-:Y:S04]  /*5b080*/  STL.64 [R1+0x300], R76 ;  /* 0x0003004c01007387 */ /* 0x000fe80000100a00 */
[----:B------:R2:W-:Y:S02]  /*5b090*/  STL.64 [R1+0x308], R78 ;  /* 0x0003084e01007387 */ /* 0x0005e40000100a00 */
[C---:B--2---:R-:W-:Y:S02]  /*5b0a0*/  HMMA.1688.F32.TF32 R76, R72.reuse, R36, R116 ;  /* 0x00000024484c723c */ /* 0x044fe40000081074 */
[----:B------:R-:W-:Y:S04]  /*5b0b0*/  STL.64 [R1+0x2f0], R84 ;  /* 0x0002f05401007387 */ /* 0x000fe80000100a00 */
[----:B------:R2:W-:Y:S04]  /*5b0c0*/  STL.64 [R1+0x2f8], R86 ;  /* 0x0002f85601007387 */ /* 0x0005e80000100a00 */
[----:B------:R-:W-:Y:S04]  /*5b0d0*/  STL.64 [R1+0x2e0], R80 ;  /* 0x0002e05001007387 */ /* 0x000fe80000100a00 */
[----:B------:R3:W-:Y:S01]  /*5b0e0*/  STL.64 [R1+0x2e8], R82 ;  /* 0x0002e85201007387 */ /* 0x0007e20000100a00 */
[C---:B--2---:R-:W-:Y:S08]  /*5b0f0*/  HMMA.1688.F32.TF32 R84, R72.reuse, R32, R120 ;  /* 0x000000204854723c */ /* 0x044ff00000081078 */
[----:B------:R-:W-:Y:S01]  /*5b100*/  STL.64 [R1+0x2d0], R76 ;  /* 0x0002d04c01007387 */ /* 0x000fe20000100a00 */
[C---:B---3--:R-:W-:Y:S03]  /*5b110*/  HMMA.1688.F32.TF32 R80, R72.reuse, R28, R124 ;  /* 0x0000001c4850723c */ /* 0x048fe6000008107c */
[----:B------:R2:W-:Y:S05]  /*5b120*/  STL.64 [R1+0x2d8], R78 ;  /* 0x0002d84e01007387 */ /* 0x0005ea0000100a00 */
[C---:B--2---:R-:W-:Y:S06]  /*5b130*/  HMMA.1688.F32.TF32 R76, R72.reuse, R24, R128 ;  /* 0x00000018484c723c */ /* 0x044fec0000081080 */
[----:B------:R-:W-:Y:S04]  /*5b140*/  STL.64 [R1+0x2c0], R84 ;  /* 0x0002c05401007387 */ /* 0x000fe80000100a00 */
[----:B------:R2:W-:Y:S05]  /*5b150*/  STL.64 [R1+0x2c8], R86 ;  /* 0x0002c85601007387 */ /* 0x0005ea0000100a00 */
[----:B------:R-:W-:Y:S04]  /*5b160*/  STL.64 [R1+0x2b0], R80 ;  /* 0x0002b05001007387 */ /* 0x000fe80000100a00 */
[----:B------:R3:W-:Y:S01]  /*5b170*/  STL.64 [R1+0x2b8], R82 ;  /* 0x0002b85201007387 */ /* 0x0007e20000100a00 */
[C---:B--2---:R-:W-:Y:S03]  /*5b180*/  HMMA.1688.F32.TF32 R84, R72.reuse, R20, R132 ;  /* 0x000000144854723c */ /* 0x044fe60000081084 */
[----:B------:R-:W-:Y:S05]  /*5b190*/  STL.64 [R1+0x2a0], R76 ;  /* 0x0002a04c01007387 */ /* 0x000fea0000100a00 */
[C---:B---3--:R-:W-:Y:S01]  /*5b1a0*/  HMMA.1688.F32.TF32 R80, R72.reuse, R16, R136 ;  /* 0x000000104850723c */ /* 0x048fe20000081088 */
[----:B------:R2:W-:Y:S07]  /*5b1b0*/  STL.64 [R1+0x2a8], R78 ;  /* 0x0002a84e01007387 */ /* 0x0005ee0000100a00 */
[C---:B--2---:R-:W-:Y:S07]  /*5b1c0*/  HMMA.1688.F32.TF32 R76, R72.reuse, R12, R140 ;  /* 0x0000000c484c723c */ /* 0x044fee000008108c */
[----:B------:R-:W-:Y:S04]  /*5b1d0*/  STL.64 [R1+0x290], R84 ;  /* 0x0002905401007387 */ /* 0x000fe80000100a00 */
[----:B------:R2:W-:Y:S04]  /*5b1e0*/  STL.64 [R1+0x298], R86 ;  /* 0x0002985601007387 */ /* 0x0005e80000100a00 */
[----:B------:R-:W-:Y:S04]  /*5b1f0*/  STL.64 [R1+0x280], R80 ;  /* 0x0002805001007387 */ /* 0x000fe80000100a00 */
[----:B------:R3:W-:Y:S01]  /*5b200*/  STL.64 [R1+0x288], R82 ;  /* 0x0002885201007387 */ /* 0x0007e20000100a00 */
[C---:B--2---:R-:W-:Y:S03]  /*5b210*/  HMMA.1688.F32.TF32 R84, R72.reuse, R8, R144 ;  /* 0x000000084854723c */ /* 0x044fe60000081090 */
[----:B------:R-:W-:Y:S05]  /*5b220*/  STL.64 [R1+0x270], R76 ;  /* 0x0002704c01007387 */ /* 0x000fea0000100a00 */
[----:B---3--:R-:W-:Y:S01]  /*5b230*/  HMMA.1688.F32.TF32 R80, R72, R248, R148 ;  /* 0x000000f84850723c */ /* 0x008fe20000081094 */
[----:B------:R2:W-:Y:S01]  /*5b240*/  STL.64 [R1+0x278], R78 ;  /* 0x0002784e01007387 */ /* 0x0005e20000100a00 */
[----:B------:R-:W-:-:S02]  /*5b250*/  IMAD.MOV.U32 R240, RZ, RZ, R227 ;  /* 0x000000fffff07224 */ /* 0x000fc400078e00e3 */
[----:B------:R-:W-:Y:S01]  /*5b260*/  IMAD.MOV.U32 R241, RZ, RZ, R220 ;  /* 0x000000fffff17224 */ /* 0x000fe200078e00dc */
[----:B------:R-:W-:Y:S01]  /*5b270*/  LDS R148, [R3+0x84100] ;  /* 0x0841000003947984 */ /* 0x000fe20000000800 */
[----:B------:R-:W-:Y:S02]  /*5b280*/  IMAD.MOV.U32 R242, RZ, RZ, R221 ;  /* 0x000000fffff27224 */ /* 0x000fe400078e00dd */
[----:B------:R-:W-:Y:S01]  /*5b290*/  IMAD.MOV.U32 R243, RZ, RZ, R222 ;  /* 0x000000fffff37224 */ /* 0x000fe200078e00de */
[----:B------:R-:W-:Y:S01]  /*5b2a0*/  LDS R150, [R3+0x84900] ;  /* 0x0849000003967984 */ /* 0x000fe20000000800 */
[----:B--2---:R-:W-:Y:S05]  /*5b2b0*/  HMMA.1688.F32.TF32 R76, R72, R4, R152 ;  /* 0x00000004484c723c */ /* 0x004fea0000081098 */
[----:B------:R-:W-:Y:S04]  /*5b2c0*/  STL.64 [R1+0x260], R84 ;  /* 0x0002605401007387 */ /* 0x000fe80000100a00 */
[----:B------:R-:W-:Y:S01]  /*5b2d0*/  STL.64 [R1+0x268], R86 ;  /* 0x0002685601007387 */ /* 0x000fe20000100a00 */
[----:B-1----:R-:W-:Y:S03]  /*5b2e0*/  HMMA.1688.F32.TF32 R72, R68, R60, R156 ;  /* 0x0000003c4448723c */ /* 0x002fe6000008109c */
[----:B------:R-:W-:Y:S04]  /*5b2f0*/  STL.64 [R1+0x250], R80 ;  /* 0x0002505001007387 */ /* 0x000fe80000100a00 */
[----:B------:R1:W-:Y:S01]  /*5b300*/  STL.64 [R1+0x258], R82 ;  /* 0x0002585201007387 */ /* 0x0003e20000100a00 */
[----:B------:R-:W-:-:S02]  /*5b310*/  IMAD.MOV.U32 R88, RZ, RZ, R223 ;  /* 0x000000ffff587224 */ /* 0x000fc400078e00df */
[----:B------:R-:W-:Y:S01]  /*5b320*/  IMAD.MOV.U32 R89, RZ, RZ, R231 ;  /* 0x000000ffff597224 */ /* 0x000fe200078e00e7 */
[----:B------:R-:W-:Y:S01]  /*5b330*/  LDS R149, [R252+0x84100] ;  /* 0x08410000fc957984 */ /* 0x000fe20000000800 */
[----:B------:R-:W-:Y:S02]  /*5b340*/  IMAD.MOV.U32 R90, RZ, RZ, R235 ;  /* 0x000000ffff5a7224 */ /* 0x000fe400078e00eb */
[----:B------:R-:W-:Y:S01]  /*5b350*/  IMAD.MOV.U32 R91, RZ, RZ, R67 ;  /* 0x000000ffff5b7224 */ /* 0x000fe200078e0043 */
[----:B------:R-:W-:Y:S01]  /*5b360*/  LDS R151, [R252+0x84900] ;  /* 0x08490000fc977984 */ /* 0x000fe20000000800 */
[C---:B-1----:R-:W-:Y:S03]  /*5b370*/  HMMA.1688.F32.TF32 R80, R68.reuse, R56, R160 ;  /* 0x000000384450723c */ /* 0x042fe600000810a0 */
[----:B------:R-:W-:Y:S04]  /*5b380*/  STL.64 [R1+0x240], R76 ;  /* 0x0002404c01007387 */ /* 0x000fe80000100a00 */
[----:B------:R1:W-:Y:S02]  /*5b390*/  STL.64 [R1+0x248], R78 ;  /* 0x0002484e01007387 */ /* 0x0003e40000100a00 */
[C---:B-1----:R-:W-:Y:S02]  /*5b3a0*/  HMMA.1688.F32.TF32 R76, R68.reuse, R52, R164 ;  /* 0x00000034444c723c */ /* 0x042fe400000810a4 */
[----:B------:R-:W-:Y:S04]  /*5b3b0*/  STL.64 [R1+0x230], R72 ;  /* 0x0002304801007387 */ /* 0x000fe80000100a00 */
[----:B------:R1:W-:Y:S08]  /*5b3c0*/  STL.64 [R1+0x238], R74 ;  /* 0x0002384a01007387 */ /* 0x0003f00000100a00 */
[----:B------:R-:W-:Y:S04]  /*5b3d0*/  STL.64 [R1+0x220], R80 ;  /* 0x0002205001007387 */ /* 0x000fe80000100a00 */
[----:B------:R2:W-:Y:S01]  /*5b3e0*/  STL.64 [R1+0x228], R82 ;  /* 0x0002285201007387 */ /* 0x0005e20000100a00 */
[C---:B-1----:R-:W-:Y:S04]  /*5b3f0*/  HMMA.1688.F32.TF32 R72, R68.reuse, R48, R168 ;  /* 0x000000304448723c */ /* 0x042fe800000810a8 */
[----:B------:R-:W-:Y:S04]  /*5b400*/  STL.64 [R1+0x210], R76 ;  /* 0x0002104c01007387 */ /* 0x000fe80000100a00 */
[C---:B--2---:R-:W-:Y:S01]  /*5b410*/  HMMA.1688.F32.TF32 R80, R68.reuse, R44, R172 ;  /* 0x0000002c4450723c */ /* 0x044fe200000810ac */
[----:B------:R1:W-:Y:S07]  /*5b420*/  STL.64 [R1+0x218], R78 ;  /* 0x0002184e01007387 */ /* 0x0003ee0000100a00 */
[C---:B-1----:R-:W-:Y:S07]  /*5b430*/  HMMA.1688.F32.TF32 R76, R68.reuse, R40, R176 ;  /* 0x00000028444c723c */ /* 0x042fee00000810b0 */
[----:B------:R-:W-:Y:S04]  /*5b440*/  STL.64 [R1+0x200], R72 ;  /* 0x0002004801007387 */ /* 0x000fe80000100a00 */
[----:B------:R1:W-:Y:S04]  /*5b450*/  STL.64 [R1+0x208], R74 ;  /* 0x0002084a01007387 */ /* 0x0003e80000100a00 */
[----:B------:R-:W-:Y:S04]  /*5b460*/  STL.64 [R1+0x1f0], R80 ;  /* 0x0001f05001007387 */ /* 0x000fe80000100a00 */
[----:B------:R2:W-:Y:S01]  /*5b470*/  STL.64 [R1+0x1f8], R82 ;  /* 0x0001f85201007387 */ /* 0x0005e20000100a00 */
[C---:B-1----:R-:W-:Y:S03]  /*5b480*/  HMMA.1688.F32.TF32 R72, R68.reuse, R36, R180 ;  /* 0x000000244448723c */ /* 0x042fe600000810b4 */
[----:B------:R-:W-:Y:S05]  /*5b490*/  STL.64 [R1+0x1e0], R76 ;  /* 0x0001e04c01007387 */ /* 0x000fea0000100a00 */
        /* <DEDUP_REMOVED lines=13> */
[----:B------:R-:W-:Y:S04]  /*5b570*/  STL.64 [R1+0x1a8], R74 ;  /* 0x0001a84a01007387 */ /* 0x000fe80000100a00 */
[----:B------:R-:W-:Y:S01]  /*5b580*/  STL.64 [R1+0x190], R80 ;  /* 0x0001905001007387 */ /* 0x000fe20000100a00 */
[C---:B------:R-:W-:Y:S03]  /*5b590*/  HMMA.1688.F32.TF32 R84, R68.reuse, R12, R204 ;  /* 0x0000000c4454723c */ /* 0x040fe600000810cc */
[----:B------:R1:W-:Y:S04]  /*5b5a0*/  STL.64 [R1+0x198], R82 ;  /* 0x0001985201007387 */ /* 0x0003e80000100a00 */
[----:B------:R-:W-:Y:S04]  /*5b5b0*/  LDS R72, [R0+0x84100] ;  /* 0x0841000000487984 */ /* 0x000fe80000000800 */
[----:B------:R-:W-:Y:S04]  /*5b5c0*/  LDS R74, [R0+0x84900] ;  /* 0x08490000004a7984 */ /* 0x000fe80000000800 */
[----:B------:R-:W-:Y:S01]  /*5b5d0*/  STL.64 [R1+0x180], R76 ;  /* 0x0001804c01007387 */ /* 0x000fe20000100a00 */
[C---:B-1----:R-:W-:Y:S03]  /*5b5e0*/  HMMA.1688.F32.TF32 R80, R68.reuse, R248, R212 ;  /* 0x000000f84450723c */ /* 0x042fe600000810d4 */
[----:B------:R1:W-:Y:S04]  /*5b5f0*/  STL.64 [R1+0x188], R78 ;  /* 0x0001884e01007387 */ /* 0x0003e80000100a00 */
[----:B------:R-:W-:Y:S04]  /*5b600*/  LDS R73, [R2+0x84100] ;  /* 0x0841000002497984 */ /* 0x000fe80000000800 */
[----:B------:R-:W2:Y:S01]  /*5b610*/  LDS R75, [R2+0x84900] ;  /* 0x08490000024b7984 */ /* 0x000ea20000000800 */
[C---:B-1----:R-:W-:Y:S08]  /*5b620*/  HMMA.1688.F32.TF32 R76, R68.reuse, R8, R208 ;  /* 0x00000008444c723c */ /* 0x042ff000000810d0 */
[----:B------:R-:W-:Y:S01]  /*5b630*/  HMMA.1688.F32.TF32 R68, R68, R4, R216 ;  /* 0x000000044444723c */ /* 0x000fe200000810d8 */
[----:B------:R-:W-:Y:S04]  /*5b640*/  STL.64 [R1+0x170], R84 ;  /* 0x0001705401007387 */ /* 0x000fe80000100a00 */
[----:B------:R-:W-:Y:S10]  /*5b650*/  STL.64 [R1+0x178], R86 ;  /* 0x0001785601007387 */ /* 0x000ff40000100a00 */
[----:B------:R1:W-:Y:S04]  /*5b660*/  STL.64 [R1+0x160], R76 ;  /* 0x0001604c01007387 */ /* 0x0003e80000100a00 */
[----:B------:R3:W-:Y:S04]  /*5b670*/  STL.64 [R1+0x168], R78 ;  /* 0x0001684e01007387 */ /* 0x0007e80000100a00 */
[----:B------:R4:W-:Y:S01]  /*5b680*/  STL.64 [R1+0x150], R80 ;  /* 0x0001505001007387 */ /* 0x0009e20000100a00 */
[----:B-1----:R-:W-:-:S03]  /*5b690*/  IMAD.MOV.U32 R76, RZ, RZ, R66 ;  /* 0x000000ffff4c7224 */ /* 0x002fc600078e0042 */
[----:B------:R1:W-:Y:S01]  /*5b6a0*/  STL.64 [R1+0x158], R82 ;  /* 0x0001585201007387 */ /* 0x0003e20000100a00 */
[----:B------:R-:W-:-:S03]  /*5b6b0*/  IMAD.MOV.U32 R77, RZ, RZ, R232 ;  /* 0x000000ffff4d7224 */ /* 0x000fc600078e00e8 */
[----:B------:R-:W2:Y:S01]  /*5b6c0*/  LDL.LU R66, [R1+0x3d24] ;  /* 0x003d240001427983 */ /* 0x000ea20000300800 */
[----:B---3--:R-:W-:-:S03]  /*5b6d0*/  IMAD.MOV.U32 R78, RZ, RZ, R64 ;  /* 0x000000ffff4e7224 */ /* 0x008fc600078e0040 */
[----:B------:R-:W-:Y:S01]  /*5b6e0*/  STL.64 [R1+0x140], R68 ;  /* 0x0001404401007387 */ /* 0x000fe20000100a00 */
[----:B------:R-:W-:-:S03]  /*5b6f0*/  IMAD.MOV.U32 R79, RZ, RZ, R65 ;  /* 0x000000ffff4f7224 */ /* 0x000fc600078e0041 */
[----:B------:R3:W-:Y:S04]  /*5b700*/  STL.64 [R1+0x148], R70 ;  /* 0x0001484601007387 */ /* 0x0007e80000100a00 */
[----:B------:R-:W3:Y:S04]  /*5b710*/  LDL.LU R232, [R1+0x3d20] ;  /* 0x003d200001e87983 */ /* 0x000ee80000300800 */
[----:B------:R-:W3:Y:S04]  /*5b720*/  LDL.LU R64, [R1+0x3d1c] ;  /* 0x003d1c0001407983 */ /* 0x000ee80000300800 */
[----:B------:R-:W3:Y:S01]  /*5b730*/  LDL.LU R65, [R1+0x3d18] ;  /* 0x003d180001417983 */ /* 0x000ee20000300800 */
[----:B----4-:R-:W-:-:S02]  /*5b740*/  IMAD.MOV.U32 R80, RZ, RZ, R229 ;  /* 0x000000ffff507224 */ /* 0x010fc400078e00e5 */
[----:B------:R-:W-:Y:S01]  /*5b750*/  IMAD.MOV.U32 R81, RZ, RZ, R228 ;  /* 0x000000ffff517224 */ /* 0x000fe200078e00e4 */
[----:B------:R-:W4:Y:S01]  /*5b760*/  LDL.LU R229, [R1+0x3d14] ;  /* 0x003d140001e57983 */ /* 0x000f220000300800 */
[----:B-1----:R-:W-:Y:S02]  /*5b770*/  IMAD.MOV.U32 R82, RZ, RZ, R234 ;  /* 0x000000ffff527224 */ /* 0x002fe400078e00ea */
[----:B------:R-:W-:Y:S01]  /*5b780*/  IMAD.MOV.U32 R83, RZ, RZ, R233 ;  /* 0x000000ffff537224 */ /* 0x000fe200078e00e9 */
[----:B------:R-:W4:Y:S04]  /*5b790*/  LDL.LU R228, [R1+0x3d10] ;  /* 0x003d100001e47983 */ /* 0x000f280000300800 */
[----:B------:R-:W4:Y:S04]  /*5b7a0*/  LDL.LU R234, [R1+0x3d0c] ;  /* 0x003d0c0001ea7983 */ /* 0x000f280000300800 */
[----:B------:R-:W4:Y:S01]  /*5b7b0*/  LDL.LU R233, [R1+0x3d08] ;  /* 0x003d080001e97983 */ /* 0x000f220000300800 */
[----:B--2---:R-:W-:-:S02]  /*5b7c0*/  IMAD.MOV.U32 R239, RZ, RZ, R66 ;  /* 0x000000ffffef7224 */ /* 0x004fc400078e0042 */
[----:B---3--:R-:W-:Y:S02]  /*5b7d0*/  IMAD.MOV.U32 R238, RZ, RZ, R232 ;  /* 0x000000ffffee7224 */ /* 0x008fe400078e00e8 */
[----:B------:R-:W-:Y:S02]  /*5b7e0*/  IMAD.MOV.U32 R236, RZ, RZ, R64 ;  /* 0x000000ffffec7224 */ /* 0x000fe400078e0040 */
[----:B------:R-:W2:Y:S01]  /*5b7f0*/  LDL.LU R64, [R1+0x3d04] ;  /* 0x003d040001407983 */ /* 0x000ea20000300800 */
[----:B------:R-:W-:-:S03]  /*5b800*/  IMAD.MOV.U32 R237, RZ, RZ, R65 ;  /* 0x000000ffffed7224 */ /* 0x000fc600078e0041 */
[----:B------:R-:W3:Y:S04]  /*5b810*/  LDL.LU R65, [R1+0x3d00] ;  /* 0x003d000001417983 */ /* 0x000ee80000300800 */
        /* <DEDUP_REMOVED lines=8> */
[----:B----4-:R-:W-:Y:S02]  /*5b8a0*/  IMAD.MOV.U32 R100, RZ, RZ, R232 ;  /* 0x000000ffff647224 */ /* 0x010fe400078e00e8 */
        /* <DEDUP_REMOVED lines=21> */
[----:B------:R-:W4:Y:S04]  /*5ba00*/  LDL.LU R128, [R1] ;  /* 0x0000000001807983 */ /* 0x000f280000300800 */
[----:B------:R-:W4:Y:S04]  /*5ba10*/  LDL.LU R129, [R1+0x4] ;  /* 0x0000040001817983 */ /* 0x000f280000300800 */
[----:B------:R-:W4:Y:S04]  /*5ba20*/  LDL.LU R130, [R1+0x8] ;  /* 0x0000080001827983 */ /* 0x000f280000300800 */
[----:B------:R-:W4:Y:S04]  /*5ba30*/  LDL.LU R131, [R1+0xc] ;  /* 0x00000c0001837983 */ /* 0x000f280000300800 */
[----:B------:R-:W4:Y:S04]  /*5ba40*/  LDL.LU R124, [R1+0x20] ;  /* 0x00002000017c7983 */ /* 0x000f280000300800 */
[----:B------:R-:W4:Y:S04]  /*5ba50*/  LDL.LU R125, [R1+0x24] ;  /* 0x00002400017d7983 */ /* 0x000f280000300800 */
[----:B------:R-:W4:Y:S04]  /*5ba60*/  LDL.LU R126, [R1+0x28] ;  /* 0x00002800017e7983 */ /* 0x000f280000300800 */
[----:B------:R-:W4:Y:S01]  /*5ba70*/  LDL.LU R127, [R1+0x2c] ;  /* 0x00002c00017f7983 */ /* 0x000f220000300800 */
        /* <DEDUP_REMOVED lines=8> */
[----:B--2---:R-:W-:Y:S02]  /*5bb00*/  IMAD.MOV.U32 R111, RZ, RZ, R232 ;  /* 0x000000ffff6f7224 */ /* 0x004fe400078e00e8 */
[----:B---3--:R-:W-:Y:S02]  /*5bb10*/  IMAD.MOV.U32 R110, RZ, RZ, R66 ;  /* 0x000000ffff6e7224 */ /* 0x008fe400078e0042 */
[----:B----4-:R-:W-:Y:S02]  /*5bb20*/  IMAD.MOV.U32 R109, RZ, RZ, R65 ;  /* 0x000000ffff6d7224 */ /* 0x010fe400078e0041 */
[----:B------:R-:W-:Y:S02]  /*5bb30*/  IMAD.MOV.U32 R108, RZ, RZ, R64 ;  /* 0x000000ffff6c7224 */ /* 0x000fe400078e0040 */
[----:B------:R-:W2:Y:S04]  /*5bb40*/  LDL.LU R64, [R1+0x3ce4] ;  /* 0x003ce40001407983 */ /* 0x000ea80000300800 */
[----:B------:R-:W2:Y:S04]  /*5bb50*/  LDL.LU R65, [R1+0x3ce0] ;  /* 0x003ce00001417983 */ /* 0x000ea80000300800 */
[----:B------:R-:W2:Y:S04]  /*5bb60*/  LDL.LU R66, [R1+0x3cdc] ;  /* 0x003cdc0001427983 */ /* 0x000ea80000300800 */
[----:B------:R-:W3:Y:S04]  /*5bb70*/  LDL.LU R232, [R1+0x3cd8] ;  /* 0x003cd80001e87983 */ /* 0x000ee80000300800 */
[----:B------:R-:W3:Y:S04]  /*5bb80*/  LDL.LU R233, [R1+0x3cd4] ;  /* 0x003cd40001e97983 */ /* 0x000ee80000300800 */
[----:B------:R-:W3:Y:S04]  /*5bb90*/  LDL.LU R234, [R1+0x3cd0] ;  /* 0x003cd00001ea7983 */ /* 0x000ee80000300800 */
[----:B------:R-:W4:Y:S04]  /*5bba0*/  LDL.LU R228, [R1+0x3ccc] ;  /* 0x003ccc0001e47983 */ /* 0x000f280000300800 */
[----:B------:R-:W4:Y:S04]  /*5bbb0*/  LDL.LU R229, [R1+0x3cc8] ;  /* 0x003cc80001e57983 */ /* 0x000f280000300800 */
[----:B------:R-:W4:Y:S04]  /*5bbc0*/  LDL.LU R230, [R1+0x3cc4] ;  /* 0x003cc40001e67983 */ /* 0x000f280000300800 */
        /* <DEDUP_REMOVED lines=10> */
[----:B------:R-:W4:Y:S01]  /*5bc70*/  LDL.LU R67, [R1+0x3c98] ;  /* 0x003c980001437983 */ /* 0x000f220000300800 */
[C---:B------:R-:W-:Y:S08]  /*5bc80*/  HMMA.1688.F32.TF32 R124, R72.reuse, R36, R124 ;  /* 0x00000024487c723c */ /* 0x040ff0000008107c */
[C---:B------:R-:W-:Y:S08]  /*5bc90*/  HMMA.1688.F32.TF32 R112, R72.reuse, R24, R112 ;  /* 0x000000184870723c */ /* 0x040ff00000081070 */
[C---:B------:R-:W-:Y:S08]  /*5bca0*/  HMMA.1688.F32.TF32 R100, R72.reuse, R12, R100 ;  /* 0x0000000c4864723c */ /* 0x040ff00000081064 */
[C---:B--2---:R-:W-:Y:S08]  /*5bcb0*/  HMMA.1688.F32.TF32 R68, R72.reuse, R56, R224 ;  /* 0x000000384844723c */ /* 0x044ff000000810e0 */
[C---:B---3--:R-:W-:Y:S08]  /*5bcc0*/  HMMA.1688.F32.TF32 R132, R72.reuse, R60, R220 ;  /* 0x0000003c4884723c */ /* 0x048ff000000810dc */
[C---:B----4-:R-:W-:Y:S11]  /*5bcd0*/  HMMA.1688.F32.TF32 R136, R72.reuse, R52, R228 ;  /* 0x000000344888723c */ /* 0x050ff600000810e4 */
[----:B------:R-:W-:Y:S04]  /*5bce0*/  @!UPT UIADD3 URZ, URZ, URZ, URZ ;  /* 0x0000003f3f3ff290 */ /* 0x000fe8000fffe03f */
[----:B------:R-:W-:Y:S04]  /*5bcf0*/  STL.64 [R1+0x130], R132 ;  /* 0x0001308401007387 */ /* 0x000fe80000100a00 */
[----:B------:R1:W-:Y:S04]  /*5bd00*/  STL.64 [R1+0x138], R134 ;  /* 0x0001388601007387 */ /* 0x0003e80000100a00 */
[----:B------:R-:W-:Y:S04]  /*5bd10*/  STL.64 [R1+0x120], R68 ;  /* 0x0001204401007387 */ /* 0x000fe80000100a00 */
[----:B------:R2:W-:Y:S01]  /*5bd20*/  STL.64 [R1+0x128], R70 ;  /* 0x0001284601007387 */ /* 0x0005e20000100a00 */
[C---:B-1----:R-:W-:Y:S08]  /*5bd30*/  HMMA.1688.F32.TF32 R132, R72.reuse, R48, R232 ;  /* 0x000000304884723c */ /* 0x042ff000000810e8 */
[C---:B--2---:R-:W-:Y:S08]  /*5bd40*/  HMMA.1688.F32.TF32 R68, R72.reuse, R44, R64 ;  /* 0x0000002c4844723c */ /* 0x044ff00000081040 */
        /* <DEDUP_REMOVED lines=9> */
[C---:B-1----:R-:W-:Y:S03]  /*5bde0*/  HMMA.1688.F32.TF32 R68, R72.reuse, R32, R120 ;  /* 0x000000204844723c */ /* 0x042fe60000081078 */
[----:B------:R-:W-:Y:S04]  /*5bdf0*/  LDS R128, [R0+0x84180] ;  /* 0x0841800000807984 */ /* 0x000fe80000000800 */
[----:B------:R-:W-:Y:S01]  /*5be00*/  LDS R130, [R0+0x84980] ;  /* 0x0849800000827984 */ /* 0x000fe20000000800 */
[----:B--2---:R-:W-:Y:S03]  /*5be10*/  HMMA.1688.F32.TF32 R64, R72, R28, R116 ;  /* 0x0000001c4840723c */ /* 0x004fe60000081074 */
[----:B------:R-:W-:Y:S04]  /*5be20*/  STL.64 [R1+0x80], R124 ;  /* 0x0000807c01007387 */ /* 0x000fe80000100a00 */
[----:B------:R-:W-:Y:S01]  /*5be30*/  STL.64 [R1+0x88], R126 ;  /* 0x0000887e01007387 */ /* 0x000fe20000100a00 */
[----:B------:R-:W-:Y:S03]  /*5be40*/  HMMA.1688.F32.TF32 R84, R148, R52, R84 ;  /* 0x000000349454723c */ /* 0x000fe60000081054 */
[----:B------:R-:W-:Y:S04]  /*5be50*/  LDS R129, [R2+0x84180] ;  /* 0x0841800002817984 */ /* 0x000fe80000000800 */
[----:B------:R-:W1:Y:S04]  /*5be60*/  LDS R131, [R2+0x84980] ;  /* 0x0849800002837984 */ /* 0x000e680000000800 */
[----:B------:R-:W-:Y:S04]  /*5be70*/  STL.64 [R1+0x70], R68 ;  /* 0x0000704401007387 */ /* 0x000fe80000100a00 */
[----:B------:R2:W-:Y:S04]  /*5be80*/  STL.64 [R1+0x78], R70 ;  /* 0x0000784601007387 */ /* 0x0005e80000100a00 */
[----:B------:R-:W-:Y:S04]  /*5be90*/  STL.64 [R1+0x60], R64 ;  /* 0x0000604001007387 */ /* 0x000fe80000100a00 */
[----:B------:R3:W-:Y:S01]  /*5bea0*/  STL.64 [R1+0x68], R66 ;  /* 0x0000684201007387 */ /* 0x0007e20000100a00 */
[C---:B--2---:R-:W-:Y:S08]  /*5beb0*/  HMMA.1688.F32.TF32 R68, R72.reuse, R20, R108 ;  /* 0x000000144844723c */ /* 0x044ff0000008106c */
[C---:B---3--:R-:W-:Y:S01]  /*5bec0*/  HMMA.1688.F32.TF32 R64, R72.reuse, R16, R104 ;  /* 0x000000104840723c */ /* 0x048fe20000081068 */
[----:B------:R-:W-:Y:S04]  /*5bed0*/  STL.64 [R1+0x50], R112 ;  /* 0x0000507001007387 */ /* 0x000fe80000100a00 */
[----:B------:R-:W-:Y:S10]  /*5bee0*/  STL.64 [R1+0x58], R114 ;  /* 0x0000587201007387 */ /* 0x000ff40000100a00 */
[----:B------:R-:W-:Y:S04]  /*5bef0*/  STL.64 [R1+0x40], R68 ;  /* 0x0000404401007387 */ /* 0x000fe80000100a00 */
[----:B------:R2:W-:Y:S04]  /*5bf00*/  STL.64 [R1+0x48], R70 ;  /* 0x0000484601007387 */ /* 0x0005e80000100a00 */
[----:B------:R-:W-:Y:S04]  /*5bf10*/  STL.64 [R1+0x30], R64 ;  /* 0x0000304001007387 */ /* 0x000fe80000100a00 */
[----:B------:R3:W-:Y:S01]  /*5bf20*/  STL.64 [R1+0x38], R66 ;  /* 0x0000384201007387 */ /* 0x0007e20000100a00 */
[C---:B--2---:R-:W-:Y:S08]  /*5bf30*/  HMMA.1688.F32.TF32 R68, R72.reuse, R8, R96 ;  /* 0x000000084844723c */ /* 0x044ff00000081060 */
[C---:B---3--:R-:W-:Y:S01]  /*5bf40*/  HMMA.1688.F32.TF32 R64, R72.reuse, R248, R92 ;  /* 0x000000f84840723c */ /* 0x048fe2000008105c */
[----:B------:R-:W-:Y:S04]  /*5bf50*/  STL.64 [R1+0x20], R100 ;  /* 0x0000206401007387 */ /* 0x000fe80000100a00 */
[----:B------:R-:W-:Y:S11]  /*5bf60*/  STL.64 [R1+0x28], R102 ;  /* 0x0000286601007387 */ /* 0x000ff60000100a00 */
[----:B------:R-:W-:Y:S07]  /*5bf70*/  @!UPT UIADD3 URZ, URZ, URZ, URZ ;  /* 0x0000003f3f3ff290 */ /* 0x000fee000fffe03f */
[----:B------:R-:W-:Y:S04]  /*5bf80*/  STL.64 [R1+0x3a08], R66 ;  /* 0x003a084201007387 */ /* 0x000fe80000100a00 */
[----:B------:R-:W-:Y:S04]  /*5bf90*/  STL.64 [R1+0x10], R68 ;  /* 0x0000104401007387 */ /* 0x000fe80000100a00 */
[----:B------:R2:W-:Y:S04]  /*5bfa0*/  STL.64 [R1+0x18], R70 ;  /* 0x0000184601007387 */ /* 0x0005e80000100a00 */
[----:B------:R3:W-:Y:S01]  /*5bfb0*/  STL.64 [R1+0x3a00], R64 ;  /* 0x003a004001007387 */ /* 0x0007e20000100a00 */
[----:B--2---:R-:W-:Y:S03]  /*5bfc0*/  HMMA.1688.F32.TF32 R68, R72, R4, R236 ;  /* 0x000000044844723c */ /* 0x004fe600000810ec */
[----:B------:R-:W2:Y:S04]  /*5bfd0*/  LDL.LU R236, [R1+0x570] ;  /* 0x0005700001ec7983 */ /* 0x000ea80000300800 */
[----:B------:R-:W2:Y:S04]  /*5bfe0*/  LDL.LU R237, [R1+0x574] ;  /* 0x0005740001ed7983 */ /* 0x000ea80000300800 */
[----:B------:R-:W2:Y:S04]  /*5bff0*/  LDL.LU R238, [R1+0x578] ;  /* 0x0005780001ee7983 */ /* 0x000ea80000300800 */
[----:B------:R-:W2:Y:S01]  /*5c000*/  LDL.LU R239, [R1+0x57c] ;  /* 0x00057c0001ef7983 */ /* 0x000ea20000300800 */
[C---:B------:R-:W-:Y:S08]  /*5c010*/  HMMA.1688.F32.TF32 R72, R148.reuse, R60, R240 ;  /* 0x0000003c9448723c */ /* 0x040ff000000810f0 */
[C---:B---3--:R-:W-:Y:S01]  /*5c020*/  HMMA.1688.F32.TF32 R64, R148.reuse, R56, R88 ;  /* 0x000000389440723c */ /* 0x048fe20000081058 */
[----:B------:R-:W-:Y:S04]  /*5c030*/  STL.64 [R1+0x3a18], R70 ;  /* 0x003a184601007387 */ /* 0x000fe80000100a00 */
[----:B------:R3:W-:Y:S10]  /*5c040*/  STL.64 [R1+0x3a10], R68 ;  /* 0x003a104401007387 */ /* 0x0007f40000100a00 */
[----:B------:R-:W-:Y:S01]  /*5c050*/  STL [R1+0x39f8], R75 ;  /* 0x0039f84b01007387 */ /* 0x000fe20000100800 */
[C---:B---3--:R-:W-:Y:S07]  /*5c060*/  HMMA.1688.F32.TF32 R68, R148.reuse, R48, R80 ;  /* 0x000000309444723c */ /* 0x048fee0000081050 */
[----:B------:R-:W-:Y:S04]  /*5c070*/  STL.64 [R1+0x100], R64 ;  /* 0x0001004001007387 */ /* 0x000fe80000100a00 */
[----:B------:R3:W-:Y:S02]  /*5c080*/  STL.64 [R1+0x108], R66 ;  /* 0x0001084201007387 */ /* 0x0007e40000100a00 */
[C---:B---3--:R-:W-:Y:S02]  /*5c090*/  HMMA.1688.F32.TF32 R64, R148.reuse, R44, R76 ;  /* 0x0000002c9440723c */ /* 0x048fe4000008104c */
[----:B------:R3:W-:Y:S04]  /*5c0a0*/  STL.64 [R1+0xf0], R84 ;  /* 0x0000f05401007387 */ /* 0x0007e80000100a00 */
[----:B------:R4:W-:Y:S04]  /*5c0b0*/  STL.64 [R1+0xf8], R86 ;  /* 0x0000f85601007387 */ /* 0x0009e80000100a00 */
[----:B------:R-:W2:Y:S04]  /*5c0c0*/  LDL.LU R80, [R1+0x630] ;  /* 0x0006300001507983 */ /* 0x000ea80000300800 */
[----:B------:R-:W-:Y:S04]  /*5c0d0*/  STL.64 [R1+0xe0], R68 ;  /* 0x0000e04401007387 */ /* 0x000fe80000100a00 */
[----:B------:R-:W-:Y:S05]  /*5c0e0*/  STL.64 [R1+0xe8], R70 ;  /* 0x0000e84601007387 */ /* 0x000fea0000100a00 */
[----:B------:R-:W-:Y:S04]  /*5c0f0*/  STL.64 [R1+0xd0], R64 ;  /* 0x0000d04001007387 */ /* 0x000fe80000100a00 */
[----:B------:R2:W-:Y:S04]  /*5c100*/  STL.64 [R1+0xd8], R66 ;  /* 0x0000d84201007387 */ /* 0x0005e80000100a00 */
        /* <DEDUP_REMOVED lines=15> */
[----:B---3--:R-:W3:Y:S04]  /*5c200*/  LDL.LU R84, [R1+0x620] ;  /* 0x0006200001547983 */ /* 0x008ee80000300800 */
[----:B------:R-:W3:Y:S04]  /*5c210*/  LDL.LU R85, [R1+0x624] ;  /* 0x0006240001557983 */ /* 0x000ee80000300800 */
[----:B----4-:R-:W3:Y:S04]  /*5c220*/  LDL.LU R86, [R1+0x628] ;  /* 0x0006280001567983 */ /* 0x010ee80000300800 */
[----:B------:R-:W3:Y:S04]  /*5c230*/  LDL.LU R87, [R1+0x62c] ;  /* 0x00062c0001577983 */ /* 0x000ee80000300800 */
[----:B------:R-:W4:Y:S04]  /*5c240*/  LDL.LU R88, [R1+0x610] ;  /* 0x0006100001587983 */ /* 0x000f280000300800 */
[----:B------:R-:W4:Y:S04]  /*5c250*/  LDL.LU R89, [R1+0x614] ;  /* 0x0006140001597983 */ /* 0x000f280000300800 */
[----:B------:R-:W4:Y:S04]  /*5c260*/  LDL.LU R90, [R1+0x618] ;  /* 0x00061800015a7983 */ /* 0x000f280000300800 */
[----:B------:R-:W4:Y:S01]  /*5c270*/  LDL.LU R91, [R1+0x61c] ;  /* 0x00061c00015b7983 */ /* 0x000f220000300800 */
[----:B--2---:R-:W-:Y:S11]  /*5c280*/  HMMA.1688.F32.TF32 R64, R148, R40, R236 ;  /* 0x000000289440723c */ /* 0x004ff600000810ec */
[----:B------:R-:W-:Y:S11]  /*5c290*/  @!UPT UIADD3 URZ, URZ, URZ, URZ ;  /* 0x0000003f3f3ff290 */ /* 0x000ff6000fffe03f */
[----:B------:R-:W-:Y:S01]  /*5c2a0*/  @!UPT UIADD3 URZ, URZ, URZ, URZ ;  /* 0x0000003f3f3ff290 */ /* 0x000fe2000fffe03f */
[----:B------:R2:W-:Y:S04]  /*5c2b0*/  STL [R1+0xc4], R65 ;  /* 0x0000c44101007387 */ /* 0x0005e80000100800 */
        /* <DEDUP_REMOVED lines=10> */
[----:B------:R-:W2:Y:S04]  /*5c360*/  LDL.LU R236, [R1+0x660] ;  /* 0x0006600001ec7983 */ /* 0x000ea80000300800 */
[----:B------:R-:W2:Y:S04]  /*5c370*/  LDL.LU R237, [R1+0x664] ;  /* 0x0006640001ed7983 */ /* 0x000ea80000300800 */
[----:B------:R-:W2:Y:S04]  /*5c380*/  LDL.LU R238, [R1+0x668] ;  /* 0x0006680001ee7983 */ /* 0x000ea80000300800 */
[----:B------:R-:W2:Y:S01]  /*5c390*/  LDL.LU R239, [R1+0x66c] ;  /* 0x00066c0001ef7983 */ /* 0x000ea20000300800 */
[C---:B------:R-:W-:Y:S08]  /*5c3a0*/  HMMA.1688.F32.TF32 R80, R148.reuse, R24, R80 ;  /* 0x000000189450723c */ /* 0x040ff00000081050 */
[C---:B------:R-:W-:Y:S08]  /*5c3b0*/  HMMA.1688.F32.TF32 R140, R148.reuse, R36, R100 ;  /* 0x00000024948c723c */ /* 0x040ff00000081064 */
[C---:B------:R-:W-:Y:S08]  /*5c3c0*/  HMMA.1688.F32.TF32 R196, R148.reuse, R32, R96 ;  /* 0x0000002094c4723c */ /* 0x040ff00000081060 */
[C---:B------:R-:W-:Y:S01]  /*5c3d0*/  HMMA.1688.F32.TF32 R76, R148.reuse, R28, R76 ;  /* 0x0000001c944c723c */ /* 0x040fe2000008104c */
[----:B------:R-:W-:Y:S07]  /*5c3e0*/  STL.64 [R1+0x3a28], R74 ;  /* 0x003a284a01007387 */ /* 0x000fee0000100a00 */
[C---:B---3--:R-:W-:Y:S01]  /*5c3f0*/  HMMA.1688.F32.TF32 R84, R148.reuse, R20, R84 ;  /* 0x000000149454723c */ /* 0x048fe20000081054 */
[----:B------:R-:W-:Y:S07]  /*5c400*/  STL.64 [R1+0x3a20], R72 ;  /* 0x003a204801007387 */ /* 0x000fee0000100a00 */
[C---:B----4-:R-:W-:Y:S01]  /*5c410*/  HMMA.1688.F32.TF32 R88, R148.reuse, R16, R88 ;  /* 0x000000109458723c */ /* 0x050fe20000081058 */
        /* <DEDUP_REMOVED lines=11> */
[----:B------:R-:W-:Y:S01]  /*5c4d0*/  STL.64 [R1+0x3a50], R88 ;  /* 0x003a505801007387 */ /* 0x000fe20000100a00 */
[C---:B--2---:R-:W-:Y:S08]  /*5c4e0*/  HMMA.1688.F32.TF32 R92, R148.reuse, R12, R92 ;  /* 0x0000000c945c723c */ /* 0x044ff0000008105c */
[----:B------:R-:W-:Y:S11]  /*5c4f0*/  HMMA.1688.F32.TF32 R184, R148, R8, R240 ;  /* 0x0000000894b8723c */ /* 0x000ff600000810f0 */
[----:B------:R-:W-:Y:S04]  /*5c500*/  @!UPT UIADD3 URZ, URZ, URZ, URZ ;  /* 0x0000003f3f3ff290 */ /* 0x000fe8000fffe03f */
[----:B------:R-:W-:Y:S01]  /*5c510*/  STL.64 [R1+0x3a68], R94 ;  /* 0x003a685e01007387 */ /* 0x000fe20000100a00 */
[----:B------:R-:W-:-:S03]  /*5c520*/  IMAD.MOV.U32 R240, RZ, RZ, R244 ;  /* 0x000000fffff07224 */ /* 0x000fc600078e00f4 */
[----:B------:R-:W-:Y:S01]  /*5c530*/  STL.64 [R1+0x3a60], R92 ;  /* 0x003a605c01007387 */ /* 0x000fe20000100a00 */
[----:B------:R-:W-:Y:S02]  /*5c540*/  IMAD.MOV.U32 R241, RZ, RZ, R245 ;  /* 0x000000fffff17224 */ /* 0x000fe400078e00f5 */
[----:B------:R-:W-:Y:S02]  /*5c550*/  IMAD.MOV.U32 R242, RZ, RZ, R247 ;  /* 0x000000fffff27224 */ /* 0x000fe400078e00f7 */
[----:B------:R-:W-:Y:S01]  /*5c560*/  IMAD.MOV.U32 R243, RZ, RZ, R246 ;  /* 0x000000fffff37224 */ /* 0x000fe200078e00f6 */
[----:B------:R-:W-:Y:S04]  /*5c570*/  STL.64 [R1+0x3a78], R186 ;  /* 0x003a78ba01007387 */ /* 0x000fe80000100a00 */
[----:B------:R-:W-:Y:S04]  /*5c580*/  STL.64 [R1+0x3a70], R184 ;  /* 0x003a70b801007387 */ /* 0x000fe80000100a00 */
[----:B------:R-:W2:Y:S04]  /*5c590*/  LDL.LU R244, [R1+0x3c94] ;  /* 0x003c940001f47983 */ /* 0x000ea80000300800 */
        /* <DEDUP_REMOVED lines=19> */
[----:B------:R-:W-:Y:S03]  /*5c6d0*/  HMMA.1688.F32.TF32 R96, R148, R248, R236 ;  /* 0x000000f89460723c */ /* 0x000fe600000810ec */
        /* <DEDUP_REMOVED lines=23> */
[----:B------:R-:W-:Y:S02]  /*5c850*/  IMAD.MOV.U32 R116, RZ, RZ, R244 ;  /* 0x000000ffff747224 */ /* 0x000fe400078e00f4 */
[----:B------:R-:W2:Y:S04]  /*5c860*/  LDL.LU R244, [R1+0x3c74] ;  /* 0x003c740001f47983 */ /* 0x000ea80000300800 */
[----:B------:R-:W2:Y:S04]  /*5c870*/  LDL.LU R245, [R1+0x3c70] ;  /* 0x003c700001f57983 */ /* 0x000ea80000300800 */
[----:B------:R-:W2:Y:S04]  /*5c880*/  LDL.LU R246, [R1+0x3c6c] ;  /* 0x003c6c0001f67983 */ /* 0x000ea80000300800 */
[----:B------:R-:W2:Y:S04]  /*5c890*/  LDL.LU R247, [R1+0x3c68] ;  /* 0x003c680001f77983 */ /* 0x000ea80000300800 */
[----:B------:R-:W3:Y:S04]  /*5c8a0*/  LDL.LU R112, [R1+0x880] ;  /* 0x0008800001707983 */ /* 0x000ee80000300800 */
[----:B------:R-:W3:Y:S04]  /*5c8b0*/  LDL.LU R113, [R1+0x884] ;  /* 0x0008840001717983 */ /* 0x000ee80000300800 */
[----:B------:R-:W3:Y:S04]  /*5c8c0*/  LDL.LU R114, [R1+0x888] ;  /* 0x0008880001727983 */ /* 0x000ee80000300800 */
[----:B------:R-:W3:Y:S01]  /*5c8d0*/  LDL.LU R115, [R1+0x88c] ;  /* 0x00088c0001737983 */ /* 0x000ee20000300800 */
[C---:B-1----:R-:W-:Y:S08]  /*5c8e0*/  HMMA.1688.F32.TF32 R100, R128.reuse, R60, R100 ;  /* 0x0000003c8064723c */ /* 0x042ff00000081064 */
[C---:B------:R-:W-:Y:S08]  /*5c8f0*/  HMMA.1688.F32.TF32 R180, R128.reuse, R44, R124 ;  /* 0x0000002c80b4723c */ /* 0x040ff0000008107c */
[C---:B------:R-:W-:Y:S01]  /*5c900*/  HMMA.1688.F32.TF32 R236, R128.reuse, R56, R236 ;  /* 0x0000003880ec723c */ /* 0x040fe200000810ec */
[----:B------:R-:W-:Y:S07]  /*5c910*/  STL.64 [R1+0x3a88], R98 ;  /* 0x003a886201007387 */ /* 0x000fee0000100a00 */
[C---:B------:R-:W-:Y:S08]  /*5c920*/  HMMA.1688.F32.TF32 R188, R128.reuse, R36, R116 ;  /* 0x0000002480bc723c */ /* 0x040ff00000081074 */
[C---:B------:R-:W-:Y:S01]  /*5c930*/  HMMA.1688.F32.TF32 R136, R128.reuse, R52, R136 ;  /* 0x000000348088723c */ /* 0x040fe20000081088 */
[----:B------:R-:W-:Y:S07]  /*5c940*/  STL.64 [R1+0x3a80], R96 ;  /* 0x003a806001007387 */ /* 0x000fee0000100a00 */
[C---:B------:R-:W-:Y:S08]  /*5c950*/  HMMA.1688.F32.TF32 R204, R128.reuse, R48, R132 ;  /* 0x0000003080cc723c */ /* 0x040ff00000081084 */
[C---:B------:R-:W-:Y:S08]  /*5c960*/  HMMA.1688.F32.TF32 R224, R128.reuse, R28, R108 ;  /* 0x0000001c80e0723c */ /* 0x040ff0000008106c */
[C---:B------:R-:W-:Y:S08]  /*5c970*/  HMMA.1688.F32.TF32 R192, R128.reuse, R40, R120 ;  /* 0x0000002880c0723c */ /* 0x040ff00000081078 */
[----:B------:R-:W-:Y:S08]  /*5c980*/  HMMA.1688.F32.TF32 R104, R128, R24, R104 ;  /* 0x000000188068723c */ /* 0x000ff00000081068 */
[----:B--2---:R-:W-:Y:S01]  /*5c990*/  HMMA.1688.F32.TF32 R148, R148, R4, R244 ;  /* 0x000000049494723c */ /* 0x004fe200000810f4 */
[----:B------:R-:W-:Y:S04]  /*5c9a0*/  LDS R244, [R3+0x84180] ;  /* 0x0841800003f47984 */ /* 0x000fe80000000800 */
[----:B------:R-:W-:Y:S04]  /*5c9b0*/  LDS R246, [R3+0x84980] ;  /* 0x0849800003f67984 */ /* 0x000fe80000000800 */
[----:B------:R-:W-:Y:S04]  /*5c9c0*/  LDS R245, [R252+0x84180] ;  /* 0x08418000fcf57984 */ /* 0x000fe80000000800 */
[----:B------:R-:W1:Y:S01]  /*5c9d0*/  LDS R247, [R252+0x84980] ;  /* 0x08498000fcf77984 */ /* 0x000e620000000800 */
[C---:B---3--:R-:W-:Y:S09]  /*5c9e0*/  HMMA.1688.F32.TF32 R144, R128.reuse, R32, R112 ;  /* 0x000000208090723c */ /* 0x048ff20000081070 */
        /* <DEDUP_REMOVED lines=22> */
[----:B------:R-:W1:Y:S04]  /*5cb50*/  LDL.LU R64, [R1+0x6a0] ;  /* 0x0006a00001407983 */ /* 0x000e680000300800 */
        /* <DEDUP_REMOVED lines=78> */
[----:B-1----:R-:W-:Y:S03]  /*5d040*/  HMMA.1688.F32.TF32 R64, R244, R4, R64 ;  /* 0x00000004f440723c */ /* 0x002fe60000081040 */
        /* <DEDUP_REMOVED lines=23> */
[----:B------:R-:W-:Y:S01]  /*5d1c0*/  IMAD.MOV.U32 R199, RZ, RZ, R14 ;  /* 0x000000ffffc77224 */ /* 0x000fe200078e000e */
[----:B--2---:R-:W-:Y:S07]  /*5d1d0*/  HMMA.1688.F32.TF32 R212, R244, R48, R212 ;  /* 0x00000030f4d4723c */ /* 0x004fee00000810d4 */
[----:B------:R-:W-:-:S02]  /*5d1e0*/  IMAD.MOV.U32 R49, RZ, RZ, R64 ;  /* 0x000000ffff317224 */ /* 0x000fc400078e0040 */
[----:B------:R-:W-:Y:S02]  /*5d1f0*/  IMAD.MOV.U32 R48, RZ, RZ, R65 ;  /* 0x000000ffff307224 */ /* 0x000fe400078e0041 */
[----:B------:R-:W-:Y:S02]  /*5d200*/  IMAD.MOV.U32 R64, RZ, RZ, R58 ;  /* 0x000000ffff407224 */ /* 0x000fe400078e003a */
[----:B------:R-:W-:Y:S01]  /*5d210*/  IMAD.MOV.U32 R65, RZ, RZ, R63 ;  /* 0x000000ffff417224 */ /* 0x000fe200078e003f */
[C---:B---3--:R-:W-:Y:S08]  /*5d220*/  HMMA.1688.F32.TF32 R116, R128.reuse, R12, R116 ;  /* 0x0000000c8074723c */ /* 0x048ff00000081074 */
[C---:B----4-:R-:W-:Y:S08]  /*5d230*/  HMMA.1688.F32.TF32 R112, R128.reuse, R16, R112 ;  /* 0x000000108070723c */ /* 0x050ff00000081070 */
[C---:B------:R-:W-:Y:S11]  /*5d240*/  HMMA.1688.F32.TF32 R120, R128.reuse, R8, R120 ;  /* 0x000000088078723c */ /* 0x040ff60000081078 */
[----:B------:R-:W-:Y:S04]  /*5d250*/  @!UPT UIADD3 URZ, URZ, URZ, URZ ;  /* 0x0000003f3f3ff290 */ /* 0x000fe8000fffe03f */
[----:B------:R-:W-:Y:S04]  /*5d260*/  STL.64 [R1+0x3b58], R114 ;  /* 0x003b587201007387 */ /* 0x000fe80000100a00 */
[----:B------:R-:W-:Y:S04]  /*5d270*/  STL.64 [R1+0x3b50], R112 ;  /* 0x003b507001007387 */ /* 0x000fe80000100a00 */
[----:B------:R-:W-:Y:S01]  /*5d280*/  STL.64 [R1+0x3b68], R118 ;  /* 0x003b687601007387 */ /* 0x000fe20000100a00 */
[C---:B------:R-:W-:Y:S03]  /*5d290*/  HMMA.1688.F32.TF32 R124, R128.reuse, R248, R124 ;  /* 0x000000f8807c723c */ /* 0x040fe6000008107c */
[----:B------:R-:W-:Y:S04]  /*5d2a0*/  STL.64 [R1+0x3b60], R116 ;  /* 0x003b607401007387 */ /* 0x000fe80000100a00 */
[----:B------:R-:W-:Y:S01]  /*5d2b0*/  STL.64 [R1+0x3b78], R122 ;  /* 0x003b787a01007387 */ /* 0x000fe20000100a00 */
[----:B------:R-:W-:Y:S03]  /*5d2c0*/  HMMA.1688.F32.TF32 R128, R128, R4, R232 ;  /* 0x000000048080723c */ /* 0x000fe600000810e8 */
[----:B------:R-:W-:Y:S04]  /*5d2d0*/  STL.64 [R1+0x3b70], R120 ;  /* 0x003b707801007387 */ /* 0x000fe80000100a00 */
[----:B------:R-:W-:Y:S01]  /*5d2e0*/  IMAD.MOV.U32 R5, RZ, RZ, R66 ;  /* 0x000000ffff057224 */ /* 0x000fe200078e0042 */
[----:B------:R-:W2:Y:S01]  /*5d2f0*/  LDL.LU R58, [R1+0x3c64] ;  /* 0x003c6400013a7983 */ /* 0x000ea20000300800 */
[----:B------:R-:W-:-:S02]  /*5d300*/  IMAD.MOV.U32 R4, RZ, RZ, R67 ;  /* 0x000000ffff047224 */ /* 0x000fc400078e0043 */
[----:B------:R-:W-:Y:S01]  /*5d310*/  IMAD.MOV.U32 R66, RZ, RZ, R62 ;  /* 0x000000ffff427224 */ /* 0x000fe200078e003e */
[----:B------:R-:W3:Y:S01]  /*5d320*/  LDL.LU R63, [R1+0x3c60] ;  /* 0x003c6000013f7983 */ /* 0x000ee20000300800 */
[----:B------:R-:W-:-:S03]  /*5d330*/  IMAD.MOV.U32 R67, RZ, RZ, R54 ;  /* 0x000000ffff437224 */ /* 0x000fc600078e0036 */
[----:B------:R-:W4:Y:S04]  /*5d340*/  LDL.LU R62, [R1+0x3c5c] ;  /* 0x003c5c00013e7983 */ /* 0x000f280000300800 */
[----:B------:R-:W2:Y:S04]  /*5d350*/  LDL.LU R54, [R1+0x3c58] ;  /* 0x003c580001367983 */ /* 0x000ea80000300800 */
[----:B------:R-:W2:Y:S04]  /*5d360*/  LDL.LU R51, [R1+0x3c54] ;  /* 0x003c540001337983 */ /* 0x000ea80000300800 */
[----:B------:R-:W2:Y:S04]  /*5d370*/  LDL.LU R50, [R1+0x3c50] ;  /* 0x003c500001327983 */ /* 0x000ea80000300800 */
        /* <DEDUP_REMOVED lines=22> */
[----:B------:R-:W-:Y:S02]  /*5d4e0*/  IMAD.MOV.U32 R78, RZ, RZ, R22 ;  /* 0x000000ffff4e7224 */ /* 0x000fe400078e0016 */
[----:B------:R-:W-:Y:S02]  /*5d4f0*/  IMAD.MOV.U32 R79, RZ, RZ, R23 ;  /* 0x000000ffff4f7224 */ /* 0x000fe400078e0017 */
[----:B--2---:R-:W-:Y:S02]  /*5d500*/  IMAD.MOV.U32 R89, RZ, RZ, R43 ;  /* 0x000000ffff597224 */ /* 0x004fe400078e002b */
[----:B---3--:R-:W-:Y:S02]  /*5d510*/  IMAD.MOV.U32 R88, RZ, RZ, R42 ;  /* 0x000000ffff587224 */ /* 0x008fe400078e002a */
[----:B----4-:R-:W-:Y:S02]  /*5d520*/  IMAD.MOV.U32 R95, RZ, RZ, R39 ;  /* 0x000000ffff5f7224 */ /* 0x010fe400078e0027 */
        /* <DEDUP_REMOVED lines=8> */
[----:B------:R-:W2:Y:S04]  /*5d5b0*/  LDL.LU R14, [R1+0x3c14] ;  /* 0x003c1400010e7983 */ /* 0x000ea80000300800 */
[----:B------:R-:W2:Y:S01]  /*5d5c0*/  LDL.LU R15, [R1+0x3c10] ;  /* 0x003c1000010f7983 */ /* 0x000ea20000300800 */
[----:B------:R-:W-:-:S03]  /*5d5d0*/  IMAD.MOV.U32 R184, RZ, RZ, R26 ;  /* 0x000000ffffb87224 */ /* 0x000fc600078e001a */
[----:B------:R-:W3:Y:S04]  /*5d5e0*/  LDL.LU R18, [R1+0x3c0c] ;  /* 0x003c0c0001127983 */ /* 0x000ee80000300800 */
[----:B------:R-:W3:Y:S04]  /*5d5f0*/  LDL.LU R19, [R1+0x3c08] ;  /* 0x003c080001137983 */ /* 0x000ee80000300800 */
        /* <DEDUP_REMOVED lines=16> */
[----:B------:R-:W-:Y:S01]  /*5d700*/  IMAD.MOV.U32 R85, RZ, RZ, R51 ;  /* 0x000000ffff557224 */ /* 0x000fe200078e0033 */
[----:B------:R-:W4:Y:S01]  /*5d710*/  LDL.LU R47, [R1+0x3bd0] ;  /* 0x003bd000012f7983 */ /* 0x000f220000300800 */
[----:B------:R-:W-:-:S03]  /*5d720*/  IMAD.MOV.U32 R86, RZ, RZ, R54 ;  /* 0x000000ffff567224 */ /* 0x000fc600078e0036 */
[----:B------:R-:W4:Y:S01]  /*5d730*/  LDL.LU R50, [R1+0x3bcc] ;  /* 0x003bcc0001327983 */ /* 0x000f220000300800 */
[----:B------:R-:W-:Y:S01]  /*5d740*/  IMAD.MOV.U32 R87, RZ, RZ, R62 ;  /* 0x000000ffff577224 */ /* 0x000fe200078e003e */
[----:B------:R-:W-:Y:S02]  /*5d750*/  HMMA.1688.F32.TF32 R232, R244, R56, R240 ;  /* 0x00000038f4e8723c */ /* 0x000fe400000810f0 */
[----:B------:R-:W4:Y:S01]  /*5d760*/  LDL.LU R51, [R1+0x3bc8] ;  /* 0x003bc80001337983 */ /* 0x000f220000300800 */
[----:B------:R-:W-:-:S03]  /*5d770*/  IMAD.MOV.U32 R80, RZ, RZ, R63 ;  /* 0x000000ffff507224 */ /* 0x000fc600078e003f */
[----:B------:R-:W4:Y:S01]  /*5d780*/  LDL.LU R54, [R1+0x3bc4] ;  /* 0x003bc40001367983 */ /* 0x000f220000300800 */
[----:B------:R-:W-:-:S03]  /*5d790*/  IMAD.MOV.U32 R81, RZ, RZ, R58 ;  /* 0x000000ffff517224 */ /* 0x000fc600078e003a */
[----:B------:R-:W4:Y:S01]  /*5d7a0*/  LDL.LU R62, [R1+0x3bc0] ;  /* 0x003bc000013e7983 */ /* 0x000f220000300800 */
[----:B------:R-:W-:-:S03]  /*5d7b0*/  IMAD.MOV.U32 R82, RZ, RZ, R59 ;  /* 0x000000ffff527224 */ /* 0x000fc600078e003b */
[----:B------:R-:W-:Y:S04]  /*5d7c0*/  LDS R240, [R0+0x85000] ;  /* 0x0850000000f07984 */ /* 0x000fe80000000800 */
[----:B------:R-:W-:Y:S04]  /*5d7d0*/  LDS R242, [R0+0x85800] ;  /* 0x0858000000f27984 */ /* 0x000fe80000000800 */
[----:B------:R-:W-:Y:S04]  /*5d7e0*/  LDS R241, [R2+0x85000] ;  /* 0x0850000002f17984 */ /* 0x000fe80000000800 */
[----:B------:R-:W2:Y:S04]  /*5d7f0*/  LDS R243, [R2+0x85800] ;  /* 0x0858000002f37984 */ /* 0x000ea80000000800 */
[----:B------:R-:W4:Y:S04]  /*5d800*/  LDL.LU R63, [R1+0x3bbc] ;  /* 0x003bbc00013f7983 */ /* 0x000f280000300800 */
[----:B------:R-:W4:Y:S04]  /*5d810*/  LDL.LU R58, [R1+0x3bb8] ;  /* 0x003bb800013a7983 */ /* 0x000f280000300800 */
[----:B------:R-:W4:Y:S01]  /*5d820*/  LDL.LU R59, [R1+0x3bb4] ;  /* 0x003bb400013b7983 */ /* 0x000f220000300800 */
[----:B------:R-:W-:-:S03]  /*5d830*/  IMAD.MOV.U32 R83, RZ, RZ, R55 ;  /* 0x000000ffff537224 */ /* 0x000fc600078e0037 */
[----:B------:R-:W4:Y:S01]  /*5d840*/  LDL.LU R55, [R1+0x3bb0] ;  /* 0x003bb00001377983 */ /* 0x000f220000300800 */
[C---:B--2---:R-:W-:Y:S08]  /*5d850*/  HMMA.1688.F32.TF32 R64, R240.reuse, R14, R64 ;  /* 0x0000000ef040723c */ /* 0x044ff00000081040 */
[C---:B---3--:R-:W-:Y:S08]  /*5d860*/  HMMA.1688.F32.TF32 R76, R240.reuse, R34, R76 ;  /* 0x00000022f04c723c */ /* 0x048ff0000008104c */
[C---:B----4-:R-:W-:Y:S08]  /*5d870*/  HMMA.1688.F32.TF32 R80, R240.reuse, R38, R80 ;  /* 0x00000026f050723c */ /* 0x050ff00000081050 */
[C---:B------:R-:W-:Y:S11]  /*5d880*/  HMMA.1688.F32.TF32 R84, R240.reuse, R42, R84 ;  /* 0x0000002af054723c */ /* 0x040ff60000081054 */
[----:B------:R-:W-:Y:S11]  /*5d890*/  @!UPT UIADD3 URZ, URZ, URZ, URZ ;  /* 0x0000003f3f3ff290 */ /* 0x000ff6000fffe03f */
[----:B------:R-:W-:Y:S01]  /*5d8a0*/  @!UPT UIADD3 URZ, URZ, URZ, URZ ;  /* 0x0000003f3f3ff290 */ /* 0x000fe2000fffe03f */
[----:B------:R-:W-:Y:S04]  /*5d8b0*/  STL.64 [R1+0x930], R84 ;  /* 0x0009305401007387 */ /* 0x000fe80000100a00 */
[----:B------:R1:W-:Y:S04]  /*5d8c0*/  STL.64 [R1+0x938], R86 ;  /* 0x0009385601007387 */ /* 0x0003e80000100a00 */
[----:B------:R-:W-:Y:S04]  /*5d8d0*/  STL.64 [R1+0x920], R80 ;  /* 0x0009205001007387 */ /* 0x000fe80000100a00 */
[----:B------:R2:W-:Y:S01]  /*5d8e0*/  STL.64 [R1+0x928], R82 ;  /* 0x0009285201007387 */ /* 0x0005e20000100a00 */
[C---:B-1----:R-:W-:Y:S03]  /*5d8f0*/  HMMA.1688.F32.TF32 R84, R240.reuse, R30, R196 ;  /* 0x0000001ef054723c */ /* 0x042fe600000810c4 */
[----:B------:R-:W-:Y:S04]  /*5d900*/  STL.64 [R1+0x910], R76 ;  /* 0x0009104c01007387 */ /* 0x000fe80000100a00 */
[----:B------:R1:W-:Y:S01]  /*5d910*/  STL.64 [R1+0x918], R78 ;  /* 0x0009184e01007387 */ /* 0x0003e20000100a00 */
[C---:B--2---:R-:W-:Y:S08]  /*5d920*/  HMMA.1688.F32.TF32 R80, R240.reuse, R26, R140 ;  /* 0x0000001af050723c */ /* 0x044ff0000008108c */
[C---:B-1----:R-:W-:Y:S08]  /*5d930*/  HMMA.1688.F32.TF32 R76, R240.reuse, R22, R72 ;  /* 0x00000016f04c723c */ /* 0x042ff00000081048 */
[----:B------:R-:W-:Y:S01]  /*5d940*/  HMMA.1688.F32.TF32 R72, R240, R18, R68 ;  /* 0x00000012f048723c */ /* 0x000fe20000081044 */
        /* <DEDUP_REMOVED lines=9> */
[----:B------:R1:W-:Y:S01]  /*5d9e0*/  STL.64 [R1+0x8d8], R74 ;  /* 0x0008d84a01007387 */ /* 0x0003e20000100a00 */
[----:B------:R-:W-:-:S03]  /*5d9f0*/  IMAD.MOV.U32 R70, RZ, RZ, R10 ;  /* 0x000000ffff467224 */ /* 0x000fc600078e000a */
[----:B------:R-:W2:Y:S01]  /*5da00*/  LDL.LU R7, [R1+0x3bac] ;  /* 0x003bac0001077983 */ /* 0x000ea20000300800 */
[----:B------:R-:W-:-:S03]  /*5da10*/  IMAD.MOV.U32 R71, RZ, RZ, R251 ;  /* 0x000000ffff477224 */ /* 0x000fc600078e00fb */
[----:B------:R3:W-:Y:S04]  /*5da20*/  STL.64 [R1+0x8c0], R64 ;  /* 0x0008c04001007387 */ /* 0x0007e80000100a00 */
[----:B------:R4:W-:Y:S04]  /*5da30*/  STL.64 [R1+0x8c8], R66 ;  /* 0x0008c84201007387 */ /* 0x0009e80000100a00 */
[----:B------:R-:W2:Y:S01]  /*5da40*/  LDL.LU R11, [R1+0x3ba8] ;  /* 0x003ba800010b7983 */ /* 0x000ea20000300800 */
[----:B-1----:R-:W-:-:S03]  /*5da50*/  IMAD.MOV.U32 R74, RZ, RZ, R250 ;  /* 0x000000ffff4a7224 */ /* 0x002fc600078e00fa */
[----:B------:R-:W2:Y:S01]  /*5da60*/  LDL.LU R10, [R1+0x3ba4] ;  /* 0x003ba400010a7983 */ /* 0x000ea20000300800 */
[----:B------:R-:W-:-:S03]  /*5da70*/  IMAD.MOV.U32 R75, RZ, RZ, R6 ;  /* 0x000000ffff4b7224 */ /* 0x000fc600078e0006 */
[----:B------:R-:W2:Y:S04]  /*5da80*/  LDL.LU R251, [R1+0x3ba0] ;  /* 0x003ba00001fb7983 */ /* 0x000ea80000300800 */
[----:B------:R-:W2:Y:S04]  /*5da90*/  LDL.LU R72, [R1+0x320] ;  /* 0x0003200001487983 */ /* 0x000ea80000300800 */
[----:B------:R-:W2:Y:S04]  /*5daa0*/  LDL.LU R73, [R1+0x324] ;  /* 0x0003240001497983 */ /* 0x000ea80000300800 */
[----:B------:R-:W2:Y:S04]  /*5dab0*/  LDL.LU R250, [R1+0x3b9c] ;  /* 0x003b9c0001fa7983 */ /* 0x000ea80000300800 */
[----:B------:R-:W3:Y:S01]  /*5dac0*/  LDL.LU R6, [R1+0x3b98] ;  /* 0x003b980001067983 */ /* 0x000ee20000300800 */
[C---:B------:R-:W-:Y:S03]  /*5dad0*/  HMMA.1688.F32.TF32 R96, R240.reuse, R58, R96 ;  /* 0x0000003af060723c */ /* 0x040fe60000081060 */
[----:B------:R-:W4:Y:S04]  /*5dae0*/  LDL.LU R76, [R1+0x350] ;  /* 0x00035000014c7983 */ /* 0x000f280000300800 */
[----:B------:R-:W4:Y:S01]  /*5daf0*/  LDL.LU R77, [R1+0x354] ;  /* 0x00035400014d7983 */ /* 0x000f220000300800 */
[----:B------:R-:W-:Y:S03]  /*5db00*/  HMMA.1688.F32.TF32 R92, R240, R50, R92 ;  /* 0x00000032f05c723c */ /* 0x000fe6000008105c */
[----:B------:R-:W4:Y:S04]  /*5db10*/  LDL.LU R78, [R1+0x358] ;  /* 0x00035800014e7983 */ /* 0x000f280000300800 */
[----:B------:R-:W4:Y:S01]  /*5db20*/  LDL.LU R79, [R1+0x35c] ;  /* 0x00035c00014f7983 */ /* 0x000f220000300800 */
[C---:B------:R-:W-:Y:S03]  /*5db30*/  HMMA.1688.F32.TF32 R220, R244.reuse, R20, R220 ;  /* 0x00000014f4dc723c */ /* 0x040fe600000810dc */
[----:B------:R-:W4:Y:S04]  /*5db40*/  LDL.LU R80, [R1+0x360] ;  /* 0x0003600001507983 */ /* 0x000f280000300800 */
[----:B------:R-:W4:Y:S01]  /*5db50*/  LDL.LU R81, [R1+0x364] ;  /* 0x0003640001517983 */ /* 0x000f220000300800 */
[----:B------:R-:W-:Y:S01]  /*5db60*/  HMMA.1688.F32.TF32 R160, R244, R16, R160 ;  /* 0x00000010f4a0723c */ /* 0x000fe200000810a0 */
[----:B------:R-:W-:-:S02]  /*5db70*/  IMAD.MOV.U32 R21, RZ, RZ, R96 ;  /* 0x000000ffff157224 */ /* 0x000fc400078e0060 */
[----:B------:R-:W-:Y:S01]  /*5db80*/  IMAD.MOV.U32 R20, RZ, RZ, R97 ;  /* 0x000000ffff147224 */ /* 0x000fe200078e0061 */
[----:B------:R-:W4:Y:S03]  /*5db90*/  LDL.LU R82, [R1+0x368] ;  /* 0x0003680001527983 */ /* 0x000f260000300800 */
[----:B------:R-:W-:Y:S01]  /*5dba0*/  IMAD.MOV.U32 R17, RZ, RZ, R98 ;  /* 0x000000ffff117224 */ /* 0x000fe200078e0062 */
[C---:B------:R-:W-:Y:S01]  /*5dbb0*/  HMMA.1688.F32.TF32 R100, R240.reuse, R62, R148 ;  /* 0x0000003ef064723c */ /* 0x040fe20000081094 */
[----:B------:R-:W-:Y:S01]  /*5dbc0*/  IMAD.MOV.U32 R16, RZ, RZ, R99 ;  /* 0x000000ffff107224 */ /* 0x000fe200078e0063 */
[----:B------:R-:W4:Y:S04]  /*5dbd0*/  LDL.LU R83, [R1+0x36c] ;  /* 0x00036c0001537983 */ /* 0x000f280000300800 */
[----:B------:R-:W4:Y:S02]  /*5dbe0*/  LDL.LU R84, [R1+0x370] ;  /* 0x0003700001547983 */ /* 0x000f240000300800 */
[----:B------:R-:W-:Y:S02]  /*5dbf0*/  HMMA.1688.F32.TF32 R96, R240, R54, R184 ;  /* 0x00000036f060723c */ /* 0x000fe400000810b8 */
[----:B------:R-:W4:Y:S04]  /*5dc00*/  LDL.LU R85, [R1+0x374] ;  /* 0x0003740001557983 */ /* 0x000f280000300800 */
[----:B------:R-:W4:Y:S02]  /*5dc10*/  LDL.LU R86, [R1+0x378] ;  /* 0x0003780001567983 */ /* 0x000f240000300800 */
[C---:B------:R-:W-:Y:S02]  /*5dc20*/  HMMA.1688.F32.TF32 R208, R244.reuse, R36, R208 ;  /* 0x00000024f4d0723c */ /* 0x040fe400000810d0 */
[----:B------:R-:W4:Y:S05]  /*5dc30*/  LDL.LU R87, [R1+0x37c] ;  /* 0x00037c0001577983 */ /* 0x000f2a0000300800 */
[----:B------:R-:W-:Y:S01]  /*5dc40*/  IMAD.MOV.U32 R37, RZ, RZ, R92 ;  /* 0x000000ffff257224 */ /* 0x000fe200078e005c */
[----:B------:R-:W-:Y:S01]  /*5dc50*/  HMMA.1688.F32.TF32 R228, R244, R32, R228 ;  /* 0x00000020f4e4723c */ /* 0x000fe200000810e4 */
[----:B------:R-:W-:Y:S01]  /*5dc60*/  IMAD.MOV.U32 R36, RZ, RZ, R93 ;  /* 0x000000ffff247224 */ /* 0x000fe200078e005d */
[----:B------:R-:W4:Y:S04]  /*5dc70*/  LDL.LU R92, [R1+0x390] ;  /* 0x00039000015c7983 */ /* 0x000f280000300800 */
[----:B------:R-:W4:Y:S01]  /*5dc80*/  LDL.LU R93, [R1+0x394] ;  /* 0x00039400015d7983 */ /* 0x000f220000300800 */
[----:B------:R-:W-:-:S02]  /*5dc90*/  IMAD.MOV.U32 R33, RZ, RZ, R94 ;  /* 0x000000ffff217224 */ /* 0x000fc400078e005e */
[----:B------:R-:W-:Y:S01]  /*5dca0*/  IMAD.MOV.U32 R32, RZ, RZ, R95 ;  /* 0x000000ffff207224 */ /* 0x000fe200078e005f */
[----:B------:R-:W4:Y:S01]  /*5dcb0*/  LDL.LU R94, [R1+0x398] ;  /* 0x00039800015e7983 */ /* 0x000f220000300800 */
[----:B------:R-:W-:Y:S03]  /*5dcc0*/  HMMA.1688.F32.TF32 R152, R244, R28, R152 ;  /* 0x0000001cf498723c */ /* 0x000fe60000081098 */
[----:B------:R-:W4:Y:S04]  /*5dcd0*/  LDL.LU R95, [R1+0x39c] ;  /* 0x00039c00015f7983 */ /* 0x000f280000300800 */
[----:B------:R-:W4:Y:S01]  /*5dce0*/  LDL.LU R184, [R1+0x3a0] ;  /* 0x0003a00001b87983 */ /* 0x000f220000300800 */
[----:B------:R-:W-:-:S03]  /*5dcf0*/  IMAD.MOV.U32 R29, RZ, RZ, R96 ;  /* 0x000000ffff1d7224 */ /* 0x000fc600078e0060 */
[----:B------:R-:W4:Y:S01]  /*5dd00*/  LDL.LU R185, [R1+0x3a4] ;  /* 0x0003a40001b97983 */ /* 0x000f220000300800 */
[C---:B------:R-:W-:Y:S01]  /*5dd10*/  HMMA.1688.F32.TF32 R156, R244.reuse, R24, R156 ;  /* 0x00000018f49c723c */ /* 0x040fe2000008109c */
[----:B------:R-:W-:Y:S02]  /*5dd20*/  IMAD.MOV.U32 R28, RZ, RZ, R97 ;  /* 0x000000ffff1c7224 */ /* 0x000fe400078e0061 */
[----:B------:R-:W4:Y:S04]  /*5dd30*/  LDL.LU R186, [R1+0x3a8] ;  /* 0x0003a80001ba7983 */ /* 0x000f280000300800 */
[----:B------:R-:W4:Y:S01]  /*5dd40*/  LDL.LU R187, [R1+0x3ac] ;  /* 0x0003ac0001bb7983 */ /* 0x000f220000300800 */
[----:B------:R-:W-:Y:S01]  /*5dd50*/  IMAD.MOV.U32 R25, RZ, RZ, R98 ;  /* 0x000000ffff197224 */ /* 0x000fe200078e0062 */
[----:B------:R-:W-:Y:S02]  /*5dd60*/  HMMA.1688.F32.TF32 R164, R244, R12, R164 ;  /* 0x0000000cf4a4723c */ /* 0x000fe400000810a4 */
        /* <DEDUP_REMOVED lines=52> */
[----:B------:R-:W4:Y:S01]  /*5e0b0*/  LDL.LU R148, [R1+0x3c0] ;  /* 0x0003c00001947983 */ /* 0x000f220000300800 */
[----:B------:R-:W-:-:S03]  /*5e0c0*/  IMAD.MOV.U32 R45, RZ, RZ, R88 ;  /* 0x000000ffff2d7224 */ /* 0x000fc600078e0058 */
[----:B------:R-:W4:Y:S01]  /*5e0d0*/  LDL.LU R149, [R1+0x3c4] ;  /* 0x0003c40001957983 */ /* 0x000f220000300800 */
[----:B------:R-:W-:Y:S01]  /*5e0e0*/  HMMA.1688.F32.TF32 R216, R244, R40, R216 ;  /* 0x00000028f4d8723c */ /* 0x000fe200000810d8 */
[----:B------:R-:W-:Y:S02]  /*5e0f0*/  IMAD.MOV.U32 R44, RZ, RZ, R89 ;  /* 0x000000ffff2c7224 */ /* 0x000fe400078e0059 */
[----:B------:R-:W4:Y:S04]  /*5e100*/  LDL.LU R150, [R1+0x3c8] ;  /* 0x0003c80001967983 */ /* 0x000f280000300800 */
[----:B------:R-:W4:Y:S01]  /*5e110*/  LDL.LU R151, [R1+0x3cc] ;  /* 0x0003cc0001977983 */ /* 0x000f220000300800 */
[----:B------:R-:W-:-:S03]  /*5e120*/  IMAD.MOV.U32 R41, RZ, RZ, R90 ;  /* 0x000000ffff297224 */ /* 0x000fc600078e005a */
[----:B------:R-:W4:Y:S01]  /*5e130*/  LDL.LU R88, [R1+0x380] ;  /* 0x0003800001587983 */ /* 0x000f220000300800 */
[----:B------:R-:W-:-:S03]  /*5e140*/  IMAD.MOV.U32 R40, RZ, RZ, R91 ;  /* 0x000000ffff287224 */ /* 0x000fc600078e005b */
[----:B------:R-:W4:Y:S04]  /*5e150*/  LDL.LU R89, [R1+0x384] ;  /* 0x0003840001597983 */ /* 0x000f280000300800 */
[----:B------:R-:W4:Y:S04]  /*5e160*/  LDL.LU R90, [R1+0x388] ;  /* 0x00038800015a7983 */ /* 0x000f280000300800 */
[----:B------:R-:W4:Y:S01]  /*5e170*/  LDL.LU R91, [R1+0x38c] ;  /* 0x00038c00015b7983 */ /* 0x000f220000300800 */
[----:B--2---:R-:W-:-:S03]  /*5e180*/  IMAD.MOV.U32 R199, RZ, RZ, R250 ;  /* 0x000000ffffc77224 */ /* 0x004fc600078e00fa */
[----:B------:R-:W2:Y:S01]  /*5e190*/  LDL.LU R196, [R1+0x340] ;  /* 0x0003400001c47983 */ /* 0x000ea20000300800 */
[----:B---3--:R-:W-:-:S03]  /*5e1a0*/  IMAD.MOV.U32 R198, RZ, RZ, R6 ;  /* 0x000000ffffc67224 */ /* 0x008fc600078e0006 */
[----:B------:R-:W2:Y:S01]  /*5e1b0*/  LDL.LU R197, [R1+0x344] ;  /* 0x0003440001c57983 */ /* 0x000ea20000300800 */
[----:B------:R-:W-:-:S03]  /*5e1c0*/  IMAD.MOV.U32 R140, RZ, RZ, R251 ;  /* 0x000000ffff8c7224 */ /* 0x000fc600078e00fb */
[----:B------:R-:W3:Y:S01]  /*5e1d0*/  LDL.LU R6, [R1+0x3b94] ;  /* 0x003b940001067983 */ /* 0x000ee20000300800 */
[----:B------:R-:W-:-:S03]  /*5e1e0*/  IMAD.MOV.U32 R141, RZ, RZ, R10 ;  /* 0x000000ffff8d7224 */ /* 0x000fc600078e000a */
[----:B------:R-:W2:Y:S01]  /*5e1f0*/  LDL.LU R250, [R1+0x3b90] ;  /* 0x003b900001fa7983 */ /* 0x000ea20000300800 */
[----:B------:R-:W-:-:S03]  /*5e200*/  IMAD.MOV.U32 R142, RZ, RZ, R11 ;  /* 0x000000ffff8e7224 */ /* 0x000fc600078e000b */
[----:B------:R-:W2:Y:S04]  /*5e210*/  LDL.LU R251, [R1+0x3b8c] ;  /* 0x003b8c0001fb7983 */ /* 0x000ea80000300800 */
[----:B------:R-:W3:Y:S01]  /*5e220*/  LDL.LU R10, [R1+0x3b88] ;  /* 0x003b8800010a7983 */ /* 0x000ee20000300800 */
[----:B------:R-:W-:-:S03]  /*5e230*/  IMAD.MOV.U32 R143, RZ, RZ, R7 ;  /* 0x000000ffff8f7224 */ /* 0x000fc600078e0007 */
[----:B------:R-:W3:Y:S04]  /*5e240*/  LDL.LU R11, [R1+0x3b84] ;  /* 0x003b8400010b7983 */ /* 0x000ee80000300800 */
[----:B------:R-:W3:Y:S04]  /*5e250*/  LDL.LU R7, [R1+0x3b80] ;  /* 0x003b800001077983 */ /* 0x000ee80000300800 */
[----:B------:R-:W3:Y:S04]  /*5e260*/  LDL.LU R64, [R1+0x300] ;  /* 0x0003000001407983 */ /* 0x000ee80000300800 */
[----:B------:R-:W3:Y:S04]  /*5e270*/  LDL.LU R65, [R1+0x304] ;  /* 0x0003040001417983 */ /* 0x000ee80000300800 */
[----:B----4-:R-:W4:Y:S04]  /*5e280*/  LDL.LU R66, [R1+0x308] ;  /* 0x0003080001427983 */ /* 0x010f280000300800 */
[----:B------:R-:W4:Y:S01]  /*5e290*/  LDL.LU R67, [R1+0x30c] ;  /* 0x00030c0001437983 */ /* 0x000f220000300800 */
[C---:B------:R-:W-:Y:S08]  /*5e2a0*/  HMMA.1688.F32.TF32 R132, R244.reuse, R60, R132 ;  /* 0x0000003cf484723c */ /* 0x040ff00000081084 */
[C---:B------:R-:W-:Y:S08]  /*5e2b0*/  HMMA.1688.F32.TF32 R176, R244.reuse, R52, R176 ;  /* 0x00000034f4b0723c */ /* 0x040ff000000810b0 */
[----:B------:R-:W-:Y:S01]  /*5e2c0*/  HMMA.1688.F32.TF32 R172, R244, R248, R172 ;  /* 0x000000f8f4ac723c */ /* 0x000fe200000810ac */
[----:B------:R-:W-:Y:S04]  /*5e2d0*/  LDS R244, [R3+0x85000] ;  /* 0x0850000003f47984 */ /* 0x000fe80000000800 */
[----:B------:R-:W-:Y:S04]  /*5e2e0*/  LDS R246, [R3+0x85800] ;  /* 0x0858000003f67984 */ /* 0x000fe80000000800 */
[----:B------:R-:W-:Y:S04]  /*5e2f0*/  LDS R245, [R252+0x85000] ;  /* 0x08500000fcf57984 */ /* 0x000fe80000000800 */
[----:B------:R-:W1:Y:S02]  /*5e300*/  LDS R247, [R252+0x85800] ;  /* 0x08580000fcf77984 */ /* 0x000e640000000800 */
[----:B-1----:R-:W-:Y:S08]  /*5e310*/  HMMA.1688.F32.TF32 R100, R244, R38, R100 ;  /* 0x00000026f464723c */ /* 0x002ff00000081064 */
[C---:B--2---:R-:W-:Y:S08]  /*5e320*/  HMMA.1688.F32.TF32 R108, R240.reuse, R250, R224 ;  /* 0x000000faf06c723c */ /* 0x044ff000000810e0 */
[C---:B---3--:R-:W-:Y:S08]  /*5e330*/  HMMA.1688.F32.TF32 R112, R240.reuse, R10, R104 ;  /* 0x0000000af070723c */ /* 0x048ff00000081068 */
[----:B------:R-:W-:Y:S01]  /*5e340*/  HMMA.1688.F32.TF32 R104, R240, R6, R144 ;  /* 0x00000006f068723c */ /* 0x000fe20000081090 */
[----:B------:R-:W-:Y:S04]  /*5e350*/  LDS R240, [R0+0x85080] ;  /* 0x0850800000f07984 */ /* 0x000fe80000000800 */
[----:B------:R-:W-:Y:S04]  /*5e360*/  LDS R242, [R0+0x85880] ;  /* 0x0858800000f27984 */ /* 0x000fe80000000800 */
[----:B------:R-:W-:Y:S04]  /*5e370*/  LDS R241, [R2+0x85080] ;  /* 0x0850800002f17984 */ /* 0x000fe80000000800 */
[----:B------:R-:W1:Y:S04]  /*5e380*/  LDS R243, [R2+0x85880] ;  /* 0x0858800002f37984 */ /* 0x000e680000000800 */
[----:B------:R-:W-:Y:S04]  /*5e390*/  STL.64 [R1+0x8b0], R112 ;  /* 0x0008b07001007387 */ /* 0x000fe80000100a00 */
[----:B------:R2:W-:Y:S04]  /*5e3a0*/  STL.64 [R1+0x8b8], R114 ;  /* 0x0008b87201007387 */ /* 0x0005e80000100a00 */
[----:B------:R-:W-:Y:S04]  /*5e3b0*/  STL.64 [R1+0x8a0], R108 ;  /* 0x0008a06c01007387 */ /* 0x000fe80000100a00 */
[----:B------:R3:W-:Y:S01]  /*5e3c0*/  STL.64 [R1+0x8a8], R110 ;  /* 0x0008a86e01007387 */ /* 0x0007e20000100a00 */
[C---:B--2---:R-:W-:Y:S03]  /*5e3d0*/  HMMA.1688.F32.TF32 R112, R244.reuse, R62, R188 ;  /* 0x0000003ef470723c */ /* 0x044fe600000810bc */
[----:B------:R-:W-:Y:S04]  /*5e3e0*/  STL.64 [R1+0x450], R104 ;  /* 0x0004506801007387 */ /* 0x000fe80000100a00 */
[----:B------:R2:W-:Y:S01]  /*5e3f0*/  STL.64 [R1+0x458], R106 ;  /* 0x0004586a01007387 */ /* 0x0005e20000100a00 */
[C---:B---3--:R-:W-:Y:S08]  /*5e400*/  HMMA.1688.F32.TF32 R108, R244.reuse, R58, R192 ;  /* 0x0000003af46c723c */ /* 0x048ff000000810c0 */
[C---:B--2---:R-:W-:Y:S07]  /*5e410*/  HMMA.1688.F32.TF32 R104, R244.reuse, R54, R180 ;  /* 0x00000036f468723c */ /* 0x044fee00000810b4 */
        /* <DEDUP_REMOVED lines=10> */
[----:B------:R-:W-:Y:S04]  /*5e4c0*/  STL.64 [R1+0x418], R114 ;  /* 0x0004187201007387 */ /* 0x000fe80000100a00 */
        /* <DEDUP_REMOVED lines=8> */
[C---:B--2---:R-:W-:Y:S08]  /*5e550*/  HMMA.1688.F32.TF32 R100, R244.reuse, R26, R184 ;  /* 0x0000001af464723c */ /* 0x044ff000000810b8 */
        /* <DEDUP_REMOVED lines=27> */
[C---:B--2---:R-:W-:Y:S03]  /*5e710*/  HMMA.1688.F32.TF32 R76, R240.reuse, R58, R72 ;  /* 0x0000003af04c723c */ /* 0x044fe60000081048 */
[----:B------:R-:W-:Y:S04]  /*5e720*/  LDS R245, [R252+0x85080] ;  /* 0x08508000fcf57984 */ /* 0x000fe80000000800 */
[----:B------:R-:W1:Y:S01]  /*5e730*/  LDS R247, [R252+0x85880] ;  /* 0x08588000fcf77984 */ /* 0x000e620000000800 */
[C---:B------:R-:W-:Y:S08]  /*5e740*/  HMMA.1688.F32.TF32 R72, R240.reuse, R54, R68 ;  /* 0x00000036f048723c */ /* 0x040ff00000081044 */
[----:B----4-:R-:W-:Y:S01]  /*5e750*/  HMMA.1688.F32.TF32 R64, R240, R50, R64 ;  /* 0x00000032f040723c */ /* 0x010fe20000081040 */
[----:B------:R-:W-:Y:S04]  /*5e760*/  STL.64 [R1+0x4e0], R80 ;  /* 0x0004e05001007387 */ /* 0x000fe80000100a00 */
[----:B------:R-:W-:Y:S04]  /*5e770*/  STL.64 [R1+0x4e8], R82 ;  /* 0x0004e85201007387 */ /* 0x000fe80000100a00 */
[----:B------:R-:W-:Y:S04]  /*5e780*/  STL.64 [R1+0x4d0], R76 ;  /* 0x0004d04c01007387 */ /* 0x000fe80000100a00 */
[----:B------:R-:W-:Y:S04]  /*5e790*/  STL.64 [R1+0x4d8], R78 ;  /* 0x0004d84e01007387 */ /* 0x000fe80000100a00 */
[----:B------:R-:W2:Y:S04]  /*5e7a0*/  LDL.LU R68, [R1+0x160] ;  /* 0x0001600001447983 */ /* 0x000ea80000300800 */
[----:B------:R3:W-:Y:S04]  /*5e7b0*/  STL.64 [R1+0x4c0], R72 ;  /* 0x0004c04801007387 */ /* 0x0007e80000100a00 */
[----:B------:R4:W-:Y:S04]  /*5e7c0*/  STL.64 [R1+0x4c8], R74 ;  /* 0x0004c84a01007387 */ /* 0x0009e80000100a00 */
[----:B------:R1:W-:Y:S04]  /*5e7d0*/  STL.64 [R1+0x4b0], R64 ;  /* 0x0004b04001007387 */ /* 0x0003e80000100a00 */
[----:B------:R1:W-:Y:S04]  /*5e7e0*/  STL.64 [R1+0x4b8], R66 ;  /* 0x0004b84201007387 */ /* 0x0003e80000100a00 */
        /* <DEDUP_REMOVED lines=106> */
[----:B------:R-:W4:Y:S01]  /*5ee90*/  LDL.LU R67, [R1+0x15c] ;  /* 0x00015c0001437983 */ /* 0x000f220000300800 */
[C---:B--2---:R-:W-:Y:S08]  /*5eea0*/  HMMA.1688.F32.TF32 R92, R244.reuse, R42, R92 ;  /* 0x0000002af45c723c */ /* 0x044ff0000008105c */
[----:B------:R-:W-:Y:S08]  /*5eeb0*/  HMMA.1688.F32.TF32 R84, R244, R34, R84 ;  /* 0x00000022f454723c */ /* 0x000ff00000081054 */
[C---:B---3--:R-:W-:Y:S08]  /*5eec0*/  HMMA.1688.F32.TF32 R180, R240.reuse, R10, R180 ;  /* 0x0000000af0b4723c */ /* 0x048ff000000810b4 */
[C---:B----4-:R-:W-:Y:S08]  /*5eed0*/  HMMA.1688.F32.TF32 R192, R240.reuse, R14, R192 ;  /* 0x0000000ef0c0723c */ /* 0x050ff000000810c0 */
[C---:B------:R-:W-:Y:S08]  /*5eee0*/  HMMA.1688.F32.TF32 R188, R240.reuse, R18, R188 ;  /* 0x00000012f0bc723c */ /* 0x040ff000000810bc */
[C---:B------:R-:W-:Y:S08]  /*5eef0*/  HMMA.1688.F32.TF32 R224, R240.reuse, R26, R224 ;  /* 0x0000001af0e0723c */ /* 0x040ff000000810e0 */
[C---:B------:R-:W-:Y:S08]  /*5ef00*/  HMMA.1688.F32.TF32 R104, R240.reuse, R30, R104 ;  /* 0x0000001ef068723c */ /* 0x040ff00000081068 */
[C---:B------:R-:W-:Y:S08]  /*5ef10*/  HMMA.1688.F32.TF32 R108, R240.reuse, R34, R108 ;  /* 0x00000022f06c723c */ /* 0x040ff0000008106c */
[C---:B------:R-:W-:Y:S08]  /*5ef20*/  HMMA.1688.F32.TF32 R116, R240.reuse, R42, R116 ;  /* 0x0000002af074723c */ /* 0x040ff00000081074 */
[C---:B------:R-:W-:Y:S08]  /*5ef30*/  HMMA.1688.F32.TF32 R120, R240.reuse, R46, R120 ;  /* 0x0000002ef078723c */ /* 0x040ff00000081078 */
[C---:B------:R-:W-:Y:S11]  /*5ef40*/  HMMA.1688.F32.TF32 R112, R240.reuse, R38, R112 ;  /* 0x00000026f070723c */ /* 0x040ff60000081070 */
[----:B------:R-:W-:Y:S04]  /*5ef50*/  @!UPT UIADD3 URZ, URZ, URZ, URZ ;  /* 0x0000003f3f3ff290 */ /* 0x000fe8000fffe03f */
[----:B------:R-:W-:Y:S04]  /*5ef60*/  STL.64 [R1+0x4a0], R120 ;  /* 0x0004a07801007387 */ /* 0x000fe80000100a00 */
[----:B------:R1:W-:Y:S01]  /*5ef70*/  STL.64 [R1+0x4a8], R122 ;  /* 0x0004a87a01007387 */ /* 0x0003e20000100a00 */
[C---:B------:R-:W-:Y:S03]  /*5ef80*/  HMMA.1688.F32.TF32 R144, R240.reuse, R22, R144 ;  /* 0x00000016f090723c */ /* 0x040fe60000081090 */
[----:B-1----:R-:W2:Y:S04]  /*5ef90*/  LDL.LU.64 R122, [R1+0x3b78] ;  /* 0x003b7800017a7983 */ /* 0x002ea80000300a00 */
[----:B------:R-:W2:Y:S04]  /*5efa0*/  LDL.LU.64 R120, [R1+0x3b70] ;  /* 0x003b700001787983 */ /* 0x000ea80000300a00 */
[----:B------:R-:W-:Y:S04]  /*5efb0*/  STL.64 [R1+0x490], R116 ;  /* 0x0004907401007387 */ /* 0x000fe80000100a00 */
[----:B------:R1:W-:Y:S01]  /*5efc0*/  STL.64 [R1+0x498], R118 ;  /* 0x0004987601007387 */ /* 0x0003e20000100a00 */
[C---:B------:R-:W-:Y:S03]  /*5efd0*/  HMMA.1688.F32.TF32 R204, R240.reuse, R250, R204 ;  /* 0x000000faf0cc723c */ /* 0x040fe600000810cc */
[----:B-1----:R-:W3:Y:S04]  /*5efe0*/  LDL.LU.64 R118, [R1+0x3b68] ;  /* 0x003b680001767983 */ /* 0x002ee80000300a00 */
[----:B------:R-:W3:Y:S04]  /*5eff0*/  LDL.LU.64 R116, [R1+0x3b60] ;  /* 0x003b600001747983 */ /* 0x000ee80000300a00 */
[----:B------:R-:W-:Y:S04]  /*5f000*/  STL.64 [R1+0x860], R112 ;  /* 0x0008607001007387 */ /* 0x000fe80000100a00 */
[----:B------:R1:W-:Y:S04]  /*5f010*/  STL.64 [R1+0x868], R114 ;  /* 0x0008687201007387 */ /* 0x0003e80000100a00 */
[----:B-1----:R-:W4:Y:S04]  /*5f020*/  LDL.LU.64 R114, [R1+0x3b58] ;  /* 0x003b580001727983 */ /* 0x002f280000300a00 */
[----:B------:R-:W4:Y:S04]  /*5f030*/  LDL.LU.64 R112, [R1+0x3b50] ;  /* 0x003b500001707983 */ /* 0x000f280000300a00 */
[----:B------:R-:W-:Y:S04]  /*5f040*/  STL.64 [R1+0x850], R108 ;  /* 0x0008506c01007387 */ /* 0x000fe80000100a00 */
[----:B------:R1:W-:Y:S01]  /*5f050*/  STL.64 [R1+0x858], R110 ;  /* 0x0008586e01007387 */ /* 0x0003e20000100a00 */
[----:B------:R-:W-:Y:S03]  /*5f060*/  HMMA.1688.F32.TF32 R240, R240, R6, R136 ;  /* 0x00000006f0f0723c */ /* 0x000fe60000081088 */
[----:B-1----:R-:W2:Y:S04]  /*5f070*/  LDL.LU.64 R110, [R1+0x3b48] ;  /* 0x003b4800016e7983 */ /* 0x002ea80000300a00 */
[----:B------:R-:W2:Y:S04]  /*5f080*/  LDL.LU.64 R108, [R1+0x3b40] ;  /* 0x003b4000016c7983 */ /* 0x000ea80000300a00 */
[----:B------:R-:W-:Y:S04]  /*5f090*/  STL.64 [R1+0x840], R104 ;  /* 0x0008406801007387 */ /* 0x000fe80000100a00 */
[----:B------:R1:W-:Y:S01]  /*5f0a0*/  STL.64 [R1+0x848], R106 ;  /* 0x0008486a01007387 */ /* 0x0003e20000100a00 */
[C---:B------:R-:W-:Y:S03]  /*5f0b0*/  HMMA.1688.F32.TF32 R236, R244.reuse, R62, R236 ;  /* 0x0000003ef4ec723c */ /* 0x040fe600000810ec */
[----:B-1----:R-:W2:Y:S04]  /*5f0c0*/  LDL.LU.64 R106, [R1+0x3b38] ;  /* 0x003b3800016a7983 */ /* 0x002ea80000300a00 */
[----:B------:R-:W2:Y:S04]  /*5f0d0*/  LDL.LU.64 R104, [R1+0x3b30] ;  /* 0x003b300001687983 */ /* 0x000ea80000300a00 */
[----:B------:R-:W-:Y:S04]  /*5f0e0*/  STL.64 [R1+0x830], R224 ;  /* 0x000830e001007387 */ /* 0x000fe80000100a00 */
[----:B------:R1:W-:Y:S04]  /*5f0f0*/  STL.64 [R1+0x838], R226 ;  /* 0x000838e201007387 */ /* 0x0003e80000100a00 */
        /* <DEDUP_REMOVED lines=19> */
[----:B------:R1:W-:Y:S01]  /*5f230*/  STL.64 [R1+0x468], R206 ;  /* 0x000468ce01007387 */ /* 0x0003e20000100a00 */
[C---:B------:R-:W-:Y:S03]  /*5f240*/  HMMA.1688.F32.TF32 R148, R244.reuse, R54, R148 ;  /* 0x00000036f494723c */ /* 0x040fe60000081094 */
[----:B-1----:R-:W2:Y:S04]  /*5f250*/  LDL.LU.64 R206, [R1+0x3ad8] ;  /* 0x003ad80001ce7983 */ /* 0x002ea80000300a00 */
[----:B------:R-:W2:Y:S04]  /*5f260*/  LDL.LU.64 R204, [R1+0x3ad0] ;  /* 0x003ad00001cc7983 */ /* 0x000ea80000300a00 */
[----:B------:R-:W2:Y:S04]  /*5f270*/  LDL.LU.64 R138, [R1+0x3ac8] ;  /* 0x003ac800018a7983 */ /* 0x000ea80000300a00 */
[----:B------:R-:W2:Y:S04]  /*5f280*/  LDL.LU.64 R136, [R1+0x3ac0] ;  /* 0x003ac00001887983 */ /* 0x000ea80000300a00 */
[----:B------:R-:W-:Y:S04]  /*5f290*/  STL.64 [R1+0x370], R240 ;  /* 0x000370f001007387 */ /* 0x000fe80000100a00 */
[----:B------:R-:W-:Y:S04]  /*5f2a0*/  STL.64 [R1+0x378], R242 ;  /* 0x000378f201007387 */ /* 0x000fe80000100a00 */
[----:B------:R-:W-:Y:S04]  /*5f2b0*/  STL.64 [R1+0x360], R236 ;  /* 0x000360ec01007387 */ /* 0x000fe80000100a00 */
[----:B------:R1:W-:Y:S01]  /*5f2c0*/  STL.64 [R1+0x368], R238 ;  /* 0x000368ee01007387 */ /* 0x0003e20000100a00 */
[C---:B------:R-:W-:Y:S03]  /*5f2d0*/  HMMA.1688.F32.TF32 R88, R244.reuse, R38, R88 ;  /* 0x00000026f458723c */ /* 0x040fe60000081058 */
[----:B------:R-:W-:Y:S04]  /*5f2e0*/  LDS R240, [R0+0x85100] ;  /* 0x0851000000f07984 */ /* 0x000fe80000000800 */
[----:B------:R-:W-:Y:S01]  /*5f2f0*/  LDS R242, [R0+0x85900] ;  /* 0x0859000000f27984 */ /* 0x000fe20000000800 */
[C---:B-1----:R-:W-:Y:S03]  /*5f300*/  HMMA.1688.F32.TF32 R236, R244.reuse, R58, R100 ;  /* 0x0000003af4ec723c */ /* 0x042fe60000081064 */
[----:B------:R-:W-:Y:S04]  /*5f310*/  LDS R241, [R2+0x85100] ;  /* 0x0851000002f17984 */ /* 0x000fe80000000800 */
[----:B------:R-:W1:Y:S01]  /*5f320*/  LDS R243, [R2+0x85900] ;  /* 0x0859000002f37984 */ /* 0x000e620000000800 */
[C---:B------:R-:W-:Y:S08]  /*5f330*/  HMMA.1688.F32.TF32 R100, R244.reuse, R50, R96 ;  /* 0x00000032f464723c */ /* 0x040ff00000081060 */
[C---:B------:R-:W-:Y:S08]  /*5f340*/  HMMA.1688.F32.TF32 R96, R244.reuse, R46, R184 ;  /* 0x0000002ef460723c */ /* 0x040ff000000810b8 */
[C---:B------:R-:W-:Y:S01]  /*5f350*/  HMMA.1688.F32.TF32 R80, R244.reuse, R30, R80 ;  /* 0x0000001ef450723c */ /* 0x040fe20000081050 */
[----:B------:R-:W-:Y:S07]  /*5f360*/  STL.64 [R1+0x350], R236 ;  /* 0x000350ec01007387 */ /* 0x000fee0000100a00 */
[C---:B------:R-:W-:Y:S01]  /*5f370*/  HMMA.1688.F32.TF32 R76, R244.reuse, R26, R76 ;  /* 0x0000001af44c723c */ /* 0x040fe2000008104c */
        /* <DEDUP_REMOVED lines=16> */
[----:B------:R-:W-:Y:S04]  /*5f480*/  STL.64 [R1+0x2d0], R76 ;  /* 0x0002d04c01007387 */ /* 0x000fe80000100a00 */
[----:B------:R1:W-:Y:S01]  /*5f490*/  STL.64 [R1+0x2d8], R78 ;  /* 0x0002d84e01007387 */ /* 0x0003e20000100a00 */
[C---:B---3--:R-:W-:Y:S08]  /*5f4a0*/  HMMA.1688.F32.TF32 R80, R244.reuse, R18, R140 ;  /* 0x00000012f450723c */ /* 0x048ff0000008108c */
[C---:B-1----:R-:W-:Y:S08]  /*5f4b0*/  HMMA.1688.F32.TF32 R76, R244.reuse, R14, R72 ;  /* 0x0000000ef44c723c */ /* 0x042ff00000081048 */
[C---:B------:R-:W-:Y:S08]  /*5f4c0*/  HMMA.1688.F32.TF32 R72, R244.reuse, R10, R68 ;  /* 0x0000000af448723c */ /* 0x040ff00000081044 */
[----:B------:R-:W-:Y:S01]  /*5f4d0*/  HMMA.1688.F32.TF32 R64, R244, R250, R64 ;  /* 0x000000faf440723c */ /* 0x000fe20000081040 */
[----:B------:R-:W-:Y:S04]  /*5f4e0*/  STL.64 [R1+0x2c0], R84 ;  /* 0x0002c05401007387 */ /* 0x000fe80000100a00 */
[----:B------:R-:W-:Y:S04]  /*5f4f0*/  STL.64 [R1+0x2c8], R86 ;  /* 0x0002c85601007387 */ /* 0x000fe80000100a00 */
[----:B------:R-:W-:Y:S04]  /*5f500*/  STL.64 [R1+0x2b0], R80 ;  /* 0x0002b05001007387 */ /* 0x000fe80000100a00 */
[----:B------:R-:W-:Y:S04]  /*5f510*/  STL.64 [R1+0x2b8], R82 ;  /* 0x0002b85201007387 */ /* 0x000fe80000100a00 */
[----:B------:R-:W-:Y:S04]  /*5f520*/  STL.64 [R1+0x800], R76 ;  /* 0x0008004c01007387 */ /* 0x000fe80000100a00 */
[----:B------:R-:W-:Y:S04]  /*5f530*/  STL.64 [R1+0x808], R78 ;  /* 0x0008084e01007387 */ /* 0x000fe80000100a00 */
[----:B------:R-:W3:Y:S04]  /*5f540*/  LDL.LU R68, [R1+0x20] ;  /* 0x0000200001447983 */ /* 0x000ee80000300800 */
[----:B------:R1:W-:Y:S04]  /*5f550*/  STL.64 [R1+0x7f0], R72 ;  /* 0x0007f04801007387 */ /* 0x0003e80000100a00 */
[----:B------:R1:W-:Y:S04]  /*5f560*/  STL.64 [R1+0x7f8], R74 ;  /* 0x0007f84a01007387 */ /* 0x0003e80000100a00 */
[----:B------:R1:W-:Y:S04]  /*5f570*/  STL.64 [R1+0x7e0], R64 ;  /* 0x0007e04001007387 */ /* 0x0003e80000100a00 */
[----:B------:R1:W-:Y:S04]  /*5f580*/  STL.64 [R1+0x7e8], R66 ;  /* 0x0007e84201007387 */ /* 0x0003e80000100a00 */
[----:B------:R-:W3:Y:S04]  /*5f590*/  LDL.LU R69, [R1+0x24] ;  /* 0x0000240001457983 */ /* 0x000ee80000300800 */
[----:B------:R-:W3:Y:S04]  /*5f5a0*/  LDL.LU R70, [R1+0x28] ;  /* 0x0000280001467983 */ /* 0x000ee80000300800 */
[----:B------:R-:W3:Y:S04]  /*5f5b0*/  LDL.LU R71, [R1+0x2c] ;  /* 0x00002c0001477983 */ /* 0x000ee80000300800 */
[----:B-1----:R-:W2:Y:S04]  /*5f5c0*/  LDL.LU R72, [R1+0x30] ;  /* 0x0000300001487983 */ /* 0x002ea80000300800 */
        /* <DEDUP_REMOVED lines=55> */
[C---:B---3--:R-:W-:Y:S08]  /*5f940*/  HMMA.1688.F32.TF32 R68, R240.reuse, R14, R68 ;  /* 0x0000000ef044723c */ /* 0x048ff00000081044 */
[C---:B--2---:R-:W-:Y:S08]  /*5f950*/  HMMA.1688.F32.TF32 R72, R240.reuse, R18, R72 ;  /* 0x00000012f048723c */ /* 0x044ff00000081048 */
[----:B----4-:R-:W-:Y:S08]  /*5f960*/  HMMA.1688.F32.TF32 R76, R240, R54, R76 ;  /* 0x00000036f04c723c */ /* 0x010ff0000008104c */
[----:B------:R-:W-:Y:S01]  /*5f970*/  HMMA.1688.F32.TF32 R244, R244, R6, R236 ;  /* 0x00000006f4f4723c */ /* 0x000fe200000810ec */
[----:B------:R-:W2:Y:S04]  /*5f980*/  LDL.LU.64 R238, [R1+0x3ab8] ;  /* 0x003ab80001ee7983 */ /* 0x000ea80000300a00 */
[----:B------:R-:W2:Y:S03]  /*5f990*/  LDL.LU.64 R236, [R1+0x3ab0] ;  /* 0x003ab00001ec7983 */ /* 0x000ea60000300a00 */
[C---:B------:R-:W-:Y:S08]  /*5f9a0*/  HMMA.1688.F32.TF32 R100, R240.reuse, R62, R100 ;  /* 0x0000003ef064723c */ /* 0x040ff00000081064 */
[C---:B------:R-:W-:Y:S07]  /*5f9b0*/  HMMA.1688.F32.TF32 R148, R240.reuse, R58, R148 ;  /* 0x0000003af094723c */ /* 0x040fee0000081094 */
[----:B------:R-:W-:Y:S04]  /*5f9c0*/  STL.64 [R1+0x290], R244 ;  /* 0x000290f401007387 */ /* 0x000fe80000100a00 */
[----:B------:R-:W-:Y:S04]  /*5f9d0*/  STL.64 [R1+0x298], R246 ;  /* 0x000298f601007387 */ /* 0x000fe80000100a00 */
[----:B------:R-:W-:Y:S04]  /*5f9e0*/  STL.64 [R1+0x7d0], R100 ;  /* 0x0007d06401007387 */ /* 0x000fe80000100a00 */
[----:B------:R1:W-:Y:S01]  /*5f9f0*/  STL.64 [R1+0x7d8], R102 ;  /* 0x0007d86601007387 */ /* 0x0003e20000100a00 */
[C---:B------:R-:W-:Y:S03]  /*5fa00*/  HMMA.1688.F32.TF32 R196, R240.reuse, R50, R196 ;  /* 0x00000032f0c4723c */ /* 0x040fe600000810c4 */
[----:B------:R-:W-:Y:S04]  /*5fa10*/  LDS R244, [R3+0x85100] ;  /* 0x0851000003f47984 */ /* 0x000fe80000000800 */
[----:B------:R-:W-:Y:S04]  /*5fa20*/  LDS R246, [R3+0x85900] ;  /* 0x0859000003f67984 */ /* 0x000fe80000000800 */
[----:B-1----:R-:W3:Y:S04]  /*5fa30*/  LDL.LU.64 R102, [R1+0x3aa8] ;  /* 0x003aa80001667983 */ /* 0x002ee80000300a00 */
[----:B------:R-:W3:Y:S04]  /*5fa40*/  LDL.LU.64 R100, [R1+0x3aa0] ;  /* 0x003aa00001647983 */ /* 0x000ee80000300a00 */
[----:B------:R-:W-:Y:S04]  /*5fa50*/  STL.64 [R1+0x7c0], R148 ;  /* 0x0007c09401007387 */ /* 0x000fe80000100a00 */
[----:B------:R1:W-:Y:S01]  /*5fa60*/  STL.64 [R1+0x7c8], R150 ;  /* 0x0007c89601007387 */ /* 0x0003e20000100a00 */
[C---:B------:R-:W-:Y:S03]  /*5fa70*/  HMMA.1688.F32.TF32 R92, R240.reuse, R34, R92 ;  /* 0x00000022f05c723c */ /* 0x040fe6000008105c */
[----:B------:R-:W-:Y:S04]  /*5fa80*/  LDS R245, [R252+0x85100] ;  /* 0x08510000fcf57984 */ /* 0x000fe80000000800 */
[----:B------:R-:W4:Y:S04]  /*5fa90*/  LDS R247, [R252+0x85900] ;  /* 0x08590000fcf77984 */ /* 0x000f280000000800 */
[----:B-1----:R-:W2:Y:S04]  /*5faa0*/  LDL.LU.64 R150, [R1+0x3a98] ;  /* 0x003a980001967983 */ /* 0x002ea80000300a00 */
[----:B------:R-:W2:Y:S04]  /*5fab0*/  LDL.LU.64 R148, [R1+0x3a90] ;  /* 0x003a900001947983 */ /* 0x000ea80000300a00 */
[----:B------:R-:W-:Y:S04]  /*5fac0*/  STL.64 [R1+0x7b0], R76 ;  /* 0x0007b04c01007387 */ /* 0x000fe80000100a00 */
[----:B------:R1:W-:Y:S02]  /*5fad0*/  STL.64 [R1+0x7b8], R78 ;  /* 0x0007b84e01007387 */ /* 0x0003e40000100a00 */
[C---:B-1----:R-:W-:Y:S02]  /*5fae0*/  HMMA.1688.F32.TF32 R76, R240.reuse, R46, R140 ;  /* 0x0000002ef04c723c */ /* 0x042fe4000008108c */
[----:B------:R1:W-:Y:S06]  /*5faf0*/  STL.64 [R1+0x7a0], R196 ;  /* 0x0007a0c401007387 */ /* 0x0003ec0000100a00 */
[C---:B------:R-:W-:Y:S01]  /*5fb00*/  HMMA.1688.F32.TF32 R96, R240.reuse, R42, R96 ;  /* 0x0000002af060723c */ /* 0x040fe20000081060 */
[----:B------:R4:W-:Y:S04]  /*5fb10*/  STL.64 [R1+0x7a8], R198 ;  /* 0x0007a8c601007387 */ /* 0x0009e80000100a00 */
[----:B-1----:R-:W2:Y:S03]  /*5fb20*/  LDL.LU R196, [R1+0xf0] ;  /* 0x0000f00001c47983 */ /* 0x002ea60000300800 */
[C---:B------:R-:W-:Y:S07]  /*5fb30*/  HMMA.1688.F32.TF32 R184, R240.reuse, R38, R184 ;  /* 0x00000026f0b8723c */ /* 0x040fee00000810b8 */
[----:B------:R1:W-:Y:S01]  /*5fb40*/  STL.64 [R1+0x790], R76 ;  /* 0x0007904c01007387 */ /* 0x0003e20000100a00 */
[C---:B------:R-:W-:Y:S03]  /*5fb50*/  HMMA.1688.F32.TF32 R88, R240.reuse, R30, R88 ;  /* 0x0000001ef058723c */ /* 0x040fe60000081058 */
[----:B------:R1:W-:Y:S04]  /*5fb60*/  STL.64 [R1+0x798], R78 ;  /* 0x0007984e01007387 */ /* 0x0003e80000100a00 */
[----:B------:R-:W2:Y:S01]  /*5fb70*/  LDL.LU R197, [R1+0xf4] ;  /* 0x0000f40001c57983 */ /* 0x000ea20000300800 */
[C---:B------:R-:W-:Y:S03]  /*5fb80*/  HMMA.1688.F32.TF32 R84, R240.reuse, R26, R84 ;  /* 0x0000001af054723c */ /* 0x040fe60000081054 */
[----:B----4-:R-:W2:Y:S04]  /*5fb90*/  LDL.LU R198, [R1+0xf8] ;  /* 0x0000f80001c67983 */ /* 0x010ea80000300800 */
[----:B------:R-:W2:Y:S04]  /*5fba0*/  LDL.LU R199, [R1+0xfc] ;  /* 0x0000fc0001c77983 */ /* 0x000ea80000300800 */
[----:B-1----:R-:W4:Y:S04]  /*5fbb0*/  LDL.LU R76, [R1+0x100] ;  /* 0x00010000014c7983 */ /* 0x002f280000300800 */
[----:B------:R-:W4:Y:S01]  /*5fbc0*/  LDL.LU R77, [R1+0x104] ;  /* 0x00010400014d7983 */ /* 0x000f220000300800 */
[C---:B------:R-:W-:Y:S03]  /*5fbd0*/  HMMA.1688.F32.TF32 R80, R240.reuse, R22, R80 ;  /* 0x00000016f050723c */ /* 0x040fe60000081050 */
[----:B------:R-:W4:Y:S04]  /*5fbe0*/  LDL.LU R78, [R1+0x108] ;  /* 0x00010800014e7983 */ /* 0x000f280000300800 */
[----:B------:R-:W4:Y:S04]  /*5fbf0*/  LDL.LU R79, [R1+0x10c] ;  /* 0x00010c00014f7983 */ /* 0x000f280000300800 */
[----:B------:R-:W2:Y:S04]  /*5fc00*/  LDL.LU R140, [R1+0xe0] ;  /* 0x0000e000018c7983 */ /* 0x000ea80000300800 */
[----:B------:R-:W2:Y:S04]  /*5fc10*/  LDL.LU R141, [R1+0xe4] ;  /* 0x0000e400018d7983 */ /* 0x000ea80000300800 */
[----:B------:R-:W2:Y:S04]  /*5fc20*/  LDL.LU R142, [R1+0xe8] ;  /* 0x0000e800018e7983 */ /* 0x000ea80000300800 */
[----:B------:R-:W2:Y:S04]  /*5fc30*/  LDL.LU R143, [R1+0xec] ;  /* 0x0000ec00018f7983 */ /* 0x000ea80000300800 */
        /* <DEDUP_REMOVED lines=36> */
[----:B------:R-:W2:Y:S02]  /*5fe80*/  LDL.LU.64 R64, [R1+0x3a00] ;  /* 0x003a000001407983 */ /* 0x000ea40000300a00 */
[C---:B--2---:R-:W-:Y:S11]  /*5fe90*/  HMMA.1688.F32.TF32 R64, R240.reuse, R250, R64 ;  /* 0x000000faf040723c */ /* 0x044ff60000081040 */
[----:B------:R-:W-:Y:S11]  /*5fea0*/  @!UPT UIADD3 URZ, URZ, URZ, URZ ;  /* 0x0000003f3f3ff290 */ /* 0x000ff6000fffe03f */
[----:B------:R-:W-:Y:S01]  /*5feb0*/  @!UPT UIADD3 URZ, URZ, URZ, URZ ;  /* 0x0000003f3f3ff290 */ /* 0x000fe2000fffe03f */
[----:B------:R-:W-:Y:S04]  /*5fec0*/  STL.64 [R1+0x6f0], R64 ;  /* 0x0006f04001007387 */ /* 0x000fe80000100a00 */
[----:B------:R1:W-:Y:S02]  /*5fed0*/  STL.64 [R1+0x6f8], R66 ;  /* 0x0006f84201007387 */ /* 0x0003e40000100a00 */
[----:B-1----:R-:W-:Y:S07]  /*5fee0*/  HMMA.1688.F32.TF32 R64, R240, R6, R68 ;  /* 0x00000006f040723c */ /* 0x002fee0000081044 */
[----:B------:R-:W-:-:S02]  /*5fef0*/  IMAD.MOV.U32 R240, RZ, RZ, R75 ;  /* 0x000000fffff07224 */ /* 0x000fc400078e004b */
[----:B------:R-:W2:Y:S11]  /*5ff00*/  LDL.LU R75, [R1+0x39f8] ;  /* 0x0039f800014b7983 */ /* 0x000eb60000300800 */
[----:B------:R-:W-:Y:S03]  /*5ff10*/  @!UPT UIADD3 URZ, URZ, URZ, URZ ;  /* 0x0000003f3f3ff290 */ /* 0x000fe6000fffe03f */
[----:B------:R-:W-:Y:S04]  /*5ff20*/  STL.64 [R1+0x5e0], R64 ;  /* 0x0005e04001007387 */ /* 0x000fe80000100a00 */
[----:B------:R-:W-:Y:S04]  /*5ff30*/  STL.64 [R1+0x5e8], R66 ;  /* 0x0005e84201007387 */ /* 0x000fe80000100a00 */
[----:B------:R-:W3:Y:S04]  /*5ff40*/  LDL.LU R241, [R1+0xc4] ;  /* 0x0000c40001f17983 */ /* 0x000ee80000300800 */
[----:B------:R-:W3:Y:S04]  /*5ff50*/  LDL.LU R242, [R1+0xc8] ;  /* 0x0000c80001f27983 */ /* 0x000ee80000300800 */
[----:B------:R-:W3:Y:S01]  /*5ff60*/  LDL.LU R243, [R1+0xcc] ;  /* 0x0000cc0001f37983 */ /* 0x000ee20000300800 */
[C---:B----4-:R-:W-:Y:S03]  /*5ff70*/  HMMA.1688.F32.TF32 R76, R244.reuse, R58, R76 ;  /* 0x0000003af44c723c */ /* 0x050fe6000008104c */
[----:B------:R-:W-:Y:S04]  /*5ff80*/  LDS R64, [R0+0x85180] ;  /* 0x0851800000407984 */ /* 0x000fe80000000800 */
[----:B------:R-:W-:Y:S01]  /*5ff90*/  LDS R66, [R0+0x85980] ;  /* 0x0859800000427984 */ /* 0x000fe20000000800 */
[C---:B------:R-:W-:Y:S03]  /*5ffa0*/  HMMA.1688.F32.TF32 R196, R244.reuse, R54, R196 ;  /* 0x00000036f4c4723c */ /* 0x040fe600000810c4 */
[----:B------:R-:W-:Y:S04]  /*5ffb0*/  LDS R65, [R2+0x85180] ;  /* 0x0851800002417984 */ /* 0x000fe80000000800 */
[----:B------:R-:W1:Y:S01]  /*5ffc0*/  LDS R67, [R2+0x85980] ;  /* 0x0859800002437984 */ /* 0x000e620000000800 */
[C---:B------:R-:W-:Y:S08]  /*5ffd0*/  HMMA.1688.F32.TF32 R140, R244.reuse, R50, R140 ;  /* 0x00000032f48c723c */ /* 0x040ff0000008108c */
[C---:B--2---:R-:W-:Y:S01]  /*5ffe0*/  HMMA.1688.F32.TF32 R68, R244.reuse, R62, R72 ;  /* 0x0000003ef444723c */ /* 0x044fe20000081048 */
[----:B------:R-:W2:Y:S11]  /*5fff0*/  LDL.LU R72, [R1+0xd0] ;  /* 0x0000d00001487983 */ /* 0x000eb60000300800 */
[----:B------:R-:W-:Y:S11]  /*60000*/  @!UPT UIADD3 URZ, URZ, URZ, URZ ;  /* 0x0000003f3f3ff290 */ /* 0x000ff6000fffe03f */
[----:B------:R-:W-:Y:S04]  /*60010*/  STL.64 [R1+0x5d0], R68 ;  /* 0x0005d04401007387 */ /* 0x000fe80000100a00 */
[----:B------:R-:W-:Y:S04]  /*60020*/  STL.64 [R1+0x5d8], R70 ;  /* 0x0005d84601007387 */ /* 0x000fe80000100a00 */
[----:B------:R-:W2:Y:S04]  /*60030*/  LDL.LU R73, [R1+0xd4] ;  /* 0x0000d40001497983 */ /* 0x000ea80000300800 */
[----:B------:R-:W2:Y:S04]  /*60040*/  LDL.LU R74, [R1+0xd8] ;  /* 0x0000d800014a7983 */ /* 0x000ea80000300800 */
[----:B------:R-:W2:Y:S04]  /*60050*/  LDL.LU R75, [R1+0xdc] ;  /* 0x0000dc00014b7983 */ /* 0x000ea80000300800 */
[----:B------:R-:W-:Y:S04]  /*60060*/  STL.64 [R1+0x530], R76 ;  /* 0x0005304c01007387 */ /* 0x000fe80000100a00 */
[----:B------:R4:W-:Y:S01]  /*60070*/  STL.64 [R1+0x538], R78 ;  /* 0x0005384e01007387 */ /* 0x0009e20000100a00 */
[C---:B------:R-:W-:Y:S03]  /*60080*/  HMMA.1688.F32.TF32 R148, R244.reuse, R6, R148 ;  /* 0x00000006f494723c */ /* 0x040fe60000081094 */
[----:B------:R-:W-:Y:S04]  /*60090*/  LDS R68, [R3+0x85180] ;  /* 0x0851800003447984 */ /* 0x000fe80000000800 */
[----:B------:R-:W-:Y:S04]  /*600a0*/  LDS R70, [R3+0x85980] ;  /* 0x0859800003467984 */ /* 0x000fe80000000800 */
[----:B----4-:R-:W4:Y:S04]  /*600b0*/  LDL.LU.64 R78, [R1+0x39f0] ;  /* 0x0039f000014e7983 */ /* 0x010f280000300a00 */
[----:B------:R-:W4:Y:S04]  /*600c0*/  LDL.LU.64 R76, [R1+0x39e8] ;  /* 0x0039e800014c7983 */ /* 0x000f280000300a00 */
[----:B------:R-:W-:Y:S04]  /*600d0*/  STL.64 [R1+0x520], R196 ;  /* 0x000520c401007387 */ /* 0x000fe80000100a00 */
[----:B------:R1:W-:Y:S04]  /*600e0*/  STL.64 [R1+0x528], R198 ;  /* 0x000528c601007387 */ /* 0x0003e80000100a00 */
[----:B------:R-:W-:Y:S04]  /*600f0*/  LDS R69, [R252+0x85180] ;  /* 0x08518000fc457984 */ /* 0x000fe80000000800 */
[----:B------:R-:W2:Y:S04]  /*60100*/  LDS R71, [R252+0x85980] ;  /* 0x08598000fc477984 */ /* 0x000ea80000000800 */
        /* <DEDUP_REMOVED lines=10> */
[----:B------:R3:W-:Y:S02]  /*601b0*/  STL.64 [R1+0x508], R74 ;  /* 0x0005084a01007387 */ /* 0x0007e40000100a00 */
[C---:B---3--:R-:W-:Y:S11]  /*601c0*/  HMMA.1688.F32.TF32 R72, R244.reuse, R42, R240 ;  /* 0x0000002af448723c */ /* 0x048ff600000810f0 */
[----:B------:R-:W-:Y:S11]  /*601d0*/  @!UPT UIADD3 URZ, URZ, URZ, URZ ;  /* 0x0000003f3f3ff290 */ /* 0x000ff6000fffe03f */
[----:B------:R-:W-:Y:S01]  /*601e0*/  @!UPT UIADD3 URZ, URZ, URZ, URZ ;  /* 0x0000003f3f3ff290 */ /* 0x000fe2000fffe03f */
[----:B------:R-:W-:Y:S04]  /*601f0*/  STL.64 [R1+0x4f0], R72 ;  /* 0x0004f04801007387 */ /* 0x000fe80000100a00 */
[----:B------:R1:W-:Y:S01]  /*60200*/  STL.64 [R1+0x4f8], R74 ;  /* 0x0004f84a01007387 */ /* 0x0003e20000100a00 */
[C---:B----4-:R-:W-:Y:S08]  /*60210*/  HMMA.1688.F32.TF32 R240, R244.reuse, R38, R140 ;  /* 0x00000026f4f0723c */ /* 0x050ff0000008108c */
[C---:B-1----:R-:W-:Y:S08]  /*60220*/  HMMA.1688.F32.TF32 R72, R244.reuse, R34, R196 ;  /* 0x00000022f448723c */ /* 0x042ff000000810c4 */
[C---:B------:R-:W-:Y:S07]  /*60230*/  HMMA.1688.F32.TF32 R140, R244.reuse, R30, R76 ;  /* 0x0000001ef48c723c */ /* 0x040fee000008104c */
[----:B------:R-:W-:Y:S01]  /*60240*/  STL.64 [R1+0x5c0], R240 ;  /* 0x0005c0f001007387 */ /* 0x000fe20000100a00 */
[C---:B------:R-:W-:Y:S03]  /*60250*/  HMMA.1688.F32.TF32 R76, R244.reuse, R26, R80 ;  /* 0x0000001af44c723c */ /* 0x040fe60000081050 */
[----:B------:R-:W-:Y:S04]  /*60260*/  STL.64 [R1+0x5c8], R242 ;  /* 0x0005c8f201007387 */ /* 0x000fe80000100a00 */
[----:B------:R-:W-:Y:S04]  /*60270*/  STL.64 [R1+0x5b0], R72 ;  /* 0x0005b04801007387 */ /* 0x000fe80000100a00 */
[----:B------:R1:W-:Y:S04]  /*60280*/  STL.64 [R1+0x5b8], R74 ;  /* 0x0005b84a01007387 */ /* 0x0003e80000100a00 */
[----:B------:R-:W-:Y:S04]  /*60290*/  STL.64 [R1+0x5a0], R140 ;  /* 0x0005a08c01007387 */ /* 0x000fe80000100a00 */
[----:B------:R2:W-:Y:S01]  /*602a0*/  STL.64 [R1+0x5a8], R142 ;  /* 0x0005a88e01007387 */ /* 0x0005e20000100a00 */
[C---:B-1----:R-:W-:Y:S08]  /*602b0*/  HMMA.1688.F32.TF32 R72, R244.reuse, R22, R84 ;  /* 0x00000016f448723c */ /* 0x042ff00000081054 */
[C---:B--2---:R-:W-:Y:S01]  /*602c0*/  HMMA.1688.F32.TF32 R140, R244.reuse, R18, R88 ;  /* 0x00000012f48c723c */ /* 0x044fe20000081058 */
[----:B------:R-:W-:Y:S04]  /*602d0*/  STL.64 [R1+0x590], R76 ;  /* 0x0005904c01007387 */ /* 0x000fe80000100a00 */
[----:B------:R-:W-:Y:S11]  /*602e0*/  STL.64 [R1+0x598], R78 ;  /* 0x0005984e01007387 */ /* 0x000ff60000100a00 */
[----:B------:R-:W-:Y:S07]  /*602f0*/  @!UPT UIADD3 URZ, URZ, URZ, URZ ;  /* 0x0000003f3f3ff290 */ /* 0x000fee000fffe03f */
[----:B------:R-:W-:Y:S04]  /*60300*/  STL [R1+0x39c4], R140 ;  /* 0x0039c48c01007387 */ /* 0x000fe80000100800 */
[----:B------:R-:W-:Y:S04]  /*60310*/  STL.64 [R1+0x580], R72 ;  /* 0x0005804801007387 */ /* 0x000fe80000100a00 */
[----:B------:R1:W-:Y:S02]  /*60320*/  STL.64 [R1+0x588], R74 ;  /* 0x0005884a01007387 */ /* 0x0003e40000100a00 */
[C---:B-1----:R-:W-:Y:S02]  /*60330*/  HMMA.1688.F32.TF32 R72, R244.reuse, R10, R184 ;  /* 0x0000000af448723c */ /* 0x042fe400000810b8 */
[----:B------:R1:W-:Y:S04]  /*60340*/  STL [R1+0x39c0], R141 ;  /* 0x0039c08d01007387 */ /* 0x0003e80000100800 */
[----:B------:R2:W-:Y:S02]  /*60350*/  STL [R1+0x39bc], R142 ;  /* 0x0039bc8e01007387 */ /* 0x0005e40000100800 */
[C---:B------:R-:W-:Y:S02]  /*60360*/  HMMA.1688.F32.TF32 R76, R244.reuse, R14, R92 ;  /* 0x0000000ef44c723c */ /* 0x040fe4000008105c */
[----:B------:R3:W-:Y:S11]  /*60370*/  STL [R1+0x39b8], R143 ;  /* 0x0039b88f01007387 */ /* 0x0007f60000100800 */
[----:B------:R-:W-:Y:S03]  /*60380*/  @!UPT UIADD3 URZ, URZ, URZ, URZ ;  /* 0x0000003f3f3ff290 */ /* 0x000fe6000fffe03f */
[----:B------:R-:W-:Y:S02]  /*60390*/  IMAD.MOV.U32 R140, RZ, RZ, R72 ;  /* 0x000000ffff8c7224 */ /* 0x000fe400078e0048 */
[----:B-1----:R-:W-:Y:S02]  /*603a0*/  IMAD.MOV.U32 R141, RZ, RZ, R73 ;  /* 0x000000ffff8d7224 */ /* 0x002fe400078e0049 */
[----:B--2---:R-:W-:Y:S02]  /*603b0*/  IMAD.MOV.U32 R142, RZ, RZ, R74 ;  /* 0x000000ffff8e7224 */ /* 0x004fe400078e004a */
[----:B---3--:R-:W-:Y:S02]  /*603c0*/  IMAD.MOV.U32 R143, RZ, RZ, R75 ;  /* 0x000000ffff8f7224 */ /* 0x008fe400078e004b */
[----:B------:R-:W-:Y:S01]  /*603d0*/  HMMA.1688.F32.TF32 R72, R244, R250, R96 ;  /* 0x000000faf448723c */ /* 0x000fe20000081060 */
[----:B------:R-:W-:Y:S04]  /*603e0*/  STL.64 [R1+0x6e0], R76 ;  /* 0x0006e04c01007387 */ /* 0x000fe80000100a00 */
[----:B------:R1:W-:Y:S03]  /*603f0*/  STL.64 [R1+0x6e8], R78 ;  /* 0x0006e84e01007387 */ /* 0x0003e60000100a00 */
[C---:B------:R-:W-:Y:S08]  /*60400*/  HMMA.1688.F32.TF32 R80, R64.reuse, R62, R100 ;  /* 0x0000003e4050723c */ /* 0x040ff00000081064 */
[----:B-1----:R-:W-:Y:S08]  /*60410*/  HMMA.1688.F32.TF32 R76, R64, R58, R236 ;  /* 0x0000003a404c723c */ /* 0x002ff000000810ec */
[----:B------:R-:W-:-:S02]  /*60420*/  IMAD.MOV.U32 R187, RZ, RZ, R72 ;  /* 0x000000ffffbb7224 */ /* 0x000fc400078e0048 */
[----:B------:R-:W-:Y:S02]  /*60430*/  IMAD.MOV.U32 R186, RZ, RZ, R73 ;  /* 0x000000ffffba7224 */ /* 0x000fe400078e0049 */
[----:B------:R-:W-:Y:S02]  /*60440*/  IMAD.MOV.U32 R185, RZ, RZ, R74 ;  /* 0x000000ffffb97224 */ /* 0x000fe400078e004a */
[----:B------:R-:W-:Y:S02]  /*60450*/  IMAD.MOV.U32 R184, RZ, RZ, R75 ;  /* 0x000000ffffb87224 */ /* 0x000fe400078e004b */
[C---:B------:R-:W-:Y:S08]  /*60460*/  HMMA.1688.F32.TF32 R72, R64.reuse, R54, R136 ;  /* 0x000000364048723c */ /* 0x040ff00000081088 */
[C---:B------:R-:W-:Y:S01]  /*60470*/  HMMA.1688.F32.TF32 R136, R64.reuse, R50, R204 ;  /* 0x000000324088723c */ /* 0x040fe200000810cc */
[----:B------:R-:W-:Y:S04]  /*60480*/  STL [R1+0x39b4], R148 ;  /* 0x0039b49401007387 */ /* 0x000fe80000100800 */
[----:B------:R-:W-:Y:S04]  /*60490*/  STL [R1+0x39b0], R149 ;  /* 0x0039b09501007387 */ /* 0x000fe80000100800 */
[----:B------:R-:W-:Y:S04]  /*604a0*/  STL [R1+0x39ac], R150 ;  /* 0x0039ac9601007387 */ /* 0x000fe80000100800 */
[----:B------:R-:W-:Y:S04]  /*604b0*/  STL [R1+0x39a8], R151 ;  /* 0x0039a89701007387 */ /* 0x000fe80000100800 */
[----:B------:R-:W-:Y:S04]  /*604c0*/  STL.64 [R1+0x6b0], R80 ;  /* 0x0006b05001007387 */ /* 0x000fe80000100a00 */
[----:B------:R-:W-:Y:S04]  /*604d0*/  STL.64 [R1+0x6b8], R82 ;  /* 0x0006b85201007387 */ /* 0x000fe80000100a00 */
[----:B------:R-:W-:Y:S04]  /*604e0*/  STL.64 [R1+0x6a0], R76 ;  /* 0x0006a04c01007387 */ /* 0x000fe80000100a00 */
[----:B------:R-:W-:Y:S04]  /*604f0*/  STL.64 [R1+0x6a8], R78 ;  /* 0x0006a84e01007387 */ /* 0x000fe80000100a00 */
[----:B------:R-:W-:Y:S04]  /*60500*/  STL [R1+0x39a4], R136 ;  /* 0x0039a48801007387 */ /* 0x000fe80000100800 */
[----:B------:R-:W-:Y:S04]  /*60510*/  STL.64 [R1+0x690], R72 ;  /* 0x0006904801007387 */ /* 0x000fe80000100a00 */
[----:B------:R1:W-:Y:S02]  /*60520*/  STL.64 [R1+0x698], R74 ;  /* 0x0006984a01007387 */ /* 0x0003e40000100a00 */
[C---:B-1----:R-:W-:Y:S02]  /*60530*/  HMMA.1688.F32.TF32 R72, R64.reuse, R42, R192 ;  /* 0x0000002a4048723c */ /* 0x042fe400000810c0 */
[----:B------:R1:W-:Y:S04]  /*60540*/  STL [R1+0x39a0], R137 ;  /* 0x0039a08901007387 */ /* 0x0003e80000100800 */
[----:B------:R2:W-:Y:S04]  /*60550*/  STL [R1+0x399c], R138 ;  /* 0x00399c8a01007387 */ /* 0x0005e80000100800 */
[----:B------:R3:W-:Y:S11]  /*60560*/  STL [R1+0x3998], R139 ;  /* 0x0039988b01007387 */ /* 0x0007f60000100800 */
[----:B------:R-:W-:Y:S03]  /*60570*/  @!UPT UIADD3 URZ, URZ, URZ, URZ ;  /* 0x0000003f3f3ff290 */ /* 0x000fe6000fffe03f */
[----:B------:R-:W-:Y:S02]  /*60580*/  IMAD.MOV.U32 R136, RZ, RZ, R72 ;  /* 0x000000ffff887224 */ /* 0x000fe400078e0048 */
[----:B-1----:R-:W-:Y:S02]  /*60590*/  IMAD.MOV.U32 R137, RZ, RZ, R73 ;  /* 0x000000ffff897224 */ /* 0x002fe400078e0049 */
[----:B--2---:R-:W-:Y:S02]  /*605a0*/  IMAD.MOV.U32 R138, RZ, RZ, R74 ;  /* 0x000000ffff8a7224 */ /* 0x004fe400078e004a */
[----:B---3--:R-:W-:Y:S02]  /*605b0*/  IMAD.MOV.U32 R139, RZ, RZ, R75 ;  /* 0x000000ffff8b7224 */ /* 0x008fe400078e004b */
[C---:B------:R-:W-:Y:S08]  /*605c0*/  HMMA.1688.F32.TF32 R72, R64.reuse, R38, R188 ;  /* 0x000000264048723c */ /* 0x040ff000000810bc */
[C---:B------:R-:W-:Y:S11]  /*605d0*/  HMMA.1688.F32.TF32 R76, R64.reuse, R46, R180 ;  /* 0x0000002e404c723c */ /* 0x040ff600000810b4 */
[----:B------:R-:W-:Y:S05]  /*605e0*/  @!UPT UIADD3 URZ, URZ, URZ, URZ ;  /* 0x0000003f3f3ff290 */ /* 0x000fea000fffe03f */
[----:B------:R-:W-:Y:S02]  /*605f0*/  IMAD.MOV.U32 R148, RZ, RZ, R72 ;  /* 0x000000ffff947224 */ /* 0x000fe400078e0048 */
[----:B------:R-:W-:Y:S02]  /*60600*/  IMAD.MOV.U32 R149, RZ, RZ, R73 ;  /* 0x000000ffff957224 */ /* 0x000fe400078e0049 */
[----:B------:R-:W-:Y:S02]  /*60610*/  IMAD.MOV.U32 R150, RZ, RZ, R74 ;  /* 0x000000ffff967224 */ /* 0x000fe400078e004a */
[----:B------:R-:W-:Y:S02]  /*60620*/  IMAD.MOV.U32 R151, RZ, RZ, R75 ;  /* 0x000000ffff977224 */ /* 0x000fe400078e004b */
[C---:B------:R-:W-:Y:S01]  /*60630*/  HMMA.1688.F32.TF32 R72, R64.reuse, R34, R144 ;  /* 0x000000224048723c */ /* 0x040fe20000081090 */
[----:B------:R-:W-:Y:S04]  /*60640*/  STL.64 [R1+0x680], R76 ;  /* 0x0006804c01007387 */ /* 0x000fe80000100a00 */
[----:B------:R1:W-:Y:S03]  /*60650*/  STL.64 [R1+0x688], R78 ;  /* 0x0006884e01007387 */ /* 0x0003e60000100a00 */
[C---:B------:R-:W-:Y:S08]  /*60660*/  HMMA.1688.F32.TF32 R80, R64.reuse, R30, R224 ;  /* 0x0000001e4050723c */ /* 0x040ff000000810e0 */
[C---:B-1----:R-:W-:Y:S07]  /*60670*/  HMMA.1688.F32.TF32 R76, R64.reuse, R26, R104 ;  /* 0x0000001a404c723c */ /* 0x042fee0000081068 */
[----:B------:R-:W-:Y:S04]  /*60680*/  STL.64 [R1+0x650], R72 ;  /* 0x0006504801007387 */ /* 0x000fe80000100a00 */
[----:B------:R1:W-:Y:S02]  /*60690*/  STL.64 [R1+0x658], R74 ;  /* 0x0006584a01007387 */ /* 0x0003e40000100a00 */
[C---:B-1----:R-:W-:Y:S02]  /*606a0*/  HMMA.1688.F32.TF32 R72, R64.reuse, R22, R108 ;  /* 0x000000164048723c */ /* 0x042fe4000008106c */
[----:B------:R-:W-:Y:S04]  /*606b0*/  STL.64 [R1+0x640], R80 ;  /* 0x0006405001007387 */ /* 0x000fe80000100a00 */
[----:B------:R1:W-:Y:S04]  /*606c0*/  STL.64 [R1+0x648], R82 ;  /* 0x0006485201007387 */ /* 0x0003e80000100a00 */
[----:B------:R-:W-:Y:S01]  /*606d0*/  STL.64 [R1+0x630], R76 ;  /* 0x0006304c01007387 */ /* 0x000fe20000100a00 */
[C---:B------:R-:W-:Y:S03]  /*606e0*/  HMMA.1688.F32.TF32 R180, R64.reuse, R250, R124 ;  /* 0x000000fa40b4723c */ /* 0x040fe6000008107c */
[----:B------:R2:W-:Y:S05]  /*606f0*/  STL.64 [R1+0x638], R78 ;  /* 0x0006384e01007387 */ /* 0x0005ea0000100a00 */
[C---:B-1----:R-:W-:Y:S04]  /*60700*/  HMMA.1688.F32.TF32 R80, R64.reuse, R18, R112 ;  /* 0x000000124050723c */ /* 0x042fe80000081070 */
[----:B------:R-:W-:Y:S04]  /*60710*/  STL.64 [R1+0x620], R72 ;  /* 0x0006204801007387 */ /* 0x000fe80000100a00 */
[----:B--2---:R-:W-:Y:S01]  /*60720*/  HMMA.1688.F32.TF32 R76, R64, R14, R116 ;  /* 0x0000000e404c723c */ /* 0x004fe20000081074 */
[----:B------:R1:W-:Y:S07]  /*60730*/  STL.64 [R1+0x628], R74 ;  /* 0x0006284a01007387 */ /* 0x0003ee0000100a00 */
[----:B------:R-:W-:Y:S08]  /*60740*/  HMMA.1688.F32.TF32 R52, R68, R54, R176 ;  /* 0x000000364434723c */ /* 0x000ff000000810b0 */
[----:B-1----:R-:W-:Y:S01]  /*60750*/  HMMA.1688.F32.TF32 R72, R64, R10, R120 ;  /* 0x0000000a4048723c */ /* 0x002fe20000081078 */
[----:B------:R-:W-:Y:S04]  /*60760*/  STL.64 [R1+0x610], R80 ;  /* 0x0006105001007387 */ /* 0x000fe80000100a00 */
[----:B------:R-:W-:Y:S04]  /*60770*/  STL.64 [R1+0x618], R82 ;  /* 0x0006185201007387 */ /* 0x000fe80000100a00 */
[----:B------:R-:W-:Y:S04]  /*60780*/  STL.64 [R1+0x600], R76 ;  /* 0x0006004c01007387 */ /* 0x000fe80000100a00 */
[----:B------:R-:W-:Y:S04]  /*60790*/  STL.64 [R1+0x608], R78 ;  /* 0x0006084e01007387 */ /* 0x000fe80000100a00 */
[----:B------:R-:W-:Y:S01]  /*607a0*/  STL [R1+0x3994], R180 ;  /* 0x003994b401007387 */ /* 0x000fe20000100800 */
[C---:B------:R-:W-:Y:S08]  /*607b0*/  HMMA.1688.F32.TF32 R224, R68.reuse, R30, R152 ;  /* 0x0000001e44e0723c */ /* 0x040ff00000081098 */
[C---:B------:R-:W-:Y:S01]  /*607c0*/  HMMA.1688.F32.TF32 R192, R68.reuse, R58, R232 ;  /* 0x0000003a44c0723c */ /* 0x040fe200000810e8 */
[----:B------:R-:W-:Y:S04]  /*607d0*/  STL.64 [R1+0x5f0], R72 ;  /* 0x0005f04801007387 */ /* 0x000fe80000100a00 */
[----:B------:R-:W-:Y:S04]  /*607e0*/  STL.64 [R1+0x5f8], R74 ;  /* 0x0005f84a01007387 */ /* 0x000fe80000100a00 */
[----:B------:R-:W-:Y:S04]  /*607f0*/  STL [R1+0x3990], R181 ;  /* 0x003990b501007387 */ /* 0x000fe80000100800 */
[----:B------:R-:W-:Y:S04]  /*60800*/  STL [R1+0x398c], R182 ;  /* 0x00398cb601007387 */ /* 0x000fe80000100800 */
[----:B------:R-:W-:Y:S04]  /*60810*/  STL [R1+0x3988], R183 ;  /* 0x003988b701007387 */ /* 0x000fe80000100800 */
[----:B------:R-:W-:Y:S04]  /*60820*/  STL.64 [R1+0x570], R52 ;  /* 0x0005703401007387 */ /* 0x000fe80000100a00 */
[----:B------:R1:W-:Y:S01]  /*60830*/  STL.64 [R1+0x578], R54 ;  /* 0x0005783601007387 */ /* 0x0003e20000100a00 */
        /* <DEDUP_REMOVED lines=10> */
[----:B-1----:R-:W-:Y:S01]  /*608e0*/  HMMA.1688.F32.TF32 R52, R68, R34, R228 ;  /* 0x000000224434723c */ /* 0x002fe200000810e4 */
[----:B------:R-:W-:Y:S01]  /*608f0*/  IMAD.MOV.U32 R99, RZ, RZ, R8 ;  /* 0x000000ffff637224 */ /* 0x000fe200078e0008 */
[----:B------:R-:W-:Y:S01]  /*60900*/  LDS R77, [R252+0x86000] ;  /* 0x08600000fc4d7984 */ /* 0x000fe20000000800 */
[----:B------:R-:W-:-:S05]  /*60910*/  IMAD.MOV.U32 R94, RZ, RZ, R17 ;  /* 0x000000ffff5e7224 */ /* 0x000fca00078e0011 */
[----:B------:R-:W-:Y:S01]  /*60920*/  HMMA.1688.F32.TF32 R196, R64, R6, R128 ;  /* 0x0000000640c4723c */ /* 0x000fe20000081080 */
[----:B------:R-:W-:Y:S01]  /*60930*/  IMAD.MOV.U32 R95, RZ, RZ, R16 ;  /* 0x000000ffff5f7224 */ /* 0x000fe200078e0010 */
[----:B------:R-:W-:Y:S06]  /*60940*/  LDS R79, [R252+0x86800] ;  /* 0x08680000fc4f7984 */ /* 0x000fec0000000800 */
[----:B------:R-:W-:Y:S01]  /*60950*/  HMMA.1688.F32.TF32 R228, R68, R26, R156 ;  /* 0x0000001a44e4723c */ /* 0x000fe2000008109c */
[----:B------:R-:W-:Y:S04]  /*60960*/  STL [R1+0x38d8], R224 ;  /* 0x0038d8e001007387 */ /* 0x000fe80000100800 */
[----:B------:R-:W-:Y:S04]  /*60970*/  STL [R1+0x38d4], R225 ;  /* 0x0038d4e101007387 */ /* 0x000fe80000100800 */
[----:B------:R-:W-:Y:S04]  /*60980*/  STL [R1+0x38d0], R226 ;  /* 0x0038d0e201007387 */ /* 0x000fe80000100800 */
[----:B------:R-:W-:Y:S10]  /*60990*/  STL [R1+0x38cc], R227 ;  /* 0x0038cce301007387 */ /* 0x000ff40000100800 */
        /* <DEDUP_REMOVED lines=24> */
[----:B------:R-:W2:Y:S01]  /*60b20*/  LDL R103, [R1+0x548] ;  /* 0x0005480001677983 */ /* 0x000ea20000100800 */
[----:B------:R-:W-:-:S02]  /*60b30*/  IMAD.MOV.U32 R72, RZ, RZ, R49 ;  /* 0x000000ffff487224 */ /* 0x000fc400078e0031 */
[----:B------:R-:W-:Y:S02]  /*60b40*/  IMAD.MOV.U32 R73, RZ, RZ, R48 ;  /* 0x000000ffff497224 */ /* 0x000fe400078e0030 */
[----:B------:R-:W-:Y:S02]  /*60b50*/  IMAD.MOV.U32 R74, RZ, RZ, R5 ;  /* 0x000000ffff4a7224 */ /* 0x000fe400078e0005 */
[----:B------:R-:W-:-:S07]  /*60b60*/  IMAD.MOV.U32 R75, RZ, RZ, R4 ;  /* 0x000000ffff4b7224 */ /* 0x000fce00078e0004 */
[----:B------:R-:W-:Y:S01]  /*60b70*/  HMMA.1688.F32.TF32 R4, R68, R6, R72 ;  /* 0x000000064404723c */ /* 0x000fe20000081048 */
[----:B------:R-:W-:Y:S04]  /*60b80*/  LDS R72, [R0+0x86000] ;  /* 0x0860000000487984 */ /* 0x000fe80000000800 */
[----:B------:R-:W-:Y:S04]  /*60b90*/  LDS R74, [R0+0x86800] ;  /* 0x08680000004a7984 */ /* 0x000fe80000000800 */
[----:B------:R-:W-:Y:S04]  /*60ba0*/  LDS R73, [R2+0x86000] ;  /* 0x0860000002497984 */ /* 0x000fe80000000800 */
[----:B------:R-:W-:Y:S01]  /*60bb0*/  LDS R75, [R2+0x86800] ;  /* 0x08680000024b7984 */ /* 0x000fe20000000800 */
[----:B------:R-:W-:-:S02]  /*60bc0*/  IMAD.MOV.U32 R92, RZ, RZ, R21 ;  /* 0x000000ffff5c7224 */ /* 0x000fc400078e0015 */
[----:B------:R-:W-:Y:S02]  /*60bd0*/  IMAD.MOV.U32 R93, RZ, RZ, R20 ;  /* 0x000000ffff5d7224 */ /* 0x000fe400078e0014 */
[----:B------:R-:W-:Y:S02]  /*60be0*/  IMAD.MOV.U32 R82, RZ, RZ, R25 ;  /* 0x000000ffff527224 */ /* 0x000fe400078e0019 */
[----:B------:R-:W-:Y:S02]  /*60bf0*/  IMAD.MOV.U32 R83, RZ, RZ, R24 ;  /* 0x000000ffff537224 */ /* 0x000fe400078e0018 */
[----:B------:R-:W-:Y:S02]  /*60c00*/  IMAD.MOV.U32 R80, RZ, RZ, R29 ;  /* 0x000000ffff507224 */ /* 0x000fe400078e001d */
[----:B------:R-:W-:Y:S01]  /*60c10*/  IMAD.MOV.U32 R81, RZ, RZ, R28 ;  /* 0x000000ffff517224 */ /* 0x000fe200078e001c */
[----:B------:R-:W-:Y:S01]  /*60c20*/  HMMA.1688.F32.TF32 R204, R68, R50, R212 ;  /* 0x0000003244cc723c */ /* 0x000fe200000810d4 */
[----:B------:R-:W-:-:S02]  /*60c30*/  IMAD.MOV.U32 R90, RZ, RZ, R33 ;  /* 0x000000ffff5a7224 */ /* 0x000fc400078e0021 */
[----:B------:R-:W-:Y:S02]  /*60c40*/  IMAD.MOV.U32 R91, RZ, RZ, R32 ;  /* 0x000000ffff5b7224 */ /* 0x000fe400078e0020 */
[----:B------:R-:W-:Y:S02]  /*60c50*/  IMAD.MOV.U32 R88, RZ, RZ, R37 ;  /* 0x000000ffff587224 */ /* 0x000fe400078e0025 */
[----:B------:R-:W-:Y:S01]  /*60c60*/  IMAD.MOV.U32 R89, RZ, RZ, R36 ;  /* 0x000000ffff597224 */ /* 0x000fe200078e0024 */
[----:B------:R-:W-:Y:S01]  /*60c70*/  HMMA.1688.F32.TF32 R212, R68, R42, R216 ;  /* 0x0000002a44d4723c */ /* 0x000fe200000810d8 */
[----:B------:R-:W-:Y:S02]  /*60c80*/  IMAD.MOV.U32 R86, RZ, RZ, R41 ;  /* 0x000000ffff567224 */ /* 0x000fe400078e0029 */
[----:B------:R-:W-:-:S05]  /*60c90*/  IMAD.MOV.U32 R87, RZ, RZ, R40 ;  /* 0x000000ffff577224 */ /* 0x000fca00078e0028 */
[----:B------:R-:W-:Y:S01]  /*60ca0*/  HMMA.1688.F32.TF32 R216, R68, R38, R208 ;  /* 0x0000002644d8723c */ /* 0x000fe200000810d0 */
[----:B------:R-:W-:Y:S02]  /*60cb0*/  IMAD.MOV.U32 R84, RZ, RZ, R45 ;  /* 0x000000ffff547224 */ /* 0x000fe400078e002d */
[----:B------:R-:W-:-:S05]  /*60cc0*/  IMAD.MOV.U32 R85, RZ, RZ, R44 ;  /* 0x000000ffff557224 */ /* 0x000fca00078e002c */
[C---:B------:R-:W-:Y:S08]  /*60cd0*/  HMMA.1688.F32.TF32 R56, R68.reuse, R46, R200 ;  /* 0x0000002e4438723c */ /* 0x040ff000000810c8 */
[----:B------:R-:W-:Y:S01]  /*60ce0*/  HMMA.1688.F32.TF32 R188, R68, R62, R132 ;  /* 0x0000003e44bc723c */ /* 0x000fe20000081084 */
[----:B------:R-:W-:Y:S04]  /*60cf0*/  STL [R1+0x393c], R4 ;  /* 0x00393c0401007387 */ /* 0x000fe80000100800 */
[----:B------:R-:W-:Y:S04]  /*60d00*/  STL [R1+0x3938], R5 ;  /* 0x0039380501007387 */ /* 0x000fe80000100800 */
[----:B------:R-:W-:Y:S04]  /*60d10*/  STL [R1+0x3934], R6 ;  /* 0x0039340601007387 */ /* 0x000fe80000100800 */
[----:B------:R-:W-:Y:S01]  /*60d20*/  STL [R1+0x3930], R7 ;  /* 0x0039300701007387 */ /* 0x000fe20000100800 */
[----:B------:R-:W-:-:S02]  /*60d30*/  IMAD.MOV.U32 R180, RZ, RZ, R52 ;  /* 0x000000ffffb47224 */ /* 0x000fc400078e0034 */
[----:B------:R-:W-:Y:S02]  /*60d40*/  IMAD.MOV.U32 R203, RZ, RZ, R56 ;  /* 0x000000ffffcb7224 */ /* 0x000fe400078e0038 */
[----:B------:R-:W-:Y:S02]  /*60d50*/  IMAD.MOV.U32 R202, RZ, RZ, R57 ;  /* 0x000000ffffca7224 */ /* 0x000fe400078e0039 */
[----:B------:R-:W-:Y:S02]  /*60d60*/  IMAD.MOV.U32 R201, RZ, RZ, R58 ;  /* 0x000000ffffc97224 */ /* 0x000fe400078e003a */
[----:B------:R-:W-:Y:S02]  /*60d70*/  IMAD.MOV.U32 R200, RZ, RZ, R59 ;  /* 0x000000ffffc87224 */ /* 0x000fe400078e003b */
[----:B------:R-:W-:Y:S02]  /*60d80*/  IMAD.MOV.U32 R181, RZ, RZ, R53 ;  /* 0x000000ffffb57224 */ /* 0x000fe400078e0035 */
[----:B------:R-:W-:-:S02]  /*60d90*/  IMAD.MOV.U32 R182, RZ, RZ, R54 ;  /* 0x000000ffffb67224 */ /* 0x000fc400078e0036 */
[----:B------:R-:W-:Y:S01]  /*60da0*/  IMAD.MOV.U32 R183, RZ, RZ, R55 ;  /* 0x000000ffffb77224 */ /* 0x000fe200078e0037 */
[----:B--2---:R-:W-:Y:S04]  /*60db0*/  LDSM.16.M88.4 R8, [R103+0x80] ;  /* 0x000080006708783b */ /* 0x004fe80000000200 */
[----:B------:R-:W1:Y:S04]  /*60dc0*/  LDSM.16.M88.4 R12, [R103+0x4080] ;  /* 0x00408000670c783b */ /* 0x000e680000000200 */
[----:B------:R-:W2:Y:S04]  /*60dd0*/  LDSM.16.M88.4 R16, [R103+0x8080] ;  /* 0x008080006710783b */ /* 0x000ea80000000200 */
[----:B------:R-:W3:Y:S04]  /*60de0*/  LDSM.16.M88.4 R20, [R103+0xc080] ;  /* 0x00c080006714783b */ /* 0x000ee80000000200 */
[----:B------:R-:W4:Y:S04]  /*60df0*/  LDSM.16.M88.4 R24, [R103+0x10080] ;  /* 0x010080006718783b */ /* 0x000f280000000200 */
[----:B------:R-:W2:Y:S04]  /*60e00*/  LDSM.16.M88.4 R28, [R103+0x14080] ;  /* 0x01408000671c783b */ /* 0x000ea80000000200 */
[----:B------:R-:W2:Y:S04]  /*60e10*/  LDSM.16.M88.4 R32, [R103+0x18080] ;  /* 0x018080006720783b */ /* 0x000ea80000000200 */
[----:B------:R-:W3:Y:S04]  /*60e20*/  LDSM.16.M88.4 R36, [R103+0x1c080] ;  /* 0x01c080006724783b */ /* 0x000ee80000000200 */
[----:B------:R-:W3:Y:S04]  /*60e30*/  LDSM.16.M88.4 R40, [R103+0x20080] ;  /* 0x020080006728783b */ /* 0x000ee80000000200 */
[----:B------:R-:W4:Y:S04]  /*60e40*/  LDSM.16.M88.4 R44, [R103+0x24080] ;  /* 0x02408000672c783b */ /* 0x000f280000000200 */
[----:B------:R-:W4:Y:S04]  /*60e50*/  LDSM.16.M88.4 R64, [R103+0x38080] ;  /* 0x038080006740783b */ /* 0x000f280000000200 */
[----:B------:R-:W4:Y:S01]  /*60e60*/  LDSM.16.M88.4 R68, [R103+0x3c080] ;  /* 0x03c080006744783b */ /* 0x000f220000000200 */
[C---:B-1----:R-:W-:Y:S03]  /*60e70*/  HMMA.1688.F32.TF32 R4, R72.reuse, R12, R92 ;  /* 0x0000000c4804723c */ /* 0x042fe6000008105c */
[----:B------:R-:W-:Y:S04]  /*60e80*/  STL [R1+0x38bc], R10 ;  /* 0x0038bc0a01007387 */ /* 0x000fe80000100800 */
[----:B------:R-:W-:Y:S01]  /*60e90*/  STL [R1+0x38b8], R11 ;  /* 0x0038b80b01007387 */ /* 0x000fe20000100800 */
[----:B------:R-:W-:Y:S03]  /*60ea0*/  HMMA.1688.F32.TF32 R96, R72, R8, R96 ;  /* 0x000000084860723c */ /* 0x000fe60000081060 */
[----:B------:R-:W-:Y:S04]  /*60eb0*/  STL [R1+0x3944], R14 ;  /* 0x0039440e01007387 */ /* 0x000fe80000100800 */
[----:B------:R-:W-:Y:S04]  /*60ec0*/  STL [R1+0x3940], R15 ;  /* 0x0039400f01007387 */ /* 0x000fe80000100800 */
[----:B--2---:R-:W-:Y:S04]  /*60ed0*/  STL [R1+0x394c], R18 ;  /* 0x00394c1201007387 */ /* 0x004fe80000100800 */
[----:B------:R-:W-:Y:S04]  /*60ee0*/  STL [R1+0x3948], R19 ;  /* 0x0039481301007387 */ /* 0x000fe80000100800 */
[----:B---3--:R-:W-:Y:S04]  /*60ef0*/  STL [R1+0x3954], R22 ;  /* 0x0039541601007387 */ /* 0x008fe80000100800 */
[----:B------:R-:W-:Y:S04]  /*60f00*/  STL [R1+0x3950], R23 ;  /* 0x0039501701007387 */ /* 0x000fe80000100800 */
[----:B----4-:R-:W-:Y:S04]  /*60f10*/  STL [R1+0x395c], R26 ;  /* 0x00395c1a01007387 */ /* 0x010fe80000100800 */
        /* <DEDUP_REMOVED lines=11> */
[----:B------:R-:W-:Y:S01]  /*60fd0*/  STL [R1+0x389c], R66 ;  /* 0x00389c4201007387 */ /* 0x000fe20000100800 */
[----:B------:R-:W-:-:S03]  /*60fe0*/  IMAD.MOV.U32 R236, RZ, RZ, R4 ;  /* 0x000000ffffec7224 */ /* 0x000fc600078e0004 */
[----:B------:R-:W-:Y:S01]  /*60ff0*/  STL [R1+0x3898], R67 ;  /* 0x0038984301007387 */ /* 0x000fe20000100800 */
[----:B------:R-:W-:-:S03]  /*61000*/  IMAD.MOV.U32 R237, RZ, RZ, R5 ;  /* 0x000000ffffed7224 */ /* 0x000fc600078e0005 */
[----:B------:R-:W-:Y:S01]  /*61010*/  STL [R1+0x38a4], R70 ;  /* 0x0038a44601007387 */ /* 0x000fe20000100800 */
[----:B------:R-:W-:Y:S02]  /*61020*/  IMAD.MOV.U32 R238, RZ, RZ, R6 ;  /* 0x000000ffffee7224 */ /* 0x000fe400078e0006 */
[----:B------:R-:W-:Y:S01]  /*61030*/  IMAD.MOV.U32 R239, RZ, RZ, R7 ;  /* 0x000000ffffef7224 */ /* 0x000fe200078e0007 */
[----:B------:R-:W-:Y:S01]  /*61040*/  STL [R1+0x38a0], R71 ;  /* 0x0038a04701007387 */ /* 0x000fe20000100800 */
[----:B------:R-:W-:Y:S03]  /*61050*/  HMMA.1688.F32.TF32 R4, R72, R16, R80 ;  /* 0x000000104804723c */ /* 0x000fe60000081050 */
[----:B------:R-:W-:Y:S04]  /*61060*/  STL.64 [R1+0xf0], R96 ;  /* 0x0000f06001007387 */ /* 0x000fe80000100a00 */
[----:B------:R-:W-:Y:S04]  /*61070*/  STL.64 [R1+0xf8], R98 ;  /* 0x0000f86201007387 */ /* 0x000fe80000100a00 */
        /* <DEDUP_REMOVED lines=10> */
[----:B------:R-:W1:Y:S04]  /*61120*/  LDSM.16.M88.4 R48, [R103+0x28080] ;  /* 0x028080006730783b */ /* 0x000e680000000200 */
[----:B------:R-:W1:Y:S04]  /*61130*/  LDSM.16.M88.4 R52, [R103+0x2c080] ;  /* 0x02c080006734783b */ /* 0x000e680000000200 */
[----:B------:R-:W1:Y:S04]  /*61140*/  LDSM.16.M88.4 R56, [R103+0x30080] ;  /* 0x030080006738783b */ /* 0x000e680000000200 */
[----:B------:R1:W2:Y:S04]  /*61150*/  LDSM.16.M88.4 R60, [R103+0x34080] ;  /* 0x03408000673c783b */ /* 0x0002a80000000200 */
[----:B------:R-:W4:Y:S04]  /*61160*/  LDL.LU R102, [R1+0x918] ;  /* 0x0009180001667983 */ /* 0x000f280000300800 */
[----:B-1----:R-:W4:Y:S04]  /*61170*/  LDL.LU R103, [R1+0x91c] ;  /* 0x00091c0001677983 */ /* 0x002f280000300800 */
        /* <DEDUP_REMOVED lines=8> */
[----:B------:R-:W-:Y:S01]  /*61200*/  IMAD.MOV.U32 R224, RZ, RZ, R7 ;  /* 0x000000ffffe07224 */ /* 0x000fe200078e0007 */
[----:B------:R-:W4:Y:S01]  /*61210*/  LDL.LU R93, [R1+0x8f4] ;  /* 0x0008f400015d7983 */ /* 0x000f220000300800 */
[----:B------:R-:W-:Y:S03]  /*61220*/  HMMA.1688.F32.TF32 R4, R72, R20, R88 ;  /* 0x000000144804723c */ /* 0x000fe60000081058 */
        /* <DEDUP_REMOVED lines=10> */
[----:B------:R-:W-:Y:S01]  /*612d0*/  HMMA.1688.F32.TF32 R4, R72, R24, R84 ;  /* 0x000000184804723c */ /* 0x000fe20000081054 */
[----:B------:R-:W4:Y:S04]  /*612e0*/  LDL.LU R84, [R1+0x8d0] ;  /* 0x0008d00001547983 */ /* 0x000f280000300800 */
[----:B------:R-:W4:Y:S04]  /*612f0*/  LDL.LU R85, [R1+0x8d4] ;  /* 0x0008d40001557983 */ /* 0x000f280000300800 */
[----:B------:R-:W4:Y:S04]  /*61300*/  LDL.LU R86, [R1+0x8d8] ;  /* 0x0008d80001567983 */ /* 0x000f280000300800 */
[----:B------:R-:W4:Y:S11]  /*61310*/  LDL.LU R87, [R1+0x8dc] ;  /* 0x0008dc0001577983 */ /* 0x000f360000300800 */
[----:B------:R-:W-:-:S02]  /*61320*/  IMAD.MOV.U32 R243, RZ, RZ, R4 ;  /* 0x000000fffff37224 */ /* 0x000fc400078e0004 */
[----:B------:R-:W-:Y:S02]  /*61330*/  IMAD.MOV.U32 R251, RZ, RZ, R5 ;  /* 0x000000fffffb7224 */ /* 0x000fe400078e0005 */
[----:B------:R-:W-:Y:S02]  /*61340*/  IMAD.MOV.U32 R10, RZ, RZ, R6 ;  /* 0x000000ffff0a7224 */ /* 0x000fe400078e0006 */
[----:B------:R-:W-:Y:S02]  /*61350*/  IMAD.MOV.U32 R11, RZ, RZ, R7 ;  /* 0x000000ffff0b7224 */ /* 0x000fe400078e0007 */
[----:B--2---:R-:W-:Y:S01]  /*61360*/  HMMA.1688.F32.TF32 R4, R72, R28, R80 ;  /* 0x0000001c4804723c */ /* 0x004fe20000081050 */
[----:B------:R-:W2:Y:S04]  /*61370*/  LDL.LU R80, [R1+0x8c0] ;  /* 0x0008c00001507983 */ /* 0x000ea80000300800 */
[----:B------:R-:W2:Y:S04]  /*61380*/  LDL.LU R81, [R1+0x8c4] ;  /* 0x0008c40001517983 */ /* 0x000ea80000300800 */
[----:B------:R-:W2:Y:S04]  /*61390*/  LDL.LU R82, [R1+0x8c8] ;  /* 0x0008c80001527983 */ /* 0x000ea80000300800 */
[----:B------:R-:W2:Y:S11]  /*613a0*/  LDL.LU R83, [R1+0x8cc] ;  /* 0x0008cc0001537983 */ /* 0x000eb60000300800 */
[----:B------:R-:W-:-:S02]  /*613b0*/  IMAD.MOV.U32 R232, RZ, RZ, R4 ;  /* 0x000000ffffe87224 */ /* 0x000fc400078e0004 */
        /* <DEDUP_REMOVED lines=10> */
[C---:B----4-:R-:W-:Y:S08]  /*61460*/  HMMA.1688.F32.TF32 R4, R72.reuse, R36, R100 ;  /* 0x000000244804723c */ /* 0x050ff00000081064 */
[C---:B------:R-:W-:Y:S08]  /*61470*/  HMMA.1688.F32.TF32 R92, R72.reuse, R44, R92 ;  /* 0x0000002c485c723c */ /* 0x040ff0000008105c */
[----:B------:R-:W-:Y:S08]  /*61480*/  HMMA.1688.F32.TF32 R88, R72, R48, R88 ;  /* 0x000000304858723c */ /* 0x000ff00000081058 */
[----:B------:R-:W-:-:S02]  /*61490*/  IMAD.MOV.U32 R250, RZ, RZ, R4 ;  /* 0x000000fffffa7224 */ /* 0x000fc400078e0004 */
[----:B------:R-:W-:-:S06]  /*614a0*/  IMAD.MOV.U32 R244, RZ, RZ, R5 ;  /* 0x000000fffff47224 */ /* 0x000fcc00078e0005 */
[----:B------:R-:W-:Y:S02]  /*614b0*/  IMAD.MOV.U32 R14, RZ, RZ, R92 ;  /* 0x000000ffff0e7224 */ /* 0x000fe400078e005c */
[----:B------:R-:W-:Y:S02]  /*614c0*/  IMAD.MOV.U32 R15, RZ, RZ, R93 ;  /* 0x000000ffff0f7224 */ /* 0x000fe400078e005d */
[----:B------:R-:W-:Y:S02]  /*614d0*/  IMAD.MOV.U32 R4, RZ, RZ, R94 ;  /* 0x000000ffff047224 */ /* 0x000fe400078e005e */
[----:B------:R-:W-:Y:S02]  /*614e0*/  IMAD.MOV.U32 R5, RZ, RZ, R95 ;  /* 0x000000ffff057224 */ /* 0x000fe400078e005f */
[----:B------:R-:W-:Y:S02]  /*614f0*/  IMAD.MOV.U32 R22, RZ, RZ, R88 ;  /* 0x000000ffff167224 */ /* 0x000fe400078e0058 */
[----:B------:R-:W-:Y:S01]  /*61500*/  IMAD.MOV.U32 R23, RZ, RZ, R89 ;  /* 0x000000ffff177224 */ /* 0x000fe200078e0059 */
[----:B------:R-:W3:Y:S01]  /*61510*/  LDL.LU R88, [R1+0x870] ;  /* 0x0008700001587983 */ /* 0x000ee20000300800 */
[----:B------:R-:W-:-:S02]  /*61520*/  IMAD.MOV.U32 R18, RZ, RZ, R90 ;  /* 0x000000ffff127224 */ /* 0x000fc400078e005a */
[----:B------:R-:W-:Y:S01]  /*61530*/  IMAD.MOV.U32 R19, RZ, RZ, R91 ;  /* 0x000000ffff137224 */ /* 0x000fe200078e005b */
        /* <DEDUP_REMOVED lines=63> */
[C---:B------:R-:W-:Y:S08]  /*61930*/  HMMA.1688.F32.TF32 R96, R72.reuse, R40, R96 ;  /* 0x000000284860723c */ /* 0x040ff00000081060 */
[C---:B------:R-:W-:Y:S01]  /*61940*/  HMMA.1688.F32.TF32 R84, R72.reuse, R52, R84 ;  /* 0x000000344854723c */ /* 0x040fe20000081054 */
[----:B------:R-:W4:Y:S07]  /*61950*/  LDL.LU R100, [R1+0x390] ;  /* 0x0003900001647983 */ /* 0x000f2e0000300800 */
[----:B--2---:R-:W-:Y:S01]  /*61960*/  HMMA.1688.F32.TF32 R80, R72, R56, R80 ;  /* 0x000000384850723c */ /* 0x004fe20000081050 */
[----:B------:R-:W2:Y:S01]  /*61970*/  LDL.LU R101, [R1+0x394] ;  /* 0x0003940001657983 */ /* 0x000ea20000300800 */
[----:B------:R-:W-:-:S02]  /*61980*/  IMAD.MOV.U32 R245, RZ, RZ, R6 ;  /* 0x000000fffff57224 */ /* 0x000fc400078e0006 */
[----:B------:R-:W-:Y:S01]  /*61990*/  IMAD.MOV.U32 R246, RZ, RZ, R7 ;  /* 0x000000fffff67224 */ /* 0x000fe200078e0007 */
[----:B------:R-:W2:Y:S03]  /*619a0*/  LDL.LU R102, [R1+0x398] ;  /* 0x0003980001667983 */ /* 0x000ea60000300800 */
[----:B------:R-:W-:Y:S01]  /*619b0*/  IMAD.MOV.U32 R6, RZ, RZ, R96 ;  /* 0x000000ffff067224 */ /* 0x000fe200078e0060 */
[----:B------:R-:W2:Y:S01]  /*619c0*/  LDL.LU R103, [R1+0x39c] ;  /* 0x00039c0001677983 */ /* 0x000ea20000300800 */
[----:B------:R-:W-:Y:S02]  /*619d0*/  IMAD.MOV.U32 R7, RZ, RZ, R97 ;  /* 0x000000ffff077224 */ /* 0x000fe400078e0061 */
[----:B------:R-:W-:Y:S01]  /*619e0*/  IMAD.MOV.U32 R248, RZ, RZ, R98 ;  /* 0x000000fffff87224 */ /* 0x000fe200078e0062 */
        /* <DEDUP_REMOVED lines=19> */
[----:B------:R-:W2:Y:S04]  /*61b20*/  LDL.LU R82, [R1+0x4e8] ;  /* 0x0004e80001527983 */ /* 0x000ea80000300800 */
[----:B------:R-:W2:Y:S01]  /*61b30*/  LDL.LU R83, [R1+0x4ec] ;  /* 0x0004ec0001537983 */ /* 0x000ea20000300800 */
[C---:B---3--:R-:W-:Y:S08]  /*61b40*/  HMMA.1688.F32.TF32 R108, R76.reuse, R40, R108 ;  /* 0x000000284c6c723c */ /* 0x048ff0000008106c */
[----:B----4-:R-:W-:Y:S08]  /*61b50*/  HMMA.1688.F32.TF32 R120, R76, R28, R120 ;  /* 0x0000001c4c78723c */ /* 0x010ff00000081078 */
[C---:B------:R-:W-:Y:S11]  /*61b60*/  HMMA.1688.F32.TF32 R160, R72.reuse, R60, R220 ;  /* 0x0000003c48a0723c */ /* 0x040ff600000810dc */
[----:B------:R-:W-:Y:S11]  /*61b70*/  @!UPT UIADD3 URZ, URZ, URZ, URZ ;  /* 0x0000003f3f3ff290 */ /* 0x000ff6000fffe03f */
[----:B------:R-:W-:Y:S02]  /*61b80*/  @!UPT UIADD3 URZ, URZ, URZ, URZ ;  /* 0x0000003f3f3ff290 */ /* 0x000fe4000fffe03f */
[----:B------:R-:W-:Y:S02]  /*61b90*/  IMAD.MOV.U32 R46, RZ, RZ, R160 ;  /* 0x000000ffff2e7224 */ /* 0x000fe400078e00a0 */
[----:B------:R-:W-:Y:S02]  /*61ba0*/  IMAD.MOV.U32 R47, RZ, RZ, R161 ;  /* 0x000000ffff2f7224 */ /* 0x000fe400078e00a1 */
[----:B------:R-:W-:Y:S02]  /*61bb0*/  IMAD.MOV.U32 R42, RZ, RZ, R162 ;  /* 0x000000ffff2a7224 */ /* 0x000fe400078e00a2 */
[----:B------:R-:W-:Y:S02]  /*61bc0*/  IMAD.MOV.U32 R43, RZ, RZ, R163 ;  /* 0x000000ffff2b7224 */ /* 0x000fe400078e00a3 */
[C---:B------:R-:W-:Y:S08]  /*61bd0*/  HMMA.1688.F32.TF32 R160, R72.reuse, R64, R156 ;  /* 0x0000004048a0723c */ /* 0x040ff0000008109c */
[----:B------:R-:W-:Y:S08]  /*61be0*/  HMMA.1688.F32.TF32 R156, R72, R68, R152 ;  /* 0x00000044489c723c */ /* 0x000ff00000081098 */
[C---:B------:R-:W-:Y:S07]  /*61bf0*/  HMMA.1688.F32.TF32 R72, R76.reuse, R8, R208 ;  /* 0x000000084c48723c */ /* 0x040fee00000810d0 */
[----:B------:R-:W-:Y:S01]  /*61c00*/  STL.64 [R1+0x10], R160 ;  /* 0x000010a001007387 */ /* 0x000fe20000100a00 */
[C---:B------:R-:W-:Y:S03]  /*61c10*/  HMMA.1688.F32.TF32 R152, R76.reuse, R12, R176 ;  /* 0x0000000c4c98723c */ /* 0x040fe600000810b0 */
[----:B------:R-:W-:Y:S04]  /*61c20*/  STL.64 [R1+0x18], R162 ;  /* 0x000018a201007387 */ /* 0x000fe80000100a00 */
[----:B------:R-:W-:Y:S01]  /*61c30*/  STL.64 [R1], R156 ;  /* 0x0000009c01007387 */ /* 0x000fe20000100a00 */
[C---:B------:R-:W-:Y:S03]  /*61c40*/  HMMA.1688.F32.TF32 R132, R76.reuse, R16, R132 ;  /* 0x000000104c84723c */ /* 0x040fe60000081084 */
[----:B------:R-:W-:Y:S04]  /*61c50*/  STL.64 [R1+0x8], R158 ;  /* 0x0000089e01007387 */ /* 0x000fe80000100a00 */
[----:B------:R-:W-:Y:S04]  /*61c60*/  STL.64 [R1+0x1f0], R72 ;  /* 0x0001f04801007387 */ /* 0x000fe80000100a00 */
[----:B------:R1:W-:Y:S02]  /*61c70*/  STL.64 [R1+0x1f8], R74 ;  /* 0x0001f84a01007387 */ /* 0x0003e40000100a00 */
[C---:B-1----:R-:W-:Y:S02]  /*61c80*/  HMMA.1688.F32.TF32 R72, R76.reuse, R20, R128 ;  /* 0x000000144c48723c */ /* 0x042fe40000081080 */
[----:B------:R-:W-:Y:S04]  /*61c90*/  STL.64 [R1+0x1e0], R152 ;  /* 0x0001e09801007387 */ /* 0x000fe80000100a00 */
[----:B------:R-:W-:Y:S02]  /*61ca0*/  STL.64 [R1+0x1e8], R154 ;  /* 0x0001e89a01007387 */ /* 0x000fe40000100a00 */
[C---:B------:R-:W-:Y:S02]  /*61cb0*/  HMMA.1688.F32.TF32 R124, R76.reuse, R24, R124 ;  /* 0x000000184c7c723c */ /* 0x040fe4000008107c */
[----:B------:R-:W-:Y:S04]  /*61cc0*/  STL.64 [R1+0x1d0], R132 ;  /* 0x0001d08401007387 */ /* 0x000fe80000100a00 */
[----:B------:R-:W-:Y:S09]  /*61cd0*/  STL.64 [R1+0x1d8], R134 ;  /* 0x0001d88601007387 */ /* 0x000ff20000100a00 */
        /* <DEDUP_REMOVED lines=12> */
[----:B------:R-:W-:Y:S04]  /*61da0*/  STL.64 [R1+0x188], R114 ;  /* 0x0001887201007387 */ /* 0x000fe80000100a00 */
[----:B------:R-:W-:Y:S04]  /*61db0*/  STL.64 [R1+0x170], R108 ;  /* 0x0001706c01007387 */ /* 0x000fe80000100a00 */
[----:B------:R-:W-:Y:S09]  /*61dc0*/  STL.64 [R1+0x178], R110 ;  /* 0x0001786e01007387 */ /* 0x000ff20000100a00 */
[----:B------:R-:W-:Y:S04]  /*61dd0*/  STL.64 [R1+0x160], R72 ;  /* 0x0001604801007387 */ /* 0x000fe80000100a00 */
[----:B------:R-:W-:Y:S04]  /*61de0*/  STL.64 [R1+0x168], R74 ;  /* 0x0001684a01007387 */ /* 0x000fe80000100a00 */
[----:B------:R-:W-:Y:S04]  /*61df0*/  LDS R72, [R0+0x86080] ;  /* 0x0860800000487984 */ /* 0x000fe80000000800 */
[----:B------:R-:W-:Y:S04]  /*61e00*/  LDS R74, [R0+0x86880] ;  /* 0x08688000004a7984 */ /* 0x000fe80000000800 */
[----:B------:R-:W-:Y:S04]  /*61e10*/  LDS R73, [R2+0x86080] ;  /* 0x0860800002497984 */ /* 0x000fe80000000800 */
[----:B------:R-:W1:Y:S01]  /*61e20*/  LDS R75, [R2+0x86880] ;  /* 0x08688000024b7984 */ /* 0x000e620000000800 */
[C---:B------:R-:W-:Y:S08]  /*61e30*/  HMMA.1688.F32.TF32 R104, R76.reuse, R48, R144 ;  /* 0x000000304c68723c */ /* 0x040ff00000081090 */
[C---:B--2---:R-:W-:Y:S08]  /*61e40*/  HMMA.1688.F32.TF32 R100, R76.reuse, R52, R100 ;  /* 0x000000344c64723c */ /* 0x044ff00000081064 */
[C---:B------:R-:W-:Y:S08]  /*61e50*/  HMMA.1688.F32.TF32 R96, R76.reuse, R56, R96 ;  /* 0x000000384c60723c */ /* 0x040ff00000081060 */
[C---:B------:R-:W-:Y:S08]  /*61e60*/  HMMA.1688.F32.TF32 R92, R76.reuse, R60, R92 ;  /* 0x0000003c4c5c723c */ /* 0x040ff0000008105c */
[C---:B------:R-:W-:Y:S08]  /*61e70*/  HMMA.1688.F32.TF32 R88, R76.reuse, R64, R88 ;  /* 0x000000404c58723c */ /* 0x040ff00000081058 */
[----:B------:R-:W-:Y:S08]  /*61e80*/  HMMA.1688.F32.TF32 R84, R76, R68, R84 ;  /* 0x000000444c54723c */ /* 0x000ff00000081054 */
[----:B-1----:R-:W-:Y:S01]  /*61e90*/  HMMA.1688.F32.TF32 R80, R72, R8, R80 ;  /* 0x000000084850723c */ /* 0x002fe20000081050 */
        /* <DEDUP_REMOVED lines=9> */
[----:B------:R-:W-:-:S03]  /*61f30*/  IMAD.MOV.U32 R71, RZ, RZ, R80 ;  /* 0x000000ffff477224 */ /* 0x000fc600078e0050 */
[----:B------:R-:W-:Y:S01]  /*61f40*/  STL.64 [R1+0x118], R90 ;  /* 0x0001185a01007387 */ /* 0x000fe20000100a00 */
[----:B------:R-:W-:-:S03]  /*61f50*/  IMAD.MOV.U32 R66, RZ, RZ, R81 ;  /* 0x000000ffff427224 */ /* 0x000fc600078e0051 */
[----:B------:R-:W-:Y:S01]  /*61f60*/  STL.64 [R1+0x100], R84 ;  /* 0x0001005401007387 */ /* 0x000fe20000100a00 */
[----:B------:R-:W-:-:S03]  /*61f70*/  IMAD.MOV.U32 R67, RZ, RZ, R82 ;  /* 0x000000ffff437224 */ /* 0x000fc600078e0052 */
[----:B------:R-:W-:Y:S04]  /*61f80*/  STL.64 [R1+0x108], R86 ;  /* 0x0001085601007387 */ /* 0x000fe80000100a00 */
[----:B------:R1:W-:Y:S04]  /*61f90*/  STL [R1+0x4ec], R83 ;  /* 0x0004ec5301007387 */ /* 0x0003e80000100800 */
[----:B------:R-:W2:Y:S04]  /*61fa0*/  LDL.LU R80, [R1+0x2e0] ;  /* 0x0002e00001507983 */ /* 0x000ea80000300800 */
[----:B------:R-:W2:Y:S04]  /*61fb0*/  LDL.LU R81, [R1+0x2e4] ;  /* 0x0002e40001517983 */ /* 0x000ea80000300800 */
[----:B------:R-:W2:Y:S04]  /*61fc0*/  LDL.LU R82, [R1+0x2e8] ;  /* 0x0002e80001527983 */ /* 0x000ea80000300800 */
[----:B-1----:R-:W2:Y:S04]  /*61fd0*/  LDL.LU R83, [R1+0x2ec] ;  /* 0x0002ec0001537983 */ /* 0x002ea80000300800 */
        /* <DEDUP_REMOVED lines=94> */
[----:B------:R-:W-:Y:S04]  /*625c0*/  STL [R1+0x38a8], R71 ;  /* 0x0038a84701007387 */ /* 0x000fe80000100800 */
[----:B------:R-:W-:Y:S04]  /*625d0*/  LDS R76, [R3+0x86080] ;  /* 0x08608000034c7984 */ /* 0x000fe80000000800 */
[----:B------:R-:W-:Y:S04]  /*625e0*/  LDS R78, [R3+0x86880] ;  /* 0x08688000034e7984 */ /* 0x000fe80000000800 */
[----:B------:R-:W-:Y:S04]  /*625f0*/  LDS R77, [R252+0x86080] ;  /* 0x08608000fc4d7984 */ /* 0x000fe80000000800 */
[----:B------:R-:W1:Y:S01]  /*62600*/  LDS R79, [R252+0x86880] ;  /* 0x08688000fc4f7984 */ /* 0x000e620000000800 */
[C---:B--2---:R-:W-:Y:S08]  /*62610*/  HMMA.1688.F32.TF32 R120, R72.reuse, R60, R120 ;  /* 0x0000003c4878723c */ /* 0x044ff00000081078 */
[C---:B---3--:R-:W-:Y:S08]  /*62620*/  HMMA.1688.F32.TF32 R124, R72.reuse, R56, R124 ;  /* 0x00000038487c723c */ /* 0x048ff0000008107c */
[----:B----4-:R-:W-:Y:S08]  /*62630*/  HMMA.1688.F32.TF32 R128, R72, R52, R128 ;  /* 0x000000344880723c */ /* 0x010ff00000081080 */
[C---:B-1----:R-:W-:Y:S08]  /*62640*/  HMMA.1688.F32.TF32 R108, R76.reuse, R8, R108 ;  /* 0x000000084c6c723c */ /* 0x042ff0000008106c */
[----:B------:R-:W-:Y:S08]  /*62650*/  HMMA.1688.F32.TF32 R104, R76, R12, R104 ;  /* 0x0000000c4c68723c */ /* 0x000ff00000081068 */
[C---:B------:R-:W-:Y:S08]  /*62660*/  HMMA.1688.F32.TF32 R160, R72.reuse, R24, R160 ;  /* 0x0000001848a0723c */ /* 0x040ff000000810a0 */
[C---:B------:R-:W-:Y:S08]  /*62670*/  HMMA.1688.F32.TF32 R172, R72.reuse, R12, R172 ;  /* 0x0000000c48ac723c */ /* 0x040ff000000810ac */
[C---:B------:R-:W-:Y:S08]  /*62680*/  HMMA.1688.F32.TF32 R168, R72.reuse, R16, R168 ;  /* 0x0000001048a8723c */ /* 0x040ff000000810a8 */
[----:B------:R-:W-:Y:S08]  /*62690*/  HMMA.1688.F32.TF32 R164, R72, R20, R164 ;  /* 0x0000001448a4723c */ /* 0x000ff000000810a4 */
[----:B------:R-:W-:Y:S01]  /*626a0*/  IMAD.MOV.U32 R70, RZ, RZ, R175 ;  /* 0x000000ffff467224 */ /* 0x000fe200078e00af */
[----:B------:R-:W-:Y:S04]  /*626b0*/  STL.64 [R1+0x4d0], R172 ;  /* 0x0004d0ac01007387 */ /* 0x000fe80000100a00 */
[----:B------:R-:W-:Y:S03]  /*626c0*/  STL [R1+0x4d8], R174 ;  /* 0x0004d8ae01007387 */ /* 0x000fe60000100800 */
[----:B------:R-:W-:Y:S01]  /*626d0*/  IMAD.MOV.U32 R67, RZ, RZ, R169 ;  /* 0x000000ffff437224 */ /* 0x000fe200078e00a9 */
[----:B------:R-:W-:Y:S01]  /*626e0*/  STL [R1+0x38b4], R70 ;  /* 0x0038b44601007387 */ /* 0x000fe20000100800 */
[----:B------:R-:W-:-:S02]  /*626f0*/  IMAD.MOV.U32 R66, RZ, RZ, R170 ;  /* 0x000000ffff427224 */ /* 0x000fc400078e00aa */
[----:B------:R-:W-:Y:S01]  /*62700*/  IMAD.MOV.U32 R71, RZ, RZ, R171 ;  /* 0x000000ffff477224 */ /* 0x000fe200078e00ab */
[----:B------:R1:W-:Y:S04]  /*62710*/  STL [R1+0x4c0], R168 ;  /* 0x0004c0a801007387 */ /* 0x0003e80000100800 */
[----:B------:R-:W-:Y:S01]  /*62720*/  STL.64 [R1+0x4b0], R164 ;  /* 0x0004b0a401007387 */ /* 0x000fe20000100a00 */
[C---:B-1----:R-:W-:Y:S01]  /*62730*/  HMMA.1688.F32.TF32 R168, R72.reuse, R28, R220 ;  /* 0x0000001c48a8723c */ /* 0x042fe200000810dc */
[----:B------:R-:W-:Y:S02]  /*62740*/  IMAD.MOV.U32 R70, RZ, RZ, R167 ;  /* 0x000000ffff467224 */ /* 0x000fe400078e00a7 */
[----:B------:R1:W-:Y:S04]  /*62750*/  STL [R1+0x4b8], R166 ;  /* 0x0004b8a601007387 */ /* 0x0003e80000100800 */
[----:B------:R-:W-:Y:S04]  /*62760*/  STL.64 [R1+0x4a0], R160 ;  /* 0x0004a0a001007387 */ /* 0x000fe80000100a00 */
[----:B------:R2:W-:Y:S01]  /*62770*/  STL.64 [R1+0x4a8], R162 ;  /* 0x0004a8a201007387 */ /* 0x0005e20000100a00 */
[C---:B-1----:R-:W-:Y:S08]  /*62780*/  HMMA.1688.F32.TF32 R164, R72.reuse, R32, R156 ;  /* 0x0000002048a4723c */ /* 0x042ff0000008109c */
[C---:B------:R-:W-:Y:S08]  /*62790*/  HMMA.1688.F32.TF32 R156, R72.reuse, R40, R208 ;  /* 0x00000028489c723c */ /* 0x040ff000000810d0 */
[C---:B--2---:R-:W-:Y:S08]  /*627a0*/  HMMA.1688.F32.TF32 R160, R72.reuse, R36, R152 ;  /* 0x0000002448a0723c */ /* 0x044ff00000081098 */
[C---:B------:R-:W-:Y:S08]  /*627b0*/  HMMA.1688.F32.TF32 R152, R72.reuse, R44, R176 ;  /* 0x0000002c4898723c */ /* 0x040ff000000810b0 */
[C---:B------:R-:W-:Y:S01]  /*627c0*/  HMMA.1688.F32.TF32 R132, R72.reuse, R48, R132 ;  /* 0x000000304884723c */ /* 0x040fe20000081084 */
[----:B------:R-:W-:Y:S07]  /*627d0*/  STL.64 [R1+0x490], R168 ;  /* 0x000490a801007387 */ /* 0x000fee0000100a00 */
        /* <DEDUP_REMOVED lines=28> */
[----:B------:R-:W-:Y:S02]  /*629a0*/  STL.64 [R1+0x478], R106 ;  /* 0x0004786a01007387 */ /* 0x000fe40000100a00 */
[C---:B------:R-:W-:Y:S07]  /*629b0*/  HMMA.1688.F32.TF32 R96, R76.reuse, R24, R96 ;  /* 0x000000184c60723c */ /* 0x040fee0000081060 */
        /* <DEDUP_REMOVED lines=13> */
[----:B------:R-:W-:Y:S04]  /*62a90*/  STL.64 [R1+0x428], R94 ;  /* 0x0004285e01007387 */ /* 0x000fe80000100a00 */
[----:B------:R-:W2:Y:S04]  /*62aa0*/  LDL.LU R84, [R1+0x6f0] ;  /* 0x0006f00001547983 */ /* 0x000ea80000300800 */
[----:B------:R1:W-:Y:S04]  /*62ab0*/  STL.64 [R1+0x410], R88 ;  /* 0x0004105801007387 */ /* 0x0003e80000100a00 */
[----:B------:R3:W-:Y:S05]  /*62ac0*/  STL.64 [R1+0x418], R90 ;  /* 0x0004185a01007387 */ /* 0x0007ea0000100a00 */
[----:B------:R-:W-:Y:S04]  /*62ad0*/  STL.64 [R1+0x400], R72 ;  /* 0x0004004801007387 */ /* 0x000fe80000100a00 */
[----:B------:R4:W-:Y:S04]  /*62ae0*/  STL.64 [R1+0x408], R74 ;  /* 0x0004084a01007387 */ /* 0x0009e80000100a00 */
[----:B------:R-:W2:Y:S04]  /*62af0*/  LDL.LU R85, [R1+0x6f4] ;  /* 0x0006f40001557983 */ /* 0x000ea80000300800 */
[----:B------:R-:W2:Y:S04]  /*62b00*/  LDL.LU R86, [R1+0x6f8] ;  /* 0x0006f80001567983 */ /* 0x000ea80000300800 */
[----:B------:R-:W2:Y:S04]  /*62b10*/  LDL.LU R87, [R1+0x6fc] ;  /* 0x0006fc0001577983 */ /* 0x000ea80000300800 */
[----:B-1----:R-:W2:Y:S04]  /*62b20*/  LDL.LU R88, [R1+0x700] ;  /* 0x0007000001587983 */ /* 0x002ea80000300800 */
[----:B------:R-:W2:Y:S04]  /*62b30*/  LDL.LU R89, [R1+0x704] ;  /* 0x0007040001597983 */ /* 0x000ea80000300800 */
[----:B---3--:R-:W2:Y:S04]  /*62b40*/  LDL.LU R90, [R1+0x708] ;  /* 0x00070800015a7983 */ /* 0x008ea80000300800 */
        /* <DEDUP_REMOVED lines=85> */
[C---:B--2---:R-:W-:Y:S08]  /*630a0*/  HMMA.1688.F32.TF32 R152, R76.reuse, R64, R152 ;  /* 0x000000404c98723c */ /* 0x044ff00000081098 */
[C---:B---3--:R-:W-:Y:S08]  /*630b0*/  HMMA.1688.F32.TF32 R164, R76.reuse, R48, R164 ;  /* 0x000000304ca4723c */ /* 0x048ff000000810a4 */
[C---:B----4-:R-:W-:Y:S08]  /*630c0*/  HMMA.1688.F32.TF32 R72, R76.reuse, R44, R168 ;  /* 0x0000002c4c48723c */ /* 0x050ff000000810a8 */
[C---:B------:R-:W-:Y:S11]  /*630d0*/  HMMA.1688.F32.TF32 R160, R76.reuse, R52, R160 ;  /* 0x000000344ca0723c */ /* 0x040ff600000810a0 */
[----:B------:R-:W-:Y:S04]  /*630e0*/  @!UPT UIADD3 URZ, URZ, URZ, URZ ;  /* 0x0000003f3f3ff290 */ /* 0x000fe8000fffe03f */
[----:B------:R-:W-:Y:S04]  /*630f0*/  STL.64 [R1+0x3f0], R72 ;  /* 0x0003f04801007387 */ /* 0x000fe80000100a00 */
[----:B------:R-:W-:Y:S04]  /*63100*/  STL.64 [R1+0x3f8], R74 ;  /* 0x0003f84a01007387 */ /* 0x000fe80000100a00 */
[----:B------:R-:W-:Y:S04]  /*63110*/  LDS R72, [R0+0x86100] ;  /* 0x0861000000487984 */ /* 0x000fe80000000800 */
[----:B------:R-:W-:Y:S04]  /*63120*/  LDS R74, [R0+0x86900] ;  /* 0x08690000004a7984 */ /* 0x000fe80000000800 */
[----:B------:R-:W-:Y:S04]  /*63130*/  LDS R73, [R2+0x86100] ;  /* 0x0861000002497984 */ /* 0x000fe80000000800 */
[----:B------:R-:W1:Y:S04]  /*63140*/  LDS R75, [R2+0x86900] ;  /* 0x08690000024b7984 */ /* 0x000e680000000800 */
[----:B------:R-:W-:Y:S04]  /*63150*/  STL.64 [R1+0x3e0], R164 ;  /* 0x0003e0a401007387 */ /* 0x000fe80000100a00 */
[----:B------:R-:W-:Y:S04]  /*63160*/  STL.64 [R1+0x3e8], R166 ;  /* 0x0003e8a601007387 */ /* 0x000fe80000100a00 */
[----:B------:R-:W-:Y:S01]  /*63170*/  STL.64 [R1+0x3d0], R160 ;  /* 0x0003d0a001007387 */ /* 0x000fe20000100a00 */
[C---:B------:R-:W-:Y:S03]  /*63180*/  HMMA.1688.F32.TF32 R156, R76.reuse, R60, R156 ;  /* 0x0000003c4c9c723c */ /* 0x040fe6000008109c */
[----:B------:R2:W-:Y:S05]  /*63190*/  STL.64 [R1+0x3d8], R162 ;  /* 0x0003d8a201007387 */ /* 0x0005ea0000100a00 */
[C---:B--2---:R-:W-:Y:S08]  /*631a0*/  HMMA.1688.F32.TF32 R160, R76.reuse, R56, R220 ;  /* 0x000000384ca0723c */ /* 0x044ff000000810dc */
[----:B------:R-:W-:Y:S01]  /*631b0*/  HMMA.1688.F32.TF32 R76, R76, R68, R116 ;  /* 0x000000444c4c723c */ /* 0x000fe20000081074 */
[----:B------:R-:W-:Y:S04]  /*631c0*/  LDS R116, [R3+0x86100] ;  /* 0x0861000003747984 */ /* 0x000fe80000000800 */
[----:B------:R-:W-:Y:S03]  /*631d0*/  LDS R118, [R3+0x86900] ;  /* 0x0869000003767984 */ /* 0x000fe60000000800 */
[C---:B-1----:R-:W-:Y:S01]  /*631e0*/  HMMA.1688.F32.TF32 R128, R72.reuse, R20, R128 ;  /* 0x000000144880723c */ /* 0x042fe20000081080 */
[----:B------:R-:W-:Y:S04]  /*631f0*/  LDS R117, [R252+0x86100] ;  /* 0x08610000fc757984 */ /* 0x000fe80000000800 */
[----:B------:R-:W1:Y:S04]  /*63200*/  LDS R119, [R252+0x86900] ;  /* 0x08690000fc777984 */ /* 0x000e680000000800 */
        /* <DEDUP_REMOVED lines=12> */
[----:B------:R-:W-:Y:S01]  /*632d0*/  STL.64 [R1+0x398], R158 ;  /* 0x0003989e01007387 */ /* 0x000fe20000100a00 */
[C---:B------:R-:W-:Y:S03]  /*632e0*/  HMMA.1688.F32.TF32 R124, R72.reuse, R24, R124 ;  /* 0x00000018487c723c */ /* 0x040fe6000008107c */
[----:B------:R-:W-:Y:S04]  /*632f0*/  STL.64 [R1+0x380], R152 ;  /* 0x0003809801007387 */ /* 0x000fe80000100a00 */
[----:B------:R-:W-:Y:S04]  /*63300*/  STL.64 [R1+0x388], R154 ;  /* 0x0003889a01007387 */ /* 0x000fe80000100a00 */
[----:B------:R-:W-:Y:S04]  /*63310*/  STL.64 [R1+0x370], R76 ;  /* 0x0003704c01007387 */ /* 0x000fe80000100a00 */
[----:B------:R2:W-:Y:S02]  /*63320*/  STL.64 [R1+0x378], R78 ;  /* 0x0003784e01007387 */ /* 0x0005e40000100a00 */
[C---:B--2---:R-:W-:Y:S02]  /*63330*/  HMMA.1688.F32.TF32 R76, R72.reuse, R28, R120 ;  /* 0x0000001c484c723c */ /* 0x044fe40000081078 */
        /* <DEDUP_REMOVED lines=28> */
[----:B------:R-:W-:Y:S04]  /*63500*/  STL.64 [R1+0x2d8], R94 ;  /* 0x0002d85e01007387 */ /* 0x000fe80000100a00 */
[----:B------:R2:W-:Y:S04]  /*63510*/  STL.64 [R1+0x2c0], R88 ;  /* 0x0002c05801007387 */ /* 0x0005e80000100a00 */
[----:B------:R3:W-:Y:S04]  /*63520*/  STL.64 [R1+0x2c8], R90 ;  /* 0x0002c85a01007387 */ /* 0x0007e80000100a00 */
[----:B------:R-:W4:Y:S05]  /*63530*/  LDL.LU R144, [R1+0x500] ;  /* 0x0005000001907983 */ /* 0x000f2a0000300800 */
[----:B------:R-:W-:Y:S04]  /*63540*/  STL.64 [R1+0x2b0], R76 ;  /* 0x0002b04c01007387 */ /* 0x000fe80000100a00 */
[----:B------:R-:W-:Y:S04]  /*63550*/  STL.64 [R1+0x2b8], R78 ;  /* 0x0002b84e01007387 */ /* 0x000fe80000100a00 */
        /* <DEDUP_REMOVED lines=45> */
[----:B------:R1:W-:Y:S02]  /*63830*/  STL.64 [R1+0x3728], R72 ;  /* 0x0037284801007387 */ /* 0x0003e40000100a00 */
[C---:B-1----:R-:W-:Y:S08]  /*63840*/  HMMA.1688.F32.TF32 R72, R116.reuse, R12, R112 ;  /* 0x0000000c7448723c */ /* 0x042ff00000081070 */
[----:B----4-:R-:W-:Y:S01]  /*63850*/  HMMA.1688.F32.TF32 R76, R116, R8, R120 ;  /* 0x00000008744c723c */ /* 0x010fe20000081078 */
[----:B------:R-:W-:Y:S01]  /*63860*/  IMAD.MOV.U32 R176, RZ, RZ, R148 ;  /* 0x000000ffffb07224 */ /* 0x000fe200078e0094 */
[----:B------:R-:W-:Y:S01]  /*63870*/  LDS R120, [R3+0x86180] ;  /* 0x0861800003787984 */ /* 0x000fe20000000800 */
[----:B------:R-:W-:-:S02]  /*63880*/  IMAD.MOV.U32 R177, RZ, RZ, R149 ;  /* 0x000000ffffb17224 */ /* 0x000fc400078e0095 */
[----:B------:R-:W-:Y:S01]  /*63890*/  IMAD.MOV.U32 R178, RZ, RZ, R150 ;  /* 0x000000ffffb27224 */ /* 0x000fe200078e0096 */
[----:B------:R-:W-:Y:S01]  /*638a0*/  LDS R122, [R3+0x86980] ;  /* 0x08698000037a7984 */ /* 0x000fe20000000800 */
[----:B------:R-:W-:Y:S02]  /*638b0*/  IMAD.MOV.U32 R179, RZ, RZ, R151 ;  /* 0x000000ffffb37224 */ /* 0x000fe400078e0097 */
[----:B------:R-:W-:Y:S01]  /*638c0*/  IMAD.MOV.U32 R220, RZ, RZ, R180 ;  /* 0x000000ffffdc7224 */ /* 0x000fe200078e00b4 */
[----:B------:R-:W-:Y:S01]  /*638d0*/  LDS R121, [R252+0x86180] ;  /* 0x08618000fc797984 */ /* 0x000fe20000000800 */
[----:B------:R-:W-:Y:S02]  /*638e0*/  IMAD.MOV.U32 R221, RZ, RZ, R181 ;  /* 0x000000ffffdd7224 */ /* 0x000fe400078e00b5 */
[----:B------:R-:W-:Y:S01]  /*638f0*/  IMAD.MOV.U32 R222, RZ, RZ, R182 ;  /* 0x000000ffffde7224 */ /* 0x000fe200078e00b6 */
[----:B------:R-:W-:Y:S01]  /*63900*/  LDS R123, [R252+0x86980] ;  /* 0x08698000fc7b7984 */ /* 0x000fe20000000800 */
[C---:B------:R-:W-:Y:S08]  /*63910*/  HMMA.1688.F32.TF32 R108, R116.reuse, R16, R108 ;  /* 0x00000010746c723c */ /* 0x040ff0000008106c */
[----:B------:R-:W-:Y:S04]  /*63920*/  STL.64 [R1+0x3740], R78 ;  /* 0x0037404e01007387 */ /* 0x000fe80000100a00 */
[----:B------:R1:W-:Y:S04]  /*63930*/  STL.64 [R1+0x3738], R76 ;  /* 0x0037384c01007387 */ /* 0x0003e80000100a00 */
[----:B------:R-:W-:Y:S04]  /*63940*/  STL.64 [R1+0x530], R72 ;  /* 0x0005304801007387 */ /* 0x000fe80000100a00 */
[----:B------:R4:W-:Y:S01]  /*63950*/  STL.64 [R1+0x538], R74 ;  /* 0x0005384a01007387 */ /* 0x0009e20000100a00 */
[C---:B-1----:R-:W-:Y:S08]  /*63960*/  HMMA.1688.F32.TF32 R76, R116.reuse, R20, R104 ;  /* 0x00000014744c723c */ /* 0x042ff00000081068 */
[----:B----4-:R-:W-:Y:S01]  /*63970*/  HMMA.1688.F32.TF32 R72, R116, R24, R144 ;  /* 0x000000187448723c */ /* 0x010fe20000081090 */
[----:B------:R1:W-:Y:S04]  /*63980*/  STL.64 [R1+0x520], R108 ;  /* 0x0005206c01007387 */ /* 0x0003e80000100a00 */
[----:B------:R4:W-:Y:S04]  /*63990*/  STL.64 [R1+0x528], R110 ;  /* 0x0005286e01007387 */ /* 0x0009e80000100a00 */
[----:B------:R-:W3:Y:S06]  /*639a0*/  LDL.LU R104, [R1+0x6e0] ;  /* 0x0006e00001687983 */ /* 0x000eec0000300800 */
[----:B------:R-:W-:Y:S04]  /*639b0*/  STL.64 [R1+0x510], R76 ;  /* 0x0005104c01007387 */ /* 0x000fe80000100a00 */
[----:B------:R-:W-:Y:S04]  /*639c0*/  STL.64 [R1+0x518], R78 ;  /* 0x0005184e01007387 */ /* 0x000fe80000100a00 */
[----:B------:R-:W-:Y:S01]  /*639d0*/  STL.64 [R1+0x500], R72 ;  /* 0x0005004801007387 */ /* 0x000fe20000100a00 */
[----:B-1----:R-:W-:-:S03]  /*639e0*/  IMAD.MOV.U32 R108, RZ, RZ, R140 ;  /* 0x000000ffff6c7224 */ /* 0x002fc600078e008c */
[----:B------:R1:W-:Y:S01]  /*639f0*/  STL.64 [R1+0x508], R74 ;  /* 0x0005084a01007387 */ /* 0x0003e20000100a00 */
[----:B------:R-:W-:-:S03]  /*63a00*/  IMAD.MOV.U32 R109, RZ, RZ, R141 ;  /* 0x000000ffff6d7224 */ /* 0x000fc600078e008d */
[----:B------:R-:W3:Y:S01]  /*63a10*/  LDL.LU R105, [R1+0x6e4] ;  /* 0x0006e40001697983 */ /* 0x000ee20000300800 */
[----:B----4-:R-:W-:-:S03]  /*63a20*/  IMAD.MOV.U32 R110, RZ, RZ, R142 ;  /* 0x000000ffff6e7224 */ /* 0x010fc600078e008e */
[----:B------:R-:W3:Y:S01]  /*63a30*/  LDL.LU R106, [R1+0x6e8] ;  /* 0x0006e800016a7983 */ /* 0x000ee20000300800 */
[----:B------:R-:W-:-:S03]  /*63a40*/  IMAD.MOV.U32 R111, RZ, RZ, R143 ;  /* 0x000000ffff6f7224 */ /* 0x000fc600078e008f */
[----:B------:R-:W3:Y:S04]  /*63a50*/  LDL.LU R107, [R1+0x6ec] ;  /* 0x0006ec00016b7983 */ /* 0x000ee80000300800 */
[----:B------:R-:W4:Y:S04]  /*63a60*/  LDL.LU R140, [R1+0x39c4] ;  /* 0x0039c400018c7983 */ /* 0x000f280000300800 */
[----:B------:R-:W4:Y:S04]  /*63a70*/  LDL.LU R141, [R1+0x39c0] ;  /* 0x0039c000018d7983 */ /* 0x000f280000300800 */
[----:B------:R-:W4:Y:S04]  /*63a80*/  LDL.LU R142, [R1+0x39bc] ;  /* 0x0039bc00018e7983 */ /* 0x000f280000300800 */
[----:B------:R-:W4:Y:S01]  /*63a90*/  LDL.LU R143, [R1+0x39b8] ;  /* 0x0039b800018f7983 */ /* 0x000f220000300800 */
[C---:B------:R-:W-:Y:S08]  /*63aa0*/  HMMA.1688.F32.TF32 R80, R116.reuse, R32, R80 ;  /* 0x000000207450723c */ /* 0x040ff00000081050 */
[C---:B-1----:R-:W-:Y:S08]  /*63ab0*/  HMMA.1688.F32.TF32 R72, R116.reuse, R28, R100 ;  /* 0x0000001c7448723c */ /* 0x042ff00000081064 */
[C---:B------:R-:W-:Y:S08]  /*63ac0*/  HMMA.1688.F32.TF32 R84, R116.reuse, R36, R84 ;  /* 0x000000247454723c */ /* 0x040ff00000081054 */
[C---:B--2---:R-:W-:Y:S08]  /*63ad0*/  HMMA.1688.F32.TF32 R88, R116.reuse, R40, R88 ;  /* 0x000000287458723c */ /* 0x044ff00000081058 */
[C---:B------:R-:W-:Y:S08]  /*63ae0*/  HMMA.1688.F32.TF32 R92, R116.reuse, R44, R92 ;  /* 0x0000002c745c723c */ /* 0x040ff0000008105c */
[C---:B------:R-:W-:Y:S01]  /*63af0*/  HMMA.1688.F32.TF32 R96, R116.reuse, R48, R96 ;  /* 0x000000307460723c */ /* 0x040fe20000081060 */
[----:B------:R-:W-:Y:S04]  /*63b00*/  STL.64 [R1+0x36f0], R82 ;  /* 0x0036f05201007387 */ /* 0x000fe80000100a00 */
[----:B------:R-:W-:Y:S04]  /*63b10*/  STL.64 [R1+0x4f0], R72 ;  /* 0x0004f04801007387 */ /* 0x000fe80000100a00 */
[----:B------:R-:W-:Y:S04]  /*63b20*/  STL.64 [R1+0x4f8], R74 ;  /* 0x0004f84a01007387 */ /* 0x000fe80000100a00 */
[----:B------:R-:W-:Y:S04]  /*63b30*/  STL.64 [R1+0x36e8], R80 ;  /* 0x0036e85001007387 */ /* 0x000fe80000100a00 */
[----:B------:R-:W-:Y:S04]  /*63b40*/  STL.64 [R1+0x3700], R86 ;  /* 0x0037005601007387 */ /* 0x000fe80000100a00 */
[----:B------:R-:W-:Y:S01]  /*63b50*/  STL.64 [R1+0x36f8], R84 ;  /* 0x0036f85401007387 */ /* 0x000fe20000100a00 */
[----:B------:R-:W-:Y:S03]  /*63b60*/  HMMA.1688.F32.TF32 R108, R116, R60, R108 ;  /* 0x0000003c746c723c */ /* 0x000fe6000008106c */
[----:B------:R-:W-:Y:S04]  /*63b70*/  STL.64 [R1+0x3710], R90 ;  /* 0x0037105a01007387 */ /* 0x000fe80000100a00 */
[----:B------:R-:W-:Y:S04]  /*63b80*/  STL.64 [R1+0x3708], R88 ;  /* 0x0037085801007387 */ /* 0x000fe80000100a00 */
[----:B------:R-:W-:Y:S04]  /*63b90*/  STL.64 [R1+0x3720], R94 ;  /* 0x0037205e01007387 */ /* 0x000fe80000100a00 */
[----:B------:R-:W-:Y:S04]  /*63ba0*/  STL.64 [R1+0x3718], R92 ;  /* 0x0037185c01007387 */ /* 0x000fe80000100a00 */
[----:B------:R-:W-:Y:S04]  /*63bb0*/  STL.64 [R1+0x3750], R98 ;  /* 0x0037506201007387 */ /* 0x000fe80000100a00 */
[----:B------:R-:W-:Y:S01]  /*63bc0*/  STL.64 [R1+0x3748], R96 ;  /* 0x0037486001007387 */ /* 0x000fe20000100a00 */
[----:B------:R-:W-:-:S02]  /*63bd0*/  IMAD.MOV.U32 R144, RZ, RZ, R187 ;  /* 0x000000ffff907224 */ /* 0x000fc400078e00bb */
[----:B------:R-:W-:Y:S01]  /*63be0*/  IMAD.MOV.U32 R145, RZ, RZ, R186 ;  /* 0x000000ffff917224 */ /* 0x000fe200078e00ba */
[----:B------:R-:W-:Y:S01]  /*63bf0*/  LDS R187, [R2+0x86980] ;  /* 0x0869800002bb7984 */ /* 0x000fe20000000800 */
[----:B------:R-:W-:Y:S02]  /*63c00*/  IMAD.MOV.U32 R146, RZ, RZ, R185 ;  /* 0x000000ffff927224 */ /* 0x000fe400078e00b9 */
[----:B------:R-:W-:Y:S01]  /*63c10*/  IMAD.MOV.U32 R147, RZ, RZ, R184 ;  /* 0x000000ffff937224 */ /* 0x000fe200078e00b8 */
[----:B------:R-:W-:Y:S04]  /*63c20*/  LDS R186, [R0+0x86980] ;  /* 0x0869800000ba7984 */ /* 0x000fe80000000800 */
[----:B------:R-:W-:Y:S02]  /*63c30*/  LDS R184, [R0+0x86180] ;  /* 0x0861800000b87984 */ /* 0x000fe40000000800 */
[----:B------:R-:W-:Y:S02]  /*63c40*/  HMMA.1688.F32.TF32 R112, R116, R64, R144 ;  /* 0x000000407470723c */ /* 0x000fe40000081090 */
[----:B------:R-:W1:Y:S05]  /*63c50*/  LDS R185, [R2+0x86180] ;  /* 0x0861800002b97984 */ /* 0x000e6a0000000800 */
[----:B------:R-:W-:-:S02]  /*63c60*/  IMAD.MOV.U32 R144, RZ, RZ, R136 ;  /* 0x000000ffff907224 */ /* 0x000fc400078e0088 */
[----:B------:R-:W-:Y:S02]  /*63c70*/  IMAD.MOV.U32 R145, RZ, RZ, R137 ;  /* 0x000000ffff917224 */ /* 0x000fe400078e0089 */
[----:B------:R-:W-:Y:S02]  /*63c80*/  IMAD.MOV.U32 R146, RZ, RZ, R138 ;  /* 0x000000ffff927224 */ /* 0x000fe400078e008a */
[----:B------:R-:W-:Y:S01]  /*63c90*/  IMAD.MOV.U32 R147, RZ, RZ, R139 ;  /* 0x000000ffff937224 */ /* 0x000fe200078e008b */
[C---:B---3--:R-:W-:Y:S08]  /*63ca0*/  HMMA.1688.F32.TF32 R104, R116.reuse, R56, R104 ;  /* 0x000000387468723c */ /* 0x048ff00000081068 */
[----:B----4-:R-:W-:Y:S11]  /*63cb0*/  HMMA.1688.F32.TF32 R100, R116, R52, R140 ;  /* 0x000000347464723c */ /* 0x010ff6000008108c */
[----:B------:R-:W-:Y:S11]  /*63cc0*/  @!UPT UIADD3 URZ, URZ, URZ, URZ ;  /* 0x0000003f3f3ff290 */ /* 0x000ff6000fffe03f */
[----:B------:R-:W-:Y:S01]  /*63cd0*/  @!UPT UIADD3 URZ, URZ, URZ, URZ ;  /* 0x0000003f3f3ff290 */ /* 0x000fe2000fffe03f */
[----:B------:R-:W-:Y:S04]  /*63ce0*/  STL.64 [R1+0x3760], R102 ;  /* 0x0037606601007387 */ /* 0x000fe80000100a00 */
[----:B------:R2:W-:Y:S04]  /*63cf0*/  STL.64 [R1+0x3758], R100 ;  /* 0x0037586401007387 */ /* 0x0005e80000100a00 */
        /* <DEDUP_REMOVED lines=29> */
[----:B------:R-:W-:Y:S01]  /*63ed0*/  STL.64 [R1+0x3788], R112 ;  /* 0x0037887001007387 */ /* 0x000fe20000100a00 */
[C---:B-1----:R-:W-:Y:S08]  /*63ee0*/  HMMA.1688.F32.TF32 R124, R184.reuse, R8, R124 ;  /* 0x00000008b87c723c */ /* 0x042ff0000008107c */
[C---:B---3--:R-:W-:Y:S08]  /*63ef0*/  HMMA.1688.F32.TF32 R128, R184.reuse, R12, R128 ;  /* 0x0000000cb880723c */ /* 0x048ff00000081080 */
[----:B----4-:R-:W-:Y:S08]  /*63f00*/  HMMA.1688.F32.TF32 R132, R184, R16, R132 ;  /* 0x00000010b884723c */ /* 0x010ff00000081084 */
[----:B--2---:R-:W-:Y:S08]  /*63f10*/  HMMA.1688.F32.TF32 R116, R116, R68, R148 ;  /* 0x000000447474723c */ /* 0x004ff00000081094 */
[C---:B------:R-:W-:Y:S11]  /*63f20*/  HMMA.1688.F32.TF32 R136, R184.reuse, R20, R136 ;  /* 0x00000014b888723c */ /* 0x040ff60000081088 */
[----:B------:R-:W-:Y:S04]  /*63f30*/  @!UPT UIADD3 URZ, URZ, URZ, URZ ;  /* 0x0000003f3f3ff290 */ /* 0x000fe8000fffe03f */
[----:B------:R-:W-:Y:S04]  /*63f40*/  STL.64 [R1+0x37a0], R118 ;  /* 0x0037a07601007387 */ /* 0x000fe80000100a00 */
[----:B------:R-:W-:Y:S04]  /*63f50*/  STL.64 [R1+0x3798], R116 ;  /* 0x0037987401007387 */ /* 0x000fe80000100a00 */
[----:B------:R-:W-:Y:S04]  /*63f60*/  STL.64 [R1+0x37b0], R126 ;  /* 0x0037b07e01007387 */ /* 0x000fe80000100a00 */
[----:B------:R1:W-:Y:S04]  /*63f70*/  STL.64 [R1+0x37a8], R124 ;  /* 0x0037a87c01007387 */ /* 0x0003e80000100a00 */
[----:B------:R-:W-:Y:S04]  /*63f80*/  STL.64 [R1+0x37c0], R130 ;  /* 0x0037c08201007387 */ /* 0x000fe80000100a00 */
[----:B------:R2:W-:Y:S04]  /*63f90*/  STL.64 [R1+0x37b8], R128 ;  /* 0x0037b88001007387 */ /* 0x0005e80000100a00 */
[----:B------:R-:W-:Y:S04]  /*63fa0*/  STL.64 [R1+0x37d0], R134 ;  /* 0x0037d08601007387 */ /* 0x000fe80000100a00 */
[----:B------:R-:W-:Y:S04]  /*63fb0*/  STL.64 [R1+0x37c8], R132 ;  /* 0x0037c88401007387 */ /* 0x000fe80000100a00 */
[----:B------:R-:W-:Y:S04]  /*63fc0*/  STL.64 [R1+0x37e0], R138 ;  /* 0x0037e08a01007387 */ /* 0x000fe80000100a00 */
[----:B------:R-:W-:Y:S04]  /*63fd0*/  STL.64 [R1+0x37d8], R136 ;  /* 0x0037d88801007387 */ /* 0x000fe80000100a00 */
        /* <DEDUP_REMOVED lines=9> */
[C---:B------:R-:W-:Y:S07]  /*64070*/  HMMA.1688.F32.TF32 R144, R184.reuse, R28, R144 ;  /* 0x0000001cb890723c */ /* 0x040fee0000081090 */
[----:B------:R-:W-:Y:S01]  /*64080*/  STL.64 [R1+0x37f0], R142 ;  /* 0x0037f08e01007387 */ /* 0x000fe20000100a00 */
[C---:B------:R-:W-:Y:S03]  /*64090*/  HMMA.1688.F32.TF32 R148, R184.reuse, R32, R176 ;  /* 0x00000020b894723c */ /* 0x040fe600000810b0 */
[----:B------:R-:W-:Y:S11]  /*640a0*/  STL.64 [R1+0x37e8], R140 ;  /* 0x0037e88c01007387 */ /* 0x000ff60000100a00 */
[----:B------:R-:W-:Y:S01]  /*640b0*/  @!UPT UIADD3 URZ, URZ, URZ, URZ ;  /* 0x0000003f3f3ff290 */ /* 0x000fe2000fffe03f */
        /* <DEDUP_REMOVED lines=24> */
[----:B------:R-:W-:Y:S01]  /*64240*/  IMAD.MOV.U32 R223, RZ, RZ, R183 ;  /* 0x000000ffffdf7224 */ /* 0x000fe200078e00b7 */
[C---:B---3--:R-:W-:Y:S08]  /*64250*/  HMMA.1688.F32.TF32 R152, R184.reuse, R36, R152 ;  /* 0x00000024b898723c */ /* 0x048ff00000081098 */
[----:B----4-:R-:W-:Y:S11]  /*64260*/  HMMA.1688.F32.TF32 R156, R184, R40, R208 ;  /* 0x00000028b89c723c */ /* 0x010ff600000810d0 */
[----:B------:R-:W-:Y:S04]  /*64270*/  @!UPT UIADD3 URZ, URZ, URZ, URZ ;  /* 0x0000003f3f3ff290 */ /* 0x000fe8000fffe03f */
[----:B------:R-:W-:Y:S01]  /*64280*/  STL.64 [R1+0x3820], R154 ;  /* 0x0038209a01007387 */ /* 0x000fe20000100a00 */
[----:B------:R-:W-:Y:S02]  /*64290*/  IMAD.MOV.U32 R211, RZ, RZ, R200 ;  /* 0x000000ffffd37224 */ /* 0x000fe400078e00c8 */
[----:B------:R-:W-:Y:S01]  /*642a0*/  IMAD.MOV.U32 R210, RZ, RZ, R201 ;  /* 0x000000ffffd27224 */ /* 0x000fe200078e00c9 */
[----:B------:R-:W-:Y:S01]  /*642b0*/  STL.64 [R1+0x3818], R152 ;  /* 0x0038189801007387 */ /* 0x000fe20000100a00 */
[----:B------:R-:W-:-:S03]  /*642c0*/  IMAD.MOV.U32 R209, RZ, RZ, R202 ;  /* 0x000000ffffd17224 */ /* 0x000fc600078e00ca */
[----:B------:R-:W3:Y:S01]  /*642d0*/  LDL.LU R200, [R1+0x570] ;  /* 0x0005700001c87983 */ /* 0x000ee20000300800 */
[----:B------:R-:W-:-:S03]  /*642e0*/  IMAD.MOV.U32 R208, RZ, RZ, R203 ;  /* 0x000000ffffd07224 */ /* 0x000fc600078e00cb */
[----:B------:R-:W3:Y:S04]  /*642f0*/  LDL.LU R201, [R1+0x574] ;  /* 0x0005740001c97983 */ /* 0x000ee80000300800 */
[----:B------:R-:W3:Y:S04]  /*64300*/  LDL.LU R202, [R1+0x578] ;  /* 0x0005780001ca7983 */ /* 0x000ee80000300800 */
[----:B------:R-:W3:Y:S04]  /*64310*/  LDL.LU R203, [R1+0x57c] ;  /* 0x00057c0001cb7983 */ /* 0x000ee80000300800 */
[----:B------:R-:W4:Y:S04]  /*64320*/  LDL.LU R180, [R1+0x3994] ;  /* 0x0039940001b47983 */ /* 0x000f280000300800 */
[----:B------:R-:W4:Y:S04]  /*64330*/  LDL.LU R181, [R1+0x3990] ;  /* 0x0039900001b57983 */ /* 0x000f280000300800 */
[----:B------:R-:W4:Y:S04]  /*64340*/  LDL.LU R182, [R1+0x398c] ;  /* 0x00398c0001b67983 */ /* 0x000f280000300800 */
[----:B------:R-:W4:Y:S01]  /*64350*/  LDL.LU R183, [R1+0x3988] ;  /* 0x0039880001b77983 */ /* 0x000f220000300800 */
[C---:B--2---:R-:W-:Y:S08]  /*64360*/  HMMA.1688.F32.TF32 R172, R184.reuse, R56, R172 ;  /* 0x00000038b8ac723c */ /* 0x044ff000000810ac */
        /* <DEDUP_REMOVED lines=29> */
[----:B------:R-:W-:Y:S01]  /*64540*/  IMAD.MOV.U32 R85, RZ, RZ, R23 ;  /* 0x000000ffff557224 */ /* 0x000fe200078e0017 */
[C---:B----4-:R-:W-:Y:S11]  /*64550*/  HMMA.1688.F32.TF32 R180, R184.reuse, R64, R180 ;  /* 0x00000040b8b4723c */ /* 0x050ff600000810b4 */
[----:B------:R-:W-:Y:S11]  /*64560*/  @!UPT UIADD3 URZ, URZ, URZ, URZ ;  /* 0x0000003f3f3ff290 */ /* 0x000ff6000fffe03f */
[----:B------:R-:W-:Y:S01]  /*64570*/  @!UPT UIADD3 URZ, URZ, URZ, URZ ;  /* 0x0000003f3f3ff290 */ /* 0x000fe2000fffe03f */
[----:B------:R-:W-:Y:S04]  /*64580*/  STL.64 [R1+0x3890], R182 ;  /* 0x003890b601007387 */ /* 0x000fe80000100a00 */
[----:B------:R-:W-:Y:S04]  /*64590*/  STL.64 [R1+0x3888], R180 ;  /* 0x003888b401007387 */ /* 0x000fe80000100a00 */
[----:B------:R-:W2:Y:S04]  /*645a0*/  LDL.LU R46, [R1+0x3984] ;  /* 0x00398400012e7983 */ /* 0x000ea80000300800 */
[----:B------:R-:W2:Y:S04]  /*645b0*/  LDL.LU R47, [R1+0x3980] ;  /* 0x00398000012f7983 */ /* 0x000ea80000300800 */
        /* <DEDUP_REMOVED lines=12> */
[----:B------:R-:W-:Y:S01]  /*64680*/  IMAD.MOV.U32 R86, RZ, RZ, R18 ;  /* 0x000000ffff567224 */ /* 0x000fe200078e0012 */
[----:B------:R-:W-:Y:S01]  /*64690*/  HMMA.1688.F32.TF32 R184, R184, R68, R196 ;  /* 0x00000044b8b8723c */ /* 0x000fe200000810c4 */
[----:B------:R-:W-:Y:S01]  /*646a0*/  IMAD.MOV.U32 R87, RZ, RZ, R19 ;  /* 0x000000ffff577224 */ /* 0x000fe200078e0013 */
[----:B------:R-:W3:Y:S01]  /*646b0*/  LDL.LU R18, [R1+0x394c] ;  /* 0x00394c0001127983 */ /* 0x000ee20000300800 */
[----:B------:R-:W-:-:S02]  /*646c0*/  IMAD.MOV.U32 R88, RZ, RZ, R14 ;  /* 0x000000ffff587224 */ /* 0x000fc400078e000e */
[----:B------:R-:W-:Y:S01]  /*646d0*/  IMAD.MOV.U32 R89, RZ, RZ, R15 ;  /* 0x000000ffff597224 */ /* 0x000fe200078e000f */
[----:B------:R-:W3:Y:S01]  /*646e0*/  LDL.LU R19, [R1+0x3948] ;  /* 0x0039480001137983 */ /* 0x000ee20000300800 */
[----:B------:R-:W-:-:S03]  /*646f0*/  IMAD.MOV.U32 R90, RZ, RZ, R4 ;  /* 0x000000ffff5a7224 */ /* 0x000fc600078e0004 */
[----:B------:R-:W-:Y:S01]  /*64700*/  LDS R196, [R0+0x87000] ;  /* 0x0870000000c47984 */ /* 0x000fe20000000800 */
[----:B------:R-:W-:-:S03]  /*64710*/  IMAD.MOV.U32 R91, RZ, RZ, R5 ;  /* 0x000000ffff5b7224 */ /* 0x000fc600078e0005 */
[----:B------:R-:W-:Y:S01]  /*64720*/  LDS R198, [R0+0x87800] ;  /* 0x0878000000c67984 */ /* 0x000fe20000000800 */
[----:B------:R-:W-:-:S03]  /*64730*/  IMAD.MOV.U32 R92, RZ, RZ, R6 ;  /* 0x000000ffff5c7224 */ /* 0x000fc600078e0006 */
[----:B------:R-:W-:Y:S04]  /*64740*/  LDS R197, [R2+0x87000] ;  /* 0x0870000002c57984 */ /* 0x000fe80000000800 */
[----:B------:R-:W1:Y:S04]  /*64750*/  LDS R199, [R2+0x87800] ;  /* 0x0878000002c77984 */ /* 0x000e680000000800 */
[----:B------:R-:W3:Y:S01]  /*64760*/  LDL.LU R14, [R1+0x3944] ;  /* 0x00394400010e7983 */ /* 0x000ee20000300800 */
[----:B------:R-:W-:-:S03]  /*64770*/  IMAD.MOV.U32 R93, RZ, RZ, R7 ;  /* 0x000000ffff5d7224 */ /* 0x000fc600078e0007 */
        /* <DEDUP_REMOVED lines=21> */
[----:B------:R-:W3:Y:S04]  /*648d0*/  LDL.LU R247, [R1+0x3914] ;  /* 0x0039140001f77983 */ /* 0x000ee80000300800 */
[----:B------:R-:W3:Y:S04]  /*648e0*/  LDL.LU R240, [R1+0x3910] ;  /* 0x0039100001f07983 */ /* 0x000ee80000300800 */
[----:B------:R-:W3:Y:S04]  /*648f0*/  LDL.LU R241, [R1+0x390c] ;  /* 0x00390c0001f17983 */ /* 0x000ee80000300800 */
[----:B------:R-:W3:Y:S01]  /*64900*/  LDL.LU R242, [R1+0x3908] ;  /* 0x0039080001f27983 */ /* 0x000ee20000300800 */
[----:B-1----:R-:W-:-:S03]  /*64910*/  IMAD.MOV.U32 R124, RZ, RZ, R236 ;  /* 0x000000ffff7c7224 */ /* 0x002fc600078e00ec */
        /* <DEDUP_REMOVED lines=43> */
[C---:B------:R-:W-:Y:S08]  /*64bd0*/  HMMA.1688.F32.TF32 R216, R120.reuse, R32, R216 ;  /* 0x0000002078d8723c */ /* 0x040ff000000810d8 */
[----:B------:R-:W-:Y:S08]  /*64be0*/  HMMA.1688.F32.TF32 R220, R120, R36, R220 ;  /* 0x0000002478dc723c */ /* 0x000ff000000810dc */
[C---:B------:R-:W-:Y:S08]  /*64bf0*/  HMMA.1688.F32.TF32 R72, R196.reuse, R62, R72 ;  /* 0x0000003ec448723c */ /* 0x040ff00000081048 */
[C---:B--2---:R-:W-:Y:S11]  /*64c00*/  HMMA.1688.F32.TF32 R112, R196.reuse, R22, R112 ;  /* 0x00000016c470723c */ /* 0x044ff60000081070 */
        /* <DEDUP_REMOVED lines=8> */
[C---:B------:R-:W-:Y:S08]  /*64c90*/  HMMA.1688.F32.TF32 R104, R196.reuse, R34, R100 ;  /* 0x00000022c468723c */ /* 0x040ff00000081064 */
[C---:B------:R-:W-:Y:S08]  /*64ca0*/  HMMA.1688.F32.TF32 R100, R196.reuse, R38, R96 ;  /* 0x00000026c464723c */ /* 0x040ff00000081060 */
[C---:B----4-:R-:W-:Y:S08]  /*64cb0*/  HMMA.1688.F32.TF32 R96, R196.reuse, R42, R92 ;  /* 0x0000002ac460723c */ /* 0x050ff0000008105c */
        /* <DEDUP_REMOVED lines=20> */
[----:B------:R-:W2:Y:S04]  /*64e00*/  LDL.LU R76, [R1+0x4b0] ;  /* 0x0004b000014c7983 */ /* 0x000ea80000300800 */
[----:B------:R1:W-:Y:S04]  /*64e10*/  STL.64 [R1+0x40], R80 ;  /* 0x0000405001007387 */ /* 0x0003e80000100a00 */
[----:B------:R4:W-:Y:S01]  /*64e20*/  STL.64 [R1+0x48], R82 ;  /* 0x0000485201007387 */ /* 0x0009e20000100a00 */
[----:B------:R-:W-:-:S03]  /*64e30*/  IMAD.MOV.U32 R79, RZ, RZ, R70 ;  /* 0x000000ffff4f7224 */ /* 0x000fc600078e0046 */
[----:B------:R2:W-:Y:S04]  /*64e40*/  STL.64 [R1+0x30], R72 ;  /* 0x0000304801007387 */ /* 0x0005e80000100a00 */
[----:B------:R2:W-:Y:S01]  /*64e50*/  STL.64 [R1+0x38], R74 ;  /* 0x0000384a01007387 */ /* 0x0005e20000100a00 */
[----:B-1----:R-:W-:-:S03]  /*64e60*/  IMAD.MOV.U32 R81, RZ, RZ, R67 ;  /* 0x000000ffff517224 */ /* 0x002fc600078e0043 */
[----:B------:R-:W2:Y:S01]  /*64e70*/  LDL.LU R77, [R1+0x4b4] ;  /* 0x0004b400014d7983 */ /* 0x000ea20000300800 */
[----:B----4-:R-:W-:-:S03]  /*64e80*/  IMAD.MOV.U32 R82, RZ, RZ, R66 ;  /* 0x000000ffff527224 */ /* 0x010fc600078e0042 */
[----:B------:R-:W4:Y:S01]  /*64e90*/  LDL.LU R78, [R1+0x4b8] ;  /* 0x0004b800014e7983 */ /* 0x000f220000300800 */
[----:B------:R-:W-:-:S03]  /*64ea0*/  IMAD.MOV.U32 R83, RZ, RZ, R71 ;  /* 0x000000ffff537224 */ /* 0x000fc600078e0047 */
[----:B------:R-:W2:Y:S04]  /*64eb0*/  LDL.LU R70, [R1+0x38b4] ;  /* 0x0038b40001467983 */ /* 0x000ea80000300800 */
[----:B------:R-:W4:Y:S04]  /*64ec0*/  LDL.LU R80, [R1+0x4c0] ;  /* 0x0004c00001507983 */ /* 0x000f280000300800 */
[----:B------:R-:W4:Y:S04]  /*64ed0*/  LDL.LU R67, [R1+0x38b0] ;  /* 0x0038b00001437983 */ /* 0x000f280000300800 */
[----:B------:R-:W4:Y:S04]  /*64ee0*/  LDL.LU R66, [R1+0x38ac] ;  /* 0x0038ac0001427983 */ /* 0x000f280000300800 */
[----:B------:R-:W4:Y:S01]  /*64ef0*/  LDL.LU R71, [R1+0x38a8] ;  /* 0x0038a80001477983 */ /* 0x000f220000300800 */
[C---:B---3--:R-:W-:Y:S03]  /*64f00*/  HMMA.1688.F32.TF32 R116, R196.reuse, R18, R116 ;  /* 0x00000012c474723c */ /* 0x048fe60000081074 */
        /* <DEDUP_REMOVED lines=18> */
[----:B------:R-:W3:Y:S01]  /*65030*/  LDL.LU R112, [R1+0x150] ;  /* 0x0001500001707983 */ /* 0x000ee20000300800 */
[----:B------:R-:W-:-:S03]  /*65040*/  IMAD.MOV.U32 R29, RZ, RZ, R116 ;  /* 0x000000ffff1d7224 */ /* 0x000fc600078e0074 */
[----:B------:R-:W3:Y:S01]  /*65050*/  LDL.LU R113, [R1+0x154] ;  /* 0x0001540001717983 */ /* 0x000ee20000300800 */
[C---:B------:R-:W-:Y:S01]  /*65060*/  HMMA.1688.F32.TF32 R208, R120.reuse, R24, R208 ;  /* 0x0000001878d0723c */ /* 0x040fe200000810d0 */
[----:B------:R-:W-:Y:S02]  /*65070*/  IMAD.MOV.U32 R28, RZ, RZ, R117 ;  /* 0x000000ffff1c7224 */ /* 0x000fe400078e0075 */
[----:B------:R-:W3:Y:S04]  /*65080*/  LDL.LU R114, [R1+0x158] ;  /* 0x0001580001727983 */ /* 0x000ee80000300800 */
[----:B------:R-:W3:Y:S01]  /*65090*/  LDL.LU R115, [R1+0x15c] ;  /* 0x00015c0001737983 */ /* 0x000ee20000300800 */
[----:B------:R-:W-:Y:S01]  /*650a0*/  IMAD.MOV.U32 R25, RZ, RZ, R118 ;  /* 0x000000ffff197224 */ /* 0x000fe200078e0076 */
[----:B------:R-:W-:Y:S02]  /*650b0*/  HMMA.1688.F32.TF32 R192, R120, R12, R192 ;  /* 0x0000000c78c0723c */ /* 0x000fe400000810c0 */
[----:B------:R-:W3:Y:S01]  /*650c0*/  LDL.LU R116, [R1+0x160] ;  /* 0x0001600001747983 */ /* 0x000ee20000300800 */
[----:B------:R-:W-:-:S03]  /*650d0*/  IMAD.MOV.U32 R24, RZ, RZ, R119 ;  /* 0x000000ffff187224 */ /* 0x000fc600078e0077 */
[----:B------:R-:W3:Y:S01]  /*650e0*/  LDL.LU R117, [R1+0x164] ;  /* 0x0001640001757983 */ /* 0x000ee20000300800 */
[----:B------:R-:W-:Y:S01]  /*650f0*/  IMAD.MOV.U32 R13, RZ, RZ, R128 ;  /* 0x000000ffff0d7224 */ /* 0x000fe200078e0080 */
[----:B------:R-:W-:Y:S02]  /*65100*/  HMMA.1688.F32.TF32 R188, R120, R8, R188 ;  /* 0x0000000878bc723c */ /* 0x000fe400000810bc */
        /* <DEDUP_REMOVED lines=26> */
[----:B------:R-:W3:Y:S04]  /*652b0*/  LDL.LU R160, [R1] ;  /* 0x0000000001a07983 */ /* 0x000ee80000300800 */
        /* <DEDUP_REMOVED lines=19> */
[----:B------:R-:W-:Y:S01]  /*653f0*/  HMMA.1688.F32.TF32 R200, R120, R16, R200 ;  /* 0x0000001078c8723c */ /* 0x000fe200000810c8 */
[----:B------:R-:W-:Y:S02]  /*65400*/  IMAD.MOV.U32 R20, RZ, RZ, R125 ;  /* 0x000000ffff147224 */ /* 0x000fe400078e007d */
[----:B------:R-:W3:Y:S04]  /*65410*/  LDL.LU R142, [R1+0x1b8] ;  /* 0x0001b800018e7983 */ /* 0x000ee80000300800 */
        /* <DEDUP_REMOVED lines=9> */
[----:B------:R-:W3:Y:S01]  /*654b0*/  LDL.LU R106, [R1+0x138] ;  /* 0x00013800016a7983 */ /* 0x000ee20000300800 */
[----:B--2---:R-:W-:-:S03]  /*654c0*/  IMAD.MOV.U32 R87, RZ, RZ, R70 ;  /* 0x000000ffff577224 */ /* 0x004fc600078e0046 */
[----:B------:R-:W2:Y:S04]  /*654d0*/  LDL.LU R107, [R1+0x13c] ;  /* 0x00013c00016b7983 */ /* 0x000ea80000300800 */
[----:B------:R-:W2:Y:S04]  /*654e0*/  LDL.LU R84, [R1+0x4d0] ;  /* 0x0004d00001547983 */ /* 0x000ea80000300800 */
[----:B------:R-:W2:Y:S01]  /*654f0*/  LDL.LU R85, [R1+0x4d4] ;  /* 0x0004d40001557983 */ /* 0x000ea20000300800 */
[----:B----4-:R-:W-:-:S03]  /*65500*/  IMAD.MOV.U32 R89, RZ, RZ, R66 ;  /* 0x000000ffff597224 */ /* 0x010fc600078e0042 */
[----:B------:R-:W4:Y:S01]  /*65510*/  LDL.LU R86, [R1+0x4d8] ;  /* 0x0004d80001567983 */ /* 0x000f220000300800 */
[----:B------:R-:W-:-:S03]  /*65520*/  IMAD.MOV.U32 R88, RZ, RZ, R71 ;  /* 0x000000ffff587224 */ /* 0x000fc600078e0047 */
[----:B------:R-:W2:Y:S01]  /*65530*/  LDL.LU R70, [R1+0x38a4] ;  /* 0x0038a40001467983 */ /* 0x000ea20000300800 */
[----:B------:R-:W-:-:S03]  /*65540*/  IMAD.MOV.U32 R90, RZ, RZ, R67 ;  /* 0x000000ffff5a7224 */ /* 0x000fc600078e0043 */
[----:B------:R-:W2:Y:S04]  /*65550*/  LDL.LU R71, [R1+0x38a0] ;  /* 0x0038a00001477983 */ /* 0x000ea80000300800 */
        /* <DEDUP_REMOVED lines=15> */
[----:B------:R-:W-:Y:S04]  /*65650*/  LDS R120, [R3+0x87000] ;  /* 0x0870000003787984 */ /* 0x000fe80000000800 */
[----:B------:R-:W-:Y:S04]  /*65660*/  LDS R122, [R3+0x87800] ;  /* 0x08780000037a7984 */ /* 0x000fe80000000800 */
[----:B------:R-:W-:Y:S04]  /*65670*/  LDS R121, [R252+0x87000] ;  /* 0x08700000fc797984 */ /* 0x000fe80000000800 */
[----:B------:R-:W3:Y:S04]  /*65680*/  LDS R123, [R252+0x87800] ;  /* 0x08780000fc7b7984 */ /* 0x000ee80000000800 */
[----:B------:R-:W-:Y:S04]  /*65690*/  LDS R68, [R3+0x88000] ;  /* 0x0880000003447984 */ /* 0x000fe80000000800 */
[----:B------:R-:W-:Y:S01]  /*656a0*/  LDS R69, [R252+0x88000] ;  /* 0x08800000fc457984 */ /* 0x000fe20000000800 */
[C---:B---3--:R-:W-:Y:S08]  /*656b0*/  HMMA.1688.F32.TF32 R136, R120.reuse, R30, R136 ;  /* 0x0000001e7888723c */ /* 0x048ff00000081088 */
        /* <DEDUP_REMOVED lines=12> */
[C---:B--2---:R-:W-:Y:S08]  /*65780*/  HMMA.1688.F32.TF32 R160, R196.reuse, R70, R160 ;  /* 0x00000046c4a0723c */ /* 0x044ff000000810a0 */
[----:B----4-:R-:W-:Y:S01]  /*65790*/  HMMA.1688.F32.TF32 R164, R196, R66, R164 ;  /* 0x00000042c4a4723c */ /* 0x010fe200000810a4 */
[----:B------:R-:W-:Y:S04]  /*657a0*/  LDS R196, [R0+0x87080] ;  /* 0x0870800000c47984 */ /* 0x000fe80000000800 */
[----:B------:R-:W-:Y:S04]  /*657b0*/  LDS R198, [R0+0x87880] ;  /* 0x0878800000c67984 */ /* 0x000fe80000000800 */
[----:B------:R-:W-:Y:S04]  /*657c0*/  LDS R197, [R2+0x87080] ;  /* 0x0870800002c57984 */ /* 0x000fe80000000800 */
[----:B------:R-:W1:Y:S01]  /*657d0*/  LDS R199, [R2+0x87880] ;  /* 0x0878800002c77984 */ /* 0x000e620000000800 */
[C---:B------:R-:W-:Y:S09]  /*657e0*/  HMMA.1688.F32.TF32 R104, R120.reuse, R58, R104 ;  /* 0x0000003a7868723c */ /* 0x040ff20000081068 */
[----:B------:R-:W-:Y:S04]  /*657f0*/  STL.64 [R1+0x20], R164 ;  /* 0x000020a401007387 */ /* 0x000fe80000100a00 */
[----:B------:R-:W-:Y:S04]  /*65800*/  STL.64 [R1+0x28], R166 ;  /* 0x000028a601007387 */ /* 0x000fe80000100a00 */
[----:B------:R-:W-:Y:S04]  /*65810*/  STL.64 [R1+0x10], R160 ;  /* 0x000010a001007387 */ /* 0x000fe80000100a00 */
        /* <DEDUP_REMOVED lines=163> */
[C---:B---3--:R-:W-:Y:S08]  /*66250*/  HMMA.1688.F32.TF32 R148, R196.reuse, R62, R148 ;  /* 0x0000003ec494723c */ /* 0x048ff00000081094 */
[C---:B----4-:R-:W-:Y:S08]  /*66260*/  HMMA.1688.F32.TF32 R152, R196.reuse, R58, R152 ;  /* 0x0000003ac498723c */ /* 0x050ff00000081098 */
        /* <DEDUP_REMOVED lines=14> */
[----:B------:R-:W-:Y:S03]  /*66350*/  HMMA.1688.F32.TF32 R140, R196, R70, R140 ;  /* 0x00000046c48c723c */ /* 0x000fe6000008108c */
[----:B------:R-:W-:Y:S04]  /*66360*/  LDS R196, [R0+0x87100] ;  /* 0x0871000000c47984 */ /* 0x000fe80000000800 */
[----:B------:R-:W-:Y:S04]  /*66370*/  LDS R198, [R0+0x87900] ;  /* 0x0879000000c67984 */ /* 0x000fe80000000800 */
[----:B-1----:R-:W3:Y:S04]  /*66380*/  LDL.LU.64 R178, [R1+0x3880] ;  /* 0x0038800001b27983 */ /* 0x002ee80000300a00 */
[----:B------:R-:W3:Y:S04]  /*66390*/  LDL.LU.64 R176, [R1+0x3878] ;  /* 0x0038780001b07983 */ /* 0x000ee80000300a00 */
[----:B------:R-:W-:Y:S04]  /*663a0*/  STL.64 [R1+0x2a0], R172 ;  /* 0x0002a0ac01007387 */ /* 0x000fe80000100a00 */
[----:B------:R1:W-:Y:S04]  /*663b0*/  STL.64 [R1+0x2a8], R174 ;  /* 0x0002a8ae01007387 */ /* 0x0003e80000100a00 */
[----:B------:R-:W-:Y:S04]  /*663c0*/  LDS R197, [R2+0x87100] ;  /* 0x0871000002c57984 */ /* 0x000fe80000000800 */
[----:B------:R-:W4:Y:S04]  /*663d0*/  LDS R199, [R2+0x87900] ;  /* 0x0879000002c77984 */ /* 0x000f280000000800 */
        /* <DEDUP_REMOVED lines=31> */
[----:B------:R1:W-:Y:S02]  /*665d0*/  STL.64 [R1+0x228], R142 ;  /* 0x0002288e01007387 */ /* 0x0003e40000100a00 */
[C---:B-1----:R-:W-:Y:S08]  /*665e0*/  HMMA.1688.F32.TF32 R140, R120.reuse, R10, R136 ;  /* 0x0000000a788c723c */ /* 0x042ff00000081088 */
        /* <DEDUP_REMOVED lines=43> */
[----:B------:R-:W4:Y:S04]  /*668a0*/  LDL.LU R72, [R1+0x2b0] ;  /* 0x0002b00001487983 */ /* 0x000f280000300800 */
[----:B------:R-:W-:Y:S04]  /*668b0*/  STL.64 [R1+0x940], R80 ;  /* 0x0009405001007387 */ /* 0x000fe80000100a00 */
[----:B------:R-:W-:Y:S04]  /*668c0*/  STL.64 [R1+0x948], R82 ;  /* 0x0009485201007387 */ /* 0x000fe80000100a00 */
[----:B------:R1:W-:Y:S04]  /*668d0*/  STL.64 [R1+0x660], R76 ;  /* 0x0006604c01007387 */ /* 0x0003e80000100a00 */
[----:B------:R1:W-:Y:S04]  /*668e0*/  STL.64 [R1+0x668], R78 ;  /* 0x0006684e01007387 */ /* 0x0003e80000100a00 */
[----:B------:R-:W4:Y:S04]  /*668f0*/  LDL.LU R73, [R1+0x2b4] ;  /* 0x0002b40001497983 */ /* 0x000f280000300800 */
[----:B------:R-:W4:Y:S04]  /*66900*/  LDL.LU R74, [R1+0x2b8] ;  /* 0x0002b800014a7983 */ /* 0x000f280000300800 */
[----:B------:R-:W4:Y:S04]  /*66910*/  LDL.LU R75, [R1+0x2bc] ;  /* 0x0002bc00014b7983 */ /* 0x000f280000300800 */
[----:B-1----:R-:W2:Y:S04]  /*66920*/  LDL.LU R76, [R1+0x2c0] ;  /* 0x0002c000014c7983 */ /* 0x002ea80000300800 */
        /* <DEDUP_REMOVED lines=55> */
[----:B------:R-:W-:Y:S04]  /*66ca0*/  LDS R120, [R3+0x87100] ;  /* 0x0871000003787984 */ /* 0x000fe80000000800 */
[----:B------:R-:W-:Y:S04]  /*66cb0*/  LDS R122, [R3+0x87900] ;  /* 0x08790000037a7984 */ /* 0x000fe80000000800 */
[----:B------:R-:W-:Y:S04]  /*66cc0*/  LDS R121, [R252+0x87100] ;  /* 0x08710000fc797984 */ /* 0x000fe80000000800 */
[----:B------:R-:W1:Y:S01]  /*66cd0*/  LDS R123, [R252+0x87900] ;  /* 0x08790000fc7b7984 */ /* 0x000e620000000800 */
[C---:B----4-:R-:W-:Y:S08]  /*66ce0*/  HMMA.1688.F32.TF32 R72, R196.reuse, R66, R72 ;  /* 0x00000042c448723c */ /* 0x050ff00000081048 */
[C---:B--2---:R-:W-:Y:S08]  /*66cf0*/  HMMA.1688.F32.TF32 R76, R196.reuse, R62, R76 ;  /* 0x0000003ec44c723c */ /* 0x044ff0000008104c */
[C---:B---3--:R-:W-:Y:S08]  /*66d00*/  HMMA.1688.F32.TF32 R96, R196.reuse, R58, R96 ;  /* 0x0000003ac460723c */ /* 0x048ff00000081060 */
[C---:B------:R-:W-:Y:S08]  /*66d10*/  HMMA.1688.F32.TF32 R80, R196.reuse, R14, R80 ;  /* 0x0000000ec450723c */ /* 0x040ff00000081050 */
[C---:B------:R-:W-:Y:S01]  /*66d20*/  HMMA.1688.F32.TF32 R88, R196.reuse, R10, R84 ;  /* 0x0000000ac458723c */ /* 0x040fe20000081054 */
[----:B------:R-:W2:Y:S11]  /*66d30*/  LDL.LU R84, [R1+0x510] ;  /* 0x0005100001547983 */ /* 0x000eb60000300800 */
[----:B------:R-:W-:Y:S11]  /*66d40*/  @!UPT UIADD3 URZ, URZ, URZ, URZ ;  /* 0x0000003f3f3ff290 */ /* 0x000ff6000fffe03f */
[----:B------:R3:W-:Y:S04]  /*66d50*/  STL.64 [R1+0x930], R88 ;  /* 0x0009305801007387 */ /* 0x0007e80000100a00 */
[----:B------:R4:W-:Y:S04]  /*66d60*/  STL.64 [R1+0x938], R90 ;  /* 0x0009385a01007387 */ /* 0x0009e80000100a00 */
[----:B------:R1:W-:Y:S04]  /*66d70*/  STL.64 [R1+0x920], R80 ;  /* 0x0009205001007387 */ /* 0x0003e80000100a00 */
[----:B------:R1:W-:Y:S04]  /*66d80*/  STL.64 [R1+0x928], R82 ;  /* 0x0009285201007387 */ /* 0x0003e80000100a00 */
[----:B------:R-:W2:Y:S01]  /*66d90*/  LDL.LU R85, [R1+0x514] ;  /* 0x0005140001557983 */ /* 0x000ea20000300800 */
[C---:B------:R-:W-:Y:S03]  /*66da0*/  HMMA.1688.F32.TF32 R128, R196.reuse, R30, R128 ;  /* 0x0000001ec480723c */ /* 0x040fe60000081080 */
[----:B------:R-:W2:Y:S04]  /*66db0*/  LDL.LU R86, [R1+0x518] ;  /* 0x0005180001567983 */ /* 0x000ea80000300800 */
[----:B------:R-:W2:Y:S01]  /*66dc0*/  LDL.LU R87, [R1+0x51c] ;  /* 0x00051c0001577983 */ /* 0x000ea20000300800 */
[C---:B------:R-:W-:Y:S03]  /*66dd0*/  HMMA.1688.F32.TF32 R132, R196.reuse, R26, R132 ;  /* 0x0000001ac484723c */ /* 0x040fe60000081084 */
[----:B---3--:R-:W3:Y:S04]  /*66de0*/  LDL.LU R88, [R1+0x520] ;  /* 0x0005200001587983 */ /* 0x008ee80000300800 */
[----:B------:R-:W3:Y:S04]  /*66df0*/  LDL.LU R89, [R1+0x524] ;  /* 0x0005240001597983 */ /* 0x000ee80000300800 */
[----:B----4-:R-:W3:Y:S04]  /*66e00*/  LDL.LU R90, [R1+0x528] ;  /* 0x00052800015a7983 */ /* 0x010ee80000300800 */
[----:B------:R-:W3:Y:S01]  /*66e10*/  LDL.LU R91, [R1+0x52c] ;  /* 0x00052c00015b7983 */ /* 0x000ee20000300800 */
[C---:B------:R-:W-:Y:S03]  /*66e20*/  HMMA.1688.F32.TF32 R136, R196.reuse, R22, R136 ;  /* 0x00000016c488723c */ /* 0x040fe60000081088 */
[----:B------:R-:W4:Y:S04]  /*66e30*/  LDL.LU R92, [R1+0x530] ;  /* 0x00053000015c7983 */ /* 0x000f280000300800 */
[----:B------:R-:W4:Y:S01]  /*66e40*/  LDL.LU R93, [R1+0x534] ;  /* 0x00053400015d7983 */ /* 0x000f220000300800 */
[C---:B------:R-:W-:Y:S03]  /*66e50*/  HMMA.1688.F32.TF32 R116, R196.reuse, R38, R116 ;  /* 0x00000026c474723c */ /* 0x040fe60000081074 */
[----:B------:R-:W4:Y:S04]  /*66e60*/  LDL.LU R94, [R1+0x538] ;  /* 0x00053800015e7983 */ /* 0x000f280000300800 */
[----:B------:R-:W4:Y:S01]  /*66e70*/  LDL.LU R95, [R1+0x53c] ;  /* 0x00053c00015f7983 */ /* 0x000f220000300800 */
[C---:B------:R-:W-:Y:S03]  /*66e80*/  HMMA.1688.F32.TF32 R140, R196.reuse, R18, R140 ;  /* 0x00000012c48c723c */ /* 0x040fe6000008108c */
[----:B-1----:R-:W2:Y:S04]  /*66e90*/  LDL.LU R80, [R1+0x500] ;  /* 0x0005000001507983 */ /* 0x002ea80000300800 */
[----:B------:R-:W2:Y:S01]  /*66ea0*/  LDL.LU R81, [R1+0x504] ;  /* 0x0005040001517983 */ /* 0x000ea20000300800 */
[C---:B------:R-:W-:Y:S03]  /*66eb0*/  HMMA.1688.F32.TF32 R112, R196.reuse, R42, R112 ;  /* 0x0000002ac470723c */ /* 0x040fe60000081070 */
[----:B------:R-:W2:Y:S04]  /*66ec0*/  LDL.LU R82, [R1+0x508] ;  /* 0x0005080001527983 */ /* 0x000ea80000300800 */
[----:B------:R-:W2:Y:S01]  /*66ed0*/  LDL.LU R83, [R1+0x50c] ;  /* 0x00050c0001537983 */ /* 0x000ea20000300800 */
[C---:B------:R-:W-:Y:S07]  /*66ee0*/  HMMA.1688.F32.TF32 R124, R196.reuse, R34, R124 ;  /* 0x00000022c47c723c */ /* 0x040fee000008107c */
        /* <DEDUP_REMOVED lines=54> */
[----:B------:R-:W2:Y:S01]  /*67250*/  LDL.LU.64 R72, [R1+0x3728] ;  /* 0x0037280001487983 */ /* 0x000ea20000300a00 */
[C---:B----4-:R-:W-:Y:S08]  /*67260*/  HMMA.1688.F32.TF32 R92, R120.reuse, R14, R92 ;  /* 0x0000000e785c723c */ /* 0x050ff0000008105c */
[C---:B---3--:R-:W-:Y:S08]  /*67270*/  HMMA.1688.F32.TF32 R88, R120.reuse, R18, R88 ;  /* 0x000000127858723c */ /* 0x048ff00000081058 */
[C---:B--2---:R-:W-:Y:S08]  /*67280*/  HMMA.1688.F32.TF32 R84, R120.reuse, R22, R84 ;  /* 0x000000167854723c */ /* 0x044ff00000081054 */
[----:B------:R-:W-:Y:S08]  /*67290*/  HMMA.1688.F32.TF32 R80, R120, R26, R80 ;  /* 0x0000001a7850723c */ /* 0x000ff00000081050 */
[----:B------:R-:W-:Y:S01]  /*672a0*/  HMMA.1688.F32.TF32 R72, R196, R70, R72 ;  /* 0x00000046c448723c */ /* 0x000fe20000081048 */
[----:B------:R-:W-:Y:S04]  /*672b0*/  LDS R196, [R0+0x87180] ;  /* 0x0871800000c47984 */ /* 0x000fe80000000800 */
[----:B------:R-:W-:Y:S04]  /*672c0*/  LDS R198, [R0+0x87980] ;  /* 0x0879800000c67984 */ /* 0x000fe80000000800 */
[----:B------:R-:W-:Y:S04]  /*672d0*/  LDS R197, [R2+0x87180] ;  /* 0x0871800002c57984 */ /* 0x000fe80000000800 */
[----:B------:R-:W1:Y:S10]  /*672e0*/  LDS R199, [R2+0x87980] ;  /* 0x0879800002c77984 */ /* 0x000e740000000800 */
[----:B------:R-:W-:Y:S04]  /*672f0*/  STL.64 [R1+0x650], R72 ;  /* 0x0006504801007387 */ /* 0x000fe80000100a00 */
[----:B------:R2:W-:Y:S02]  /*67300*/  STL.64 [R1+0x658], R74 ;  /* 0x0006584a01007387 */ /* 0x0005e40000100a00 */
[C---:B--2---:R-:W-:Y:S02]  /*67310*/  HMMA.1688.F32.TF32 R72, R120.reuse, R10, R76 ;  /* 0x0000000a7848723c */ /* 0x044fe4000008104c */
[----:B------:R-:W2:Y:S11]  /*67320*/  LDL.LU R76, [R1+0x4f0] ;  /* 0x0004f000014c7983 */ /* 0x000eb60000300800 */
[----:B------:R-:W-:Y:S10]  /*67330*/  @!UPT UIADD3 URZ, URZ, URZ, URZ ;  /* 0x0000003f3f3ff290 */ /* 0x000ff4000fffe03f */
[----:B------:R-:W-:Y:S04]  /*67340*/  STL.64 [R1+0x640], R72 ;  /* 0x0006404801007387 */ /* 0x000fe80000100a00 */
[----:B------:R-:W-:Y:S04]  /*67350*/  STL.64 [R1+0x648], R74 ;  /* 0x0006484a01007387 */ /* 0x000fe80000100a00 */
[----:B------:R-:W2:Y:S04]  /*67360*/  LDL.LU R77, [R1+0x4f4] ;  /* 0x0004f400014d7983 */ /* 0x000ea80000300800 */
[----:B------:R-:W2:Y:S04]  /*67370*/  LDL.LU R78, [R1+0x4f8] ;  /* 0x0004f800014e7983 */ /* 0x000ea80000300800 */
[----:B------:R-:W2:Y:S04]  /*67380*/  LDL.LU R79, [R1+0x4fc] ;  /* 0x0004fc00014f7983 */ /* 0x000ea80000300800 */
[----:B------:R-:W-:Y:S04]  /*67390*/  STL.64 [R1+0x630], R92 ;  /* 0x0006305c01007387 */ /* 0x000fe80000100a00 */
[----:B------:R3:W-:Y:S04]  /*673a0*/  STL.64 [R1+0x638], R94 ;  /* 0x0006385e01007387 */ /* 0x0007e80000100a00 */
[----:B------:R-:W-:Y:S04]  /*673b0*/  LDS R72, [R3+0x87180] ;  /* 0x0871800003487984 */ /* 0x000fe80000000800 */
[----:B------:R-:W-:Y:S04]  /*673c0*/  LDS R74, [R3+0x87980] ;  /* 0x08798000034a7984 */ /* 0x000fe80000000800 */
[----:B---3--:R-:W3:Y:S04]  /*673d0*/  LDL.LU.64 R94, [R1+0x3720] ;  /* 0x00372000015e7983 */ /* 0x008ee80000300a00 */
[----:B------:R-:W3:Y:S04]  /*673e0*/  LDL.LU.64 R92, [R1+0x3718] ;  /* 0x00371800015c7983 */ /* 0x000ee80000300a00 */
[----:B------:R-:W-:Y:S04]  /*673f0*/  STL.64 [R1+0x620], R88 ;  /* 0x0006205801007387 */ /* 0x000fe80000100a00 */
[----:B------:R4:W-:Y:S04]  /*67400*/  STL.64 [R1+0x628], R90 ;  /* 0x0006285a01007387 */ /* 0x0009e80000100a00 */
[----:B------:R-:W-:Y:S04]  /*67410*/  LDS R73, [R252+0x87180] ;  /* 0x08718000fc497984 */ /* 0x000fe80000000800 */
[----:B------:R-:W1:Y:S04]  /*67420*/  LDS R75, [R252+0x87980] ;  /* 0x08798000fc4b7984 */ /* 0x000e680000000800 */
[----:B----4-:R-:W4:Y:S04]  /*67430*/  LDL.LU.64 R90, [R1+0x3710] ;  /* 0x00371000015a7983 */ /* 0x010f280000300a00 */
[----:B------:R-:W4:Y:S04]  /*67440*/  LDL.LU.64 R88, [R1+0x3708] ;  /* 0x0037080001587983 */ /* 0x000f280000300a00 */
[----:B------:R-:W-:Y:S04]  /*67450*/  STL.64 [R1+0x610], R84 ;  /* 0x0006105401007387 */ /* 0x000fe80000100a00 */
[----:B------:R1:W-:Y:S04]  /*67460*/  STL.64 [R1+0x618], R86 ;  /* 0x0006185601007387 */ /* 0x0003e80000100a00 */
[----:B-1----:R-:W3:Y:S04]  /*67470*/  LDL.LU.64 R86, [R1+0x3700] ;  /* 0x0037000001567983 */ /* 0x002ee80000300a00 */
[----:B------:R-:W3:Y:S04]  /*67480*/  LDL.LU.64 R84, [R1+0x36f8] ;  /* 0x0036f80001547983 */ /* 0x000ee80000300a00 */
        /* <DEDUP_REMOVED lines=9> */
[C---:B---3--:R-:W-:Y:S08]  /*67520*/  HMMA.1688.F32.TF32 R76, R120.reuse, R38, R84 ;  /* 0x00000026784c723c */ /* 0x048ff00000081054 */
[C---:B----4-:R-:W-:Y:S08]  /*67530*/  HMMA.1688.F32.TF32 R80, R120.reuse, R34, R80 ;  /* 0x000000227850723c */ /* 0x050ff00000081050 */
[C---:B------:R-:W-:Y:S11]  /*67540*/  HMMA.1688.F32.TF32 R84, R120.reuse, R42, R88 ;  /* 0x0000002a7854723c */ /* 0x040ff60000081058 */
[----:B------:R-:W-:Y:S04]  /*67550*/  @!UPT UIADD3 URZ, URZ, URZ, URZ ;  /* 0x0000003f3f3ff290 */ /* 0x000fe8000fffe03f */
        /* <DEDUP_REMOVED lines=11> */
[C---:B-1----:R-:W-:Y:S06]  /*67610*/  HMMA.1688.F32.TF32 R80, R120.reuse, R58, R104 ;  /* 0x0000003a7850723c */ /* 0x042fec0000081068 */
[----:B------:R-:W-:Y:S04]  /*67620*/  STL.64 [R1+0x5a0], R76 ;  /* 0x0005a04c01007387 */ /* 0x000fe80000100a00 */
[----:B------:R1:W-:Y:S05]  /*67630*/  STL.64 [R1+0x5a8], R78 ;  /* 0x0005a84e01007387 */ /* 0x0003ea0000100a00 */
[----:B------:R-:W-:Y:S04]  /*67640*/  STL.64 [R1+0x590], R84 ;  /* 0x0005905401007387 */ /* 0x000fe80000100a00 */
[----:B------:R2:W-:Y:S01]  /*67650*/  STL.64 [R1+0x598], R86 ;  /* 0x0005985601007387 */ /* 0x0005e20000100a00 */
[C---:B-1----:R-:W-:Y:S03]  /*67660*/  HMMA.1688.F32.TF32 R76, R120.reuse, R62, R108 ;  /* 0x0000003e784c723c */ /* 0x042fe6000008106c */
[----:B------:R-:W-:Y:S05]  /*67670*/  STL.64 [R1+0x840], R80 ;  /* 0x0008405001007387 */ /* 0x000fea0000100a00 */
[C---:B--2---:R-:W-:Y:S01]  /*67680*/  HMMA.1688.F32.TF32 R84, R120.reuse, R66, R112 ;  /* 0x000000427854723c */ /* 0x044fe20000081070 */
[----:B------:R1:W-:Y:S07]  /*67690*/  STL.64 [R1+0x848], R82 ;  /* 0x0008485201007387 */ /* 0x0003ee0000100a00 */
[----:B-1----:R-:W-:Y:S07]  /*676a0*/  HMMA.1688.F32.TF32 R80, R120, R70, R116 ;  /* 0x000000467850723c */ /* 0x002fee0000081074 */
        /* <DEDUP_REMOVED lines=40> */
[----:B-1----:R-:W-:Y:S08]  /*67930*/  HMMA.1688.F32.TF32 R76, R196, R58, R172 ;  /* 0x0000003ac44c723c */ /* 0x002ff000000810ac */
[----:B------:R-:W-:Y:S01]  /*67940*/  HMMA.1688.F32.TF32 R4, R72, R70, R4 ;  /* 0x000000464804723c */ /* 0x000fe20000081004 */
[----:B------:R-:W-:Y:S04]  /*67950*/  STL.64 [R1+0x760], R80 ;  /* 0x0007605001007387 */ /* 0x000fe80000100a00 */
[----:B------:R1:W-:Y:S03]  /*67960*/  STL.64 [R1+0x768], R82 ;  /* 0x0007685201007387 */ /* 0x0003e60000100a00 */
[----:B--2---:R-:W-:Y:S01]  /*67970*/  HMMA.1688.F32.TF32 R84, R196, R62, R176 ;  /* 0x0000003ec454723c */ /* 0x004fe200000810b0 */
[----:B------:R-:W-:Y:S01]  /*67980*/  IMAD.MOV.U32 R90, RZ, RZ, R9 ;  /* 0x000000ffff5a7224 */ /* 0x000fe200078e0009 */
[----:B------:R-:W-:Y:S01]  /*67990*/  LDS R168, [R3+0x88100] ;  /* 0x0881000003a87984 */ /* 0x000fe20000000800 */
[----:B------:R-:W-:-:S02]  /*679a0*/  IMAD.MOV.U32 R91, RZ, RZ, R8 ;  /* 0x000000ffff5b7224 */ /* 0x000fc400078e0008 */
[----:B------:R-:W-:Y:S01]  /*679b0*/  IMAD.MOV.U32 R88, RZ, RZ, R13 ;  /* 0x000000ffff587224 */ /* 0x000fe200078e000d */
[----:B------:R-:W-:Y:S02]  /*679c0*/  LDS R170, [R3+0x88900] ;  /* 0x0889000003aa7984 */ /* 0x000fe40000000800 */
[----:B-1----:R-:W-:Y:S02]  /*679d0*/  HMMA.1688.F32.TF32 R80, R196, R66, R180 ;  /* 0x00000042c450723c */ /* 0x002fe400000810b4 */
[----:B------:R-:W-:Y:S04]  /*679e0*/  STL.64 [R1+0x750], R76 ;  /* 0x0007504c01007387 */ /* 0x000fe80000100a00 */
[----:B------:R1:W-:Y:S01]  /*679f0*/  STL.64 [R1+0x758], R78 ;  /* 0x0007584e01007387 */ /* 0x0003e20000100a00 */
[----:B------:R-:W-:-:S03]  /*67a00*/  IMAD.MOV.U32 R89, RZ, RZ, R12 ;  /* 0x000000ffff597224 */ /* 0x000fc600078e000c */
[----:B------:R-:W-:Y:S04]  /*67a10*/  LDS R169, [R252+0x88100] ;  /* 0x08810000fca97984 */ /* 0x000fe80000000800 */
[----:B------:R-:W-:Y:S01]  /*67a20*/  LDS R171, [R252+0x88900] ;  /* 0x08890000fcab7984 */ /* 0x000fe20000000800 */
[----:B-1----:R-:W-:Y:S03]  /*67a30*/  HMMA.1688.F32.TF32 R76, R196, R70, R184 ;  /* 0x00000046c44c723c */ /* 0x002fe600000810b8 */
        /* <DEDUP_REMOVED lines=8> */
[----:B------:R-:W-:Y:S04]  /*67ac0*/  STL.64 [R1+0x570], R76 ;  /* 0x0005704c01007387 */ /* 0x000fe80000100a00 */
[----:B------:R1:W-:Y:S08]  /*67ad0*/  STL.64 [R1+0x578], R78 ;  /* 0x0005784e01007387 */ /* 0x0003f00000100a00 */
[----:B------:R-:W-:Y:S01]  /*67ae0*/  STL.64 [R1+0x560], R84 ;  /* 0x0005605401007387 */ /* 0x000fe20000100a00 */
[C---:B-1----:R-:W-:Y:S03]  /*67af0*/  HMMA.1688.F32.TF32 R76, R72.reuse, R18, R200 ;  /* 0x00000012484c723c */ /* 0x042fe600000810c8 */
[----:B------:R1:W-:Y:S04]  /*67b00*/  STL.64 [R1+0x568], R86 ;  /* 0x0005685601007387 */ /* 0x0003e80000100a00 */
[----:B------:R-:W-:Y:S04]  /*67b10*/  STL.64 [R1+0x550], R80 ;  /* 0x0005505001007387 */ /* 0x000fe80000100a00 */
[----:B------:R2:W-:Y:S01]  /*67b20*/  STL.64 [R1+0x558], R82 ;  /* 0x0005585201007387 */ /* 0x0005e20000100a00 */
[C---:B-1----:R-:W-:Y:S08]  /*67b30*/  HMMA.1688.F32.TF32 R84, R72.reuse, R22, R204 ;  /* 0x000000164854723c */ /* 0x042ff000000810cc */
        /* <DEDUP_REMOVED lines=12> */
[----:B------:R-:W-:Y:S04]  /*67c00*/  STL.64 [R1+0x4e0], R84 ;  /* 0x0004e05401007387 */ /* 0x000fe80000100a00 */
[----:B------:R-:W-:Y:S04]  /*67c10*/  STL.64 [R1+0x4e8], R86 ;  /* 0x0004e85601007387 */ /* 0x000fe80000100a00 */
[----:B------:R-:W-:Y:S04]  /*67c20*/  STL.64 [R1+0x530], R80 ;  /* 0x0005305001007387 */ /* 0x000fe80000100a00 */
[----:B------:R-:W-:Y:S04]  /*67c30*/  STL.64 [R1+0x538], R82 ;  /* 0x0005385201007387 */ /* 0x000fe80000100a00 */
[----:B------:R-:W2:Y:S01]  /*67c40*/  LDL R65, [R1+0x544] ;  /* 0x0005440001417983 */ /* 0x000ea20000100800 */
[C---:B-1----:R-:W-:Y:S08]  /*67c50*/  HMMA.1688.F32.TF32 R76, R72.reuse, R42, R224 ;  /* 0x0000002a484c723c */ /* 0x042ff000000810e0 */
[C---:B------:R-:W-:Y:S08]  /*67c60*/  HMMA.1688.F32.TF32 R40, R72.reuse, R46, R228 ;  /* 0x0000002e4828723c */ /* 0x040ff000000810e4 */
[C---:B------:R-:W-:Y:S07]  /*67c70*/  HMMA.1688.F32.TF32 R44, R72.reuse, R50, R232 ;  /* 0x00000032482c723c */ /* 0x040fee00000810e8 */
[----:B------:R-:W-:Y:S04]  /*67c80*/  STL.64 [R1+0x520], R76 ;  /* 0x0005204c01007387 */ /* 0x000fe80000100a00 */
[----:B------:R-:W-:Y:S04]  /*67c90*/  STL.64 [R1+0x528], R78 ;  /* 0x0005284e01007387 */ /* 0x000fe80000100a00 */
[----:B------:R-:W-:Y:S04]  /*67ca0*/  STL.64 [R1+0x510], R40 ;  /* 0x0005102801007387 */ /* 0x000fe80000100a00 */
[----:B------:R1:W-:Y:S02]  /*67cb0*/  STL.64 [R1+0x518], R42 ;  /* 0x0005182a01007387 */ /* 0x0003e40000100a00 */
[C---:B-1----:R-:W-:Y:S02]  /*67cc0*/  HMMA.1688.F32.TF32 R40, R72.reuse, R54, R236 ;  /* 0x000000364828723c */ /* 0x042fe400000810ec */
[----:B------:R-:W-:Y:S04]  /*67cd0*/  STL.64 [R1+0x500], R44 ;  /* 0x0005002c01007387 */ /* 0x000fe80000100a00 */
[----:B------:R1:W-:Y:S02]  /*67ce0*/  STL.64 [R1+0x508], R46 ;  /* 0x0005082e01007387 */ /* 0x0003e40000100a00 */
        /* <DEDUP_REMOVED lines=8> */
[----:B------:R-:W-:Y:S05]  /*67d70*/  LDS R237, [R2+0x88180] ;  /* 0x0881800002ed7984 */ /* 0x000fea0000000800 */
[----:B------:R-:W-:Y:S04]  /*67d80*/  STL.64 [R1+0x4f0], R40 ;  /* 0x0004f02801007387 */ /* 0x000fe80000100a00 */
[----:B------:R1:W-:Y:S01]  /*67d90*/  STL.64 [R1+0x4f8], R42 ;  /* 0x0004f82a01007387 */ /* 0x0003e20000100a00 */
[----:B------:R-:W-:-:S02]  /*67da0*/  IMAD.MOV.U32 R78, RZ, RZ, R25 ;  /* 0x000000ffff4e7224 */ /* 0x000fc400078e0019 */
[----:B------:R-:W-:Y:S01]  /*67db0*/  IMAD.MOV.U32 R79, RZ, RZ, R24 ;  /* 0x000000ffff4f7224 */ /* 0x000fe200078e0018 */
[----:B------:R-:W-:Y:S01]  /*67dc0*/  LDS R239, [R2+0x88980] ;  /* 0x0889800002ef7984 */ /* 0x000fe20000000800 */
[----:B-1----:R-:W-:Y:S03]  /*67dd0*/  HMMA.1688.F32.TF32 R40, R72, R66, R248 ;  /* 0x000000424828723c */ /* 0x002fe600000810f8 */
[----:B------:R-:W-:Y:S04]  /*67de0*/  STL.64 [R1+0x4d0], R48 ;  /* 0x0004d03001007387 */ /* 0x000fe80000100a00 */
[----:B------:R-:W-:Y:S04]  /*67df0*/  STL.64 [R1+0x4d8], R50 ;  /* 0x0004d83201007387 */ /* 0x000fe80000100a00 */
[----:B------:R-:W-:Y:S04]  /*67e00*/  STL.64 [R1+0x490], R44 ;  /* 0x0004902c01007387 */ /* 0x000fe80000100a00 */
[----:B------:R-:W-:Y:S01]  /*67e10*/  STL.64 [R1+0x498], R46 ;  /* 0x0004982e01007387 */ /* 0x000fe20000100a00 */
[----:B------:R-:W-:-:S03]  /*67e20*/  IMAD.MOV.U32 R76, RZ, RZ, R29 ;  /* 0x000000ffff4c7224 */ /* 0x000fc600078e001d */
[----:B------:R-:W-:Y:S01]  /*67e30*/  LDS R72, [R0+0x88000] ;  /* 0x0880000000487984 */ /* 0x000fe20000000800 */
[----:B------:R-:W-:-:S03]  /*67e40*/  IMAD.MOV.U32 R77, RZ, RZ, R28 ;  /* 0x000000ffff4d7224 */ /* 0x000fc600078e001c */
[----:B------:R-:W-:Y:S04]  /*67e50*/  LDS R74, [R0+0x88800] ;  /* 0x08880000004a7984 */ /* 0x000fe80000000800 */
[----:B------:R-:W-:Y:S04]  /*67e60*/  STL.64 [R1+0x210], R40 ;  /* 0x0002102801007387 */ /* 0x000fe80000100a00 */
[----:B------:R-:W-:Y:S04]  /*67e70*/  STL.64 [R1+0x218], R42 ;  /* 0x0002182a01007387 */ /* 0x000fe80000100a00 */
[----:B------:R-:W-:Y:S04]  /*67e80*/  STL.64 [R1], R4 ;  /* 0x0000000401007387 */ /* 0x000fe80000100a00 */
[----:B------:R-:W-:Y:S04]  /*67e90*/  STL.64 [R1+0x8], R6 ;  /* 0x0000080601007387 */ /* 0x000fe80000100a00 */
[----:B------:R-:W-:Y:S04]  /*67ea0*/  LDS R73, [R2+0x88000] ;  /* 0x0880000002497984 */ /* 0x000fe80000000800 */
[----:B------:R-:W-:Y:S01]  /*67eb0*/  LDS R75, [R2+0x88800] ;  /* 0x08880000024b7984 */ /* 0x000fe20000000800 */
[----:B------:R-:W-:-:S02]  /*67ec0*/  IMAD.MOV.U32 R86, RZ, RZ, R33 ;  /* 0x000000ffff567224 */ /* 0x000fc400078e0021 */
[----:B------:R-:W-:Y:S02]  /*67ed0*/  IMAD.MOV.U32 R87, RZ, RZ, R32 ;  /* 0x000000ffff577224 */ /* 0x000fe400078e0020 */
[----:B------:R-:W-:Y:S02]  /*67ee0*/  IMAD.MOV.U32 R84, RZ, RZ, R37 ;  /* 0x000000ffff547224 */ /* 0x000fe400078e0025 */
[----:B------:R-:W-:Y:S01]  /*67ef0*/  IMAD.MOV.U32 R85, RZ, RZ, R36 ;  /* 0x000000ffff557224 */ /* 0x000fe200078e0024 */
[----:B--2---:R-:W1:Y:S04]  /*67f00*/  LDSM.16.M88.4 R4, [R65+0x100] ;  /* 0x000100004104783b */ /* 0x004e680000000200 */
[----:B------:R-:W2:Y:S04]  /*67f10*/  LDSM.16.M88.4 R8, [R65+0x4100] ;  /* 0x004100004108783b */ /* 0x000ea80000000200 */
[----:B------:R-:W3:Y:S04]  /*67f20*/  LDSM.16.M88.4 R12, [R65+0x8100] ;  /* 0x00810000410c783b */ /* 0x000ee80000000200 */
[----:B------:R-:W4:Y:S04]  /*67f30*/  LDSM.16.M88.4 R16, [R65+0xc100] ;  /* 0x00c100004110783b */ /* 0x000f280000000200 */
        /* <DEDUP_REMOVED lines=19> */
[----:B----4-:R-:W-:Y:S04]  /*68070*/  STL [R1+0x3614], R18 ;  /* 0x0036141201007387 */ /* 0x010fe80000100800 */
[----:B------:R-:W-:Y:S01]  /*68080*/  STL [R1+0x3610], R19 ;  /* 0x0036101301007387 */ /* 0x000fe20000100800 */
[C---:B------:R-:W-:Y:S03]  /*68090*/  HMMA.1688.F32.TF32 R80, R72.reuse, R8, R80 ;  /* 0x000000084850723c */ /* 0x040fe60000081050 */
        /* <DEDUP_REMOVED lines=14> */
[----:B------:R-:W-:Y:S03]  /*68180*/  HMMA.1688.F32.TF32 R76, R72, R12, R76 ;  /* 0x0000000c484c723c */ /* 0x000fe6000008104c */
[----:B------:R-:W-:Y:S04]  /*68190*/  STL [R1+0x3654], R50 ;  /* 0x0036543201007387 */ /* 0x000fe80000100800 */
[----:B------:R-:W-:Y:S04]  /*681a0*/  STL [R1+0x3650], R51 ;  /* 0x0036503301007387 */ /* 0x000fe80000100800 */
[----:B------:R-:W-:Y:S04]  /*681b0*/  STL [R1+0x365c], R54 ;  /* 0x00365c3601007387 */ /* 0x000fe80000100800 */
[----:B------:R-:W-:Y:S04]  /*681c0*/  STL [R1+0x3658], R55 ;  /* 0x0036583701007387 */ /* 0x000fe80000100800 */
[----:B------:R1:W-:Y:S04]  /*681d0*/  STL [R1+0x3664], R58 ;  /* 0x0036643a01007387 */ /* 0x0003e80000100800 */
[----:B------:R2:W-:Y:S04]  /*681e0*/  STL [R1+0x3660], R59 ;  /* 0x0036603b01007387 */ /* 0x0005e80000100800 */
[----:B------:R-:W-:Y:S04]  /*681f0*/  STL [R1+0x366c], R62 ;  /* 0x00366c3e01007387 */ /* 0x000fe80000100800 */
[----:B------:R-:W-:Y:S01]  /*68200*/  STL [R1+0x3668], R63 ;  /* 0x0036683f01007387 */ /* 0x000fe20000100800 */
[----:B-1----:R-:W-:-:S03]  /*68210*/  IMAD.MOV.U32 R58, RZ, RZ, R80 ;  /* 0x000000ffff3a7224 */ /* 0x002fc600078e0050 */
[----:B------:R-:W-:Y:S01]  /*68220*/  STL [R1+0x3674], R66 ;  /* 0x0036744201007387 */ /* 0x000fe20000100800 */
[----:B--2---:R-:W-:-:S03]  /*68230*/  IMAD.MOV.U32 R59, RZ, RZ, R81 ;  /* 0x000000ffff3b7224 */ /* 0x004fc600078e0051 */
[----:B------:R-:W-:Y:S01]  /*68240*/  STL [R1+0x3670], R67 ;  /* 0x0036704301007387 */ /* 0x000fe20000100800 */
[----:B------:R-:W-:-:S03]  /*68250*/  IMAD.MOV.U32 R54, RZ, RZ, R82 ;  /* 0x000000ffff367224 */ /* 0x000fc600078e0052 */
[----:B------:R1:W-:Y:S01]  /*68260*/  STL.64 [R1+0x100], R88 ;  /* 0x0001005801007387 */ /* 0x0003e20000100a00 */
[----:B------:R-:W-:-:S03]  /*68270*/  IMAD.MOV.U32 R55, RZ, RZ, R83 ;  /* 0x000000ffff377224 */ /* 0x000fc600078e0053 */
[----:B------:R2:W-:Y:S04]  /*68280*/  STL.64 [R1+0x108], R90 ;  /* 0x0001085a01007387 */ /* 0x0005e80000100a00 */
[----:B------:R-:W3:Y:S04]  /*68290*/  LDL.LU R80, [R1+0xc0] ;  /* 0x0000c00001507983 */ /* 0x000ee80000300800 */
[----:B------:R-:W3:Y:S04]  /*682a0*/  LDL.LU R81, [R1+0xc4] ;  /* 0x0000c40001517983 */ /* 0x000ee80000300800 */
[----:B------:R-:W3:Y:S04]  /*682b0*/  LDL.LU R82, [R1+0xc8] ;  /* 0x0000c80001527983 */ /* 0x000ee80000300800 */
[----:B------:R-:W3:Y:S01]  /*682c0*/  LDL.LU R83, [R1+0xcc] ;  /* 0x0000cc0001537983 */ /* 0x000ee20000300800 */
[----:B------:R-:W-:-:S03]  /*682d0*/  IMAD.MOV.U32 R42, RZ, RZ, R76 ;  /* 0x000000ffff2a7224 */ /* 0x000fc600078e004c */
[----:B------:R-:W-:Y:S01]  /*682e0*/  STL [R1+0x3684], R55 ;  /* 0x0036843701007387 */ /* 0x000fe20000100800 */
[----:B------:R-:W-:-:S03]  /*682f0*/  IMAD.MOV.U32 R43, RZ, RZ, R77 ;  /* 0x000000ffff2b7224 */ /* 0x000fc600078e004d */
[----:B------:R-:W-:Y:S01]  /*68300*/  STL [R1+0x3680], R54 ;  /* 0x0036803601007387 */ /* 0x000fe20000100800 */
[----:B------:R-:W-:-:S03]  /*68310*/  IMAD.MOV.U32 R38, RZ, RZ, R78 ;  /* 0x000000ffff267224 */ /* 0x000fc600078e004e */
[----:B------:R-:W-:Y:S01]  /*68320*/  STL [R1+0x367c], R59 ;  /* 0x00367c3b01007387 */ /* 0x000fe20000100800 */
[----:B------:R-:W-:-:S03]  /*68330*/  IMAD.MOV.U32 R39, RZ, RZ, R79 ;  /* 0x000000ffff277224 */ /* 0x000fc600078e004f */
[----:B------:R4:W-:Y:S04]  /*68340*/  STL [R1+0x3678], R58 ;  /* 0x0036783a01007387 */ /* 0x0009e80000100800 */
[----:B------:R-:W4:Y:S04]  /*68350*/  LDL.LU R76, [R1+0xb0] ;  /* 0x0000b000014c7983 */ /* 0x000f280000300800 */
[----:B------:R-:W4:Y:S04]  /*68360*/  LDL.LU R77, [R1+0xb4] ;  /* 0x0000b400014d7983 */ /* 0x000f280000300800 */
[----:B------:R-:W4:Y:S04]  /*68370*/  LDL.LU R78, [R1+0xb8] ;  /* 0x0000b800014e7983 */ /* 0x000f280000300800 */
[----:B------:R-:W4:Y:S01]  /*68380*/  LDL.LU R79, [R1+0xbc] ;  /* 0x0000bc00014f7983 */ /* 0x000f220000300800 */
[----:B------:R-:W-:Y:S03]  /*68390*/  HMMA.1688.F32.TF32 R84, R72, R16, R84 ;  /* 0x000000104854723c */ /* 0x000fe60000081054 */
[----:B------:R1:W-:Y:S04]  /*683a0*/  STL [R1+0x3694], R39 ;  /* 0x0036942701007387 */ /* 0x0003e80000100800 */
[----:B------:R1:W-:Y:S04]  /*683b0*/  STL [R1+0x3690], R38 ;  /* 0x0036902601007387 */ /* 0x0003e80000100800 */
[----:B------:R1:W-:Y:S04]  /*683c0*/  STL [R1+0x368c], R43 ;  /* 0x00368c2b01007387 */ /* 0x0003e80000100800 */
[----:B------:R1:W-:Y:S04]  /*683d0*/  STL [R1+0x3688], R42 ;  /* 0x0036882a01007387 */ /* 0x0003e80000100800 */
[----:B------:R-:W4:Y:S04]  /*683e0*/  LDL.LU R92, [R1+0xa0] ;  /* 0x0000a000015c7983 */ /* 0x000f280000300800 */
[----:B------:R-:W4:Y:S01]  /*683f0*/  LDL.LU R93, [R1+0xa4] ;  /* 0x0000a400015d7983 */ /* 0x000f220000300800 */
[----:B------:R-:W-:-:S02]  /*68400*/  IMAD.MOV.U32 R31, RZ, RZ, R87 ;  /* 0x000000ffff1f7224 */ /* 0x000fc400078e0057 */
[----:B------:R-:W-:Y:S01]  /*68410*/  IMAD.MOV.U32 R30, RZ, RZ, R86 ;  /* 0x000000ffff1e7224 */ /* 0x000fe200078e0056 */
[----:B------:R-:W4:Y:S01]  /*68420*/  LDL.LU R94, [R1+0xa8] ;  /* 0x0000a800015e7983 */ /* 0x000f220000300800 */
[----:B------:R-:W-:Y:S02]  /*68430*/  IMAD.MOV.U32 R35, RZ, RZ, R85 ;  /* 0x000000ffff237224 */ /* 0x000fe400078e0055 */
[----:B------:R-:W-:Y:S01]  /*68440*/  IMAD.MOV.U32 R34, RZ, RZ, R84 ;  /* 0x000000ffff227224 */ /* 0x000fe200078e0054 */
[----:B------:R-:W4:Y:S04]  /*68450*/  LDL.LU R95, [R1+0xac] ;  /* 0x0000ac00015f7983 */ /* 0x000f280000300800 */
[----:B------:R1:W-:Y:S04]  /*68460*/  STL [R1+0x36a4], R31 ;  /* 0x0036a41f01007387 */ /* 0x0003e80000100800 */
[----:B------:R1:W-:Y:S04]  /*68470*/  STL [R1+0x36a0], R30 ;  /* 0x0036a01e01007387 */ /* 0x0003e80000100800 */
[----:B------:R2:W-:Y:S04]  /*68480*/  STL [R1+0x369c], R35 ;  /* 0x00369c2301007387 */ /* 0x0005e80000100800 */
[----:B------:R2:W-:Y:S04]  /*68490*/  STL [R1+0x3698], R34 ;  /* 0x0036982201007387 */ /* 0x0005e80000100800 */
[----:B-1----:R-:W4:Y:S04]  /*684a0*/  LDL.LU R88, [R1+0x90] ;  /* 0x0000900001587983 */ /* 0x002f280000300800 */
[----:B------:R-:W4:Y:S04]  /*684b0*/  LDL.LU R89, [R1+0x94] ;  /* 0x0000940001597983 */ /* 0x000f280000300800 */
[----:B--2---:R-:W2:Y:S04]  /*684c0*/  LDL.LU R90, [R1+0x98] ;  /* 0x00009800015a7983 */ /* 0x004ea80000300800 */
[----:B------:R-:W2:Y:S01]  /*684d0*/  LDL.LU R91, [R1+0x9c] ;  /* 0x00009c00015b7983 */ /* 0x000ea20000300800 */
[C---:B---3--:R-:W-:Y:S11]  /*684e0*/  HMMA.1688.F32.TF32 R80, R72.reuse, R20, R80 ;  /* 0x000000144850723c */ /* 0x048ff60000081050 */
[----:B------:R-:W-:Y:S11]  /*684f0*/  @!UPT UIADD3 URZ, URZ, URZ, URZ ;  /* 0x0000003f3f3ff290 */ /* 0x000ff6000fffe03f */
[----:B------:R-:W-:Y:S02]  /*68500*/  @!UPT UIADD3 URZ, URZ, URZ, URZ ;  /* 0x0000003f3f3ff290 */ /* 0x000fe4000fffe03f */
[----:B------:R-:W-:Y:S01]  /*68510*/  IMAD.MOV.U32 R47, RZ, RZ, R83 ;  /* 0x000000ffff2f7224 */ /* 0x000fe200078e0053 */
[----:B----4-:R-:W-:Y:S01]  /*68520*/  HMMA.1688.F32.TF32 R76, R72, R24, R76 ;  /* 0x00000018484c723c */ /* 0x010fe2000008104c */
[----:B------:R-:W-:Y:S02]  /*68530*/  IMAD.MOV.U32 R46, RZ, RZ, R82 ;  /* 0x000000ffff2e7224 */ /* 0x000fe400078e0052 */
[----:B------:R-:W-:Y:S02]  /*68540*/  IMAD.MOV.U32 R51, RZ, RZ, R81 ;  /* 0x000000ffff337224 */ /* 0x000fe400078e0051 */
[----:B------:R-:W-:Y:S01]  /*68550*/  IMAD.MOV.U32 R50, RZ, RZ, R80 ;  /* 0x000000ffff327224 */ /* 0x000fe200078e0050 */
[----:B------:R-:W-:Y:S04]  /*68560*/  STL [R1+0x36b4], R47 ;  /* 0x0036b42f01007387 */ /* 0x000fe80000100800 */
[----:B------:R-:W-:Y:S04]  /*68570*/  STL [R1+0x36b0], R46 ;  /* 0x0036b02e01007387 */ /* 0x000fe80000100800 */
[----:B------:R-:W-:Y:S04]  /*68580*/  STL [R1+0x36ac], R51 ;  /* 0x0036ac3301007387 */ /* 0x000fe80000100800 */
[----:B------:R-:W-:Y:S04]  /*68590*/  STL [R1+0x36a8], R50 ;  /* 0x0036a83201007387 */ /* 0x000fe80000100800 */
[----:B------:R-:W3:Y:S04]  /*685a0*/  LDL.LU R84, [R1+0x80] ;  /* 0x0000800001547983 */ /* 0x000ee80000300800 */
[----:B------:R-:W3:Y:S04]  /*685b0*/  LDL.LU R85, [R1+0x84] ;  /* 0x0000840001557983 */ /* 0x000ee80000300800 */
[----:B------:R-:W3:Y:S04]  /*685c0*/  LDL.LU R86, [R1+0x88] ;  /* 0x0000880001567983 */ /* 0x000ee80000300800 */
[----:B------:R-:W3:Y:S01]  /*685d0*/  LDL.LU R87, [R1+0x8c] ;  /* 0x00008c0001577983 */ /* 0x000ee20000300800 */
[----:B------:R-:W-:-:S03]  /*685e0*/  IMAD.MOV.U32 R66, RZ, RZ, R76 ;  /* 0x000000ffff427224 */ /* 0x000fc600078e004c */
        /* <DEDUP_REMOVED lines=11> */
[C---:B------:R-:W-:Y:S08]  /*686a0*/  HMMA.1688.F32.TF32 R92, R72.reuse, R28, R92 ;  /* 0x0000001c485c723c */ /* 0x040ff0000008105c */
[----:B--2---:R-:W-:Y:S01]  /*686b0*/  HMMA.1688.F32.TF32 R88, R72, R32, R88 ;  /* 0x000000204858723c */ /* 0x004fe20000081058 */
[----:B------:R-:W-:Y:S04]  /*686c0*/  STL [R1+0x36c4], R63 ;  /* 0x0036c43f01007387 */ /* 0x000fe80000100800 */
[----:B------:R-:W-:Y:S04]  /*686d0*/  STL [R1+0x36c0], R62 ;  /* 0x0036c03e01007387 */ /* 0x000fe80000100800 */
[----:B------:R-:W-:Y:S07]  /*686e0*/  STL [R1+0x36bc], R67 ;  /* 0x0036bc4301007387 */ /* 0x000fee0000100800 */
[----:B------:R-:W-:-:S02]  /*686f0*/  IMAD.MOV.U32 R23, RZ, RZ, R95 ;  /* 0x000000ffff177224 */ /* 0x000fc400078e005f */
[----:B------:R-:W-:Y:S02]  /*68700*/  IMAD.MOV.U32 R22, RZ, RZ, R94 ;  /* 0x000000ffff167224 */ /* 0x000fe400078e005e */
[----:B------:R-:W-:Y:S01]  /*68710*/  IMAD.MOV.U32 R27, RZ, RZ, R93 ;  /* 0x000000ffff1b7224 */ /* 0x000fe200078e005d */
[----:B------:R-:W-:Y:S01]  /*68720*/  STL [R1+0x36b8], R66 ;  /* 0x0036b84201007387 */ /* 0x000fe20000100800 */
[----:B------:R-:W-:Y:S02]  /*68730*/  IMAD.MOV.U32 R26, RZ, RZ, R92 ;  /* 0x000000ffff1a7224 */ /* 0x000fe400078e005c */
        /* <DEDUP_REMOVED lines=8> */
[----:B------:R1:W-:Y:S04]  /*687c0*/  STL [R1+0x36e4], R58 ;  /* 0x0036e43a01007387 */ /* 0x0003e80000100800 */
[----:B------:R2:W-:Y:S04]  /*687d0*/  STL [R1+0x36e0], R59 ;  /* 0x0036e03b01007387 */ /* 0x0005e80000100800 */
[----:B------:R1:W-:Y:S04]  /*687e0*/  STL [R1+0x36dc], R54 ;  /* 0x0036dc3601007387 */ /* 0x0003e80000100800 */
[----:B------:R1:W-:Y:S01]  /*687f0*/  STL [R1+0x36d8], R55 ;  /* 0x0036d83701007387 */ /* 0x0003e20000100800 */
[C---:B---3--:R-:W-:Y:S08]  /*68800*/  HMMA.1688.F32.TF32 R84, R72.reuse, R36, R84 ;  /* 0x000000244854723c */ /* 0x048ff00000081054 */
[----:B----4-:R-:W-:Y:S11]  /*68810*/  HMMA.1688.F32.TF32 R76, R72, R44, R76 ;  /* 0x0000002c484c723c */ /* 0x010ff6000008104c */
[----:B------:R-:W-:Y:S05]  /*68820*/  @!UPT UIADD3 URZ, URZ, URZ, URZ ;  /* 0x0000003f3f3ff290 */ /* 0x000fea000fffe03f */
        /* <DEDUP_REMOVED lines=52> */
[----:B------:R-:W4:Y:S09]  /*68b70*/  LDL.LU R99, [R1+0x1ec] ;  /* 0x0001ec0001637983 */ /* 0x000f320000300800 */
[----:B------:R-:W-:-:S02]  /*68b80*/  IMAD.MOV.U32 R31, RZ, RZ, R80 ;  /* 0x000000ffff1f7224 */ /* 0x000fc400078e0050 */
[----:B------:R-:W-:Y:S01]  /*68b90*/  IMAD.MOV.U32 R30, RZ, RZ, R81 ;  /* 0x000000ffff1e7224 */ /* 0x000fe200078e0051 */
[----:B------:R-:W4:Y:S01]  /*68ba0*/  LDL.LU R80, [R1+0x1a0] ;  /* 0x0001a00001507983 */ /* 0x000f220000300800 */
[----:B------:R-:W-:Y:S02]  /*68bb0*/  IMAD.MOV.U32 R35, RZ, RZ, R82 ;  /* 0x000000ffff237224 */ /* 0x000fe400078e0052 */
[----:B------:R-:W-:Y:S01]  /*68bc0*/  IMAD.MOV.U32 R34, RZ, RZ, R83 ;  /* 0x000000ffff227224 */ /* 0x000fe200078e0053 */
[----:B------:R-:W4:Y:S04]  /*68bd0*/  LDL.LU R81, [R1+0x1a4] ;  /* 0x0001a40001517983 */ /* 0x000f280000300800 */
[----:B------:R-:W4:Y:S04]  /*68be0*/  LDL.LU R82, [R1+0x1a8] ;  /* 0x0001a80001527983 */ /* 0x000f280000300800 */
[----:B------:R-:W4:Y:S01]  /*68bf0*/  LDL.LU R83, [R1+0x1ac] ;  /* 0x0001ac0001537983 */ /* 0x000f220000300800 */
[C---:B--2---:R-:W-:Y:S08]  /*68c00*/  HMMA.1688.F32.TF32 R120, R72.reuse, R48, R120 ;  /* 0x000000304878723c */ /* 0x044ff00000081078 */
[C---:B---3--:R-:W-:Y:S08]  /*68c10*/  HMMA.1688.F32.TF32 R116, R72.reuse, R52, R116 ;  /* 0x000000344874723c */ /* 0x048ff00000081074 */
[C---:B----4-:R-:W-:Y:S08]  /*68c20*/  HMMA.1688.F32.TF32 R112, R72.reuse, R56, R112 ;  /* 0x000000384870723c */ /* 0x050ff00000081070 */
[C---:B------:R-:W-:Y:S08]  /*68c30*/  HMMA.1688.F32.TF32 R108, R72.reuse, R60, R108 ;  /* 0x0000003c486c723c */ /* 0x040ff0000008106c */
[----:B------:R-:W-:Y:S11]  /*68c40*/  HMMA.1688.F32.TF32 R72, R72, R64, R104 ;  /* 0x000000404848723c */ /* 0x000ff60000081068 */
[----:B------:R-:W-:Y:S11]  /*68c50*/  @!UPT UIADD3 URZ, URZ, URZ, URZ ;  /* 0x0000003f3f3ff290 */ /* 0x000ff6000fffe03f */
[----:B------:R-:W-:Y:S02]  /*68c60*/  @!UPT UIADD3 URZ, URZ, URZ, URZ ;  /* 0x0000003f3f3ff290 */ /* 0x000fe4000fffe03f */
[----:B-1----:R-:W-:Y:S02]  /*68c70*/  IMAD.MOV.U32 R58, RZ, RZ, R72 ;  /* 0x000000ffff3a7224 */ /* 0x002fe400078e0048 */
[----:B------:R-:W-:Y:S02]  /*68c80*/  IMAD.MOV.U32 R59, RZ, RZ, R73 ;  /* 0x000000ffff3b7224 */ /* 0x000fe400078e0049 */
[----:B------:R-:W-:Y:S02]  /*68c90*/  IMAD.MOV.U32 R54, RZ, RZ, R74 ;  /* 0x000000ffff367224 */ /* 0x000fe400078e004a */
[----:B------:R-:W-:Y:S02]  /*68ca0*/  IMAD.MOV.U32 R55, RZ, RZ, R75 ;  /* 0x000000ffff377224 */ /* 0x000fe400078e004b */
[C---:B------:R-:W-:Y:S08]  /*68cb0*/  HMMA.1688.F32.TF32 R72, R68.reuse, R4, R100 ;  /* 0x000000044448723c */ /* 0x040ff00000081064 */
[C---:B------:R-:W-:Y:S08]  /*68cc0*/  HMMA.1688.F32.TF32 R96, R68.reuse, R8, R96 ;  /* 0x000000084460723c */ /* 0x040ff00000081060 */
        /* <DEDUP_REMOVED lines=12> */
[----:B-1----:R-:W-:Y:S02]  /*68d90*/  HMMA.1688.F32.TF32 R72, R68, R28, R76 ;  /* 0x0000001c4448723c */ /* 0x002fe4000008104c */
        /* <DEDUP_REMOVED lines=116> */
[C---:B----4-:R-:W-:Y:S11]  /*694e0*/  HMMA.1688.F32.TF32 R72, R68.reuse, R40, R156 ;  /* 0x000000284448723c */ /* 0x050ff6000008109c */
[----:B------:R-:W-:Y:S04]  /*694f0*/  @!UPT UIADD3 URZ, URZ, URZ, URZ ;  /* 0x0000003f3f3ff290 */ /* 0x000fe8000fffe03f */
[----:B------:R-:W-:Y:S04]  /*69500*/  STL.64 [R1+0x190], R164 ;  /* 0x000190a401007387 */ /* 0x000fe80000100a00 */
[----:B------:R-:W-:Y:S04]  /*69510*/  STL.64 [R1+0x198], R166 ;  /* 0x000198a601007387 */ /* 0x000fe80000100a00 */
[----:B------:R-:W-:Y:S04]  /*69520*/  STL.64 [R1+0x180], R160 ;  /* 0x000180a001007387 */ /* 0x000fe80000100a00 */
[----:B------:R-:W-:Y:S04]  /*69530*/  STL.64 [R1+0x188], R162 ;  /* 0x000188a201007387 */ /* 0x000fe80000100a00 */
[----:B------:R-:W-:Y:S04]  /*69540*/  STL.64 [R1+0x170], R72 ;  /* 0x0001704801007387 */ /* 0x000fe80000100a00 */
[----:B------:R-:W-:Y:S04]  /*69550*/  STL.64 [R1+0x178], R74 ;  /* 0x0001784a01007387 */ /* 0x000fe80000100a00 */
[----:B------:R-:W-:Y:S04]  /*69560*/  LDS R72, [R0+0x88080] ;  /* 0x0880800000487984 */ /* 0x000fe80000000800 */
[----:B------:R-:W-:Y:S04]  /*69570*/  LDS R74, [R0+0x88880] ;  /* 0x08888000004a7984 */ /* 0x000fe80000000800 */
[----:B------:R-:W-:Y:S04]  /*69580*/  LDS R73, [R2+0x88080] ;  /* 0x0880800002497984 */ /* 0x000fe80000000800 */
[----:B------:R-:W1:Y:S01]  /*69590*/  LDS R75, [R2+0x88880] ;  /* 0x08888000024b7984 */ /* 0x000e620000000800 */
[C---:B------:R-:W-:Y:S08]  /*695a0*/  HMMA.1688.F32.TF32 R152, R68.reuse, R44, R152 ;  /* 0x0000002c4498723c */ /* 0x040ff00000081098 */
[C---:B------:R-:W-:Y:S08]  /*695b0*/  HMMA.1688.F32.TF32 R148, R68.reuse, R48, R148 ;  /* 0x000000304494723c */ /* 0x040ff00000081094 */
[C---:B------:R-:W-:Y:S08]  /*695c0*/  HMMA.1688.F32.TF32 R144, R68.reuse, R52, R144 ;  /* 0x000000344490723c */ /* 0x040ff00000081090 */
[C---:B------:R-:W-:Y:S08]  /*695d0*/  HMMA.1688.F32.TF32 R140, R68.reuse, R56, R140 ;  /* 0x00000038448c723c */ /* 0x040ff0000008108c */
[C---:B------:R-:W-:Y:S08]  /*695e0*/  HMMA.1688.F32.TF32 R136, R68.reuse, R60, R136 ;  /* 0x0000003c4488723c */ /* 0x040ff00000081088 */
[----:B------:R-:W-:Y:S08]  /*695f0*/  HMMA.1688.F32.TF32 R132, R68, R64, R132 ;  /* 0x000000404484723c */ /* 0x000ff00000081084 */
[C---:B-1----:R-:W-:Y:S08]  /*69600*/  HMMA.1688.F32.TF32 R128, R72.reuse, R4, R128 ;  /* 0x000000044880723c */ /* 0x042ff00000081080 */
        /* <DEDUP_REMOVED lines=49> */
[----:B-1----:R-:W3:Y:S04]  /*69920*/  LDL.LU R88, [R1+0x660] ;  /* 0x0006600001587983 */ /* 0x002ee80000300800 */
[----:B------:R1:W-:Y:S04]  /*69930*/  STL.64 [R1+0x250], R80 ;  /* 0x0002505001007387 */ /* 0x0003e80000100a00 */
[----:B------:R4:W-:Y:S04]  /*69940*/  STL.64 [R1+0x258], R82 ;  /* 0x0002585201007387 */ /* 0x0009e80000100a00 */
        /* <DEDUP_REMOVED lines=75> */
[----:B----4-:R-:W4:Y:S04]  /*69e00*/  LDL.LU R82, [R1+0x928] ;  /* 0x0009280001527983 */ /* 0x010f280000300800 */
        /* <DEDUP_REMOVED lines=9> */
[----:B------:R-:W-:Y:S04]  /*69ea0*/  LDS R68, [R3+0x88080] ;  /* 0x0880800003447984 */ /* 0x000fe80000000800 */
[----:B------:R-:W-:Y:S04]  /*69eb0*/  LDS R70, [R3+0x88880] ;  /* 0x0888800003467984 */ /* 0x000fe80000000800 */
[----:B------:R-:W-:Y:S04]  /*69ec0*/  LDS R69, [R252+0x88080] ;  /* 0x08808000fc457984 */ /* 0x000fe80000000800 */
[----:B------:R-:W2:Y:S02]  /*69ed0*/  LDS R71, [R252+0x88880] ;  /* 0x08888000fc477984 */ /* 0x000ea40000000800 */
[C---:B--2---:R-:W-:Y:S08]  /*69ee0*/  HMMA.1688.F32.TF32 R120, R68.reuse, R32, R120 ;  /* 0x000000204478723c */ /* 0x044ff00000081078 */
[C---:B---3--:R-:W-:Y:S08]  /*69ef0*/  HMMA.1688.F32.TF32 R124, R68.reuse, R28, R124 ;  /* 0x0000001c447c723c */ /* 0x048ff0000008107c */
[C---:B------:R-:W-:Y:S08]  /*69f00*/  HMMA.1688.F32.TF32 R136, R68.reuse, R16, R136 ;  /* 0x000000104488723c */ /* 0x040ff00000081088 */
[----:B------:R-:W-:Y:S08]  /*69f10*/  HMMA.1688.F32.TF32 R144, R68, R8, R144 ;  /* 0x000000084490723c */ /* 0x000ff00000081090 */
[C---:B------:R-:W-:Y:S08]  /*69f20*/  HMMA.1688.F32.TF32 R156, R72.reuse, R60, R156 ;  /* 0x0000003c489c723c */ /* 0x040ff0000008109c */
[----:B------:R-:W-:Y:S08]  /*69f30*/  HMMA.1688.F32.TF32 R72, R72, R64, R152 ;  /* 0x000000404848723c */ /* 0x000ff00000081098 */
[C---:B------:R-:W-:Y:S07]  /*69f40*/  HMMA.1688.F32.TF32 R148, R68.reuse, R4, R148 ;  /* 0x000000044494723c */ /* 0x040fee0000081094 */
[----:B------:R-:W-:Y:S04]  /*69f50*/  STL.64 [R1+0x230], R156 ;  /* 0x0002309c01007387 */ /* 0x000fe80000100a00 */
[----:B------:R-:W-:Y:S04]  /*69f60*/  STL.64 [R1+0x238], R158 ;  /* 0x0002389e01007387 */ /* 0x000fe80000100a00 */
[----:B------:R-:W-:Y:S04]  /*69f70*/  STL.64 [R1+0x220], R72 ;  /* 0x0002204801007387 */ /* 0x000fe80000100a00 */
[----:B------:R1:W-:Y:S02]  /*69f80*/  STL.64 [R1+0x228], R74 ;  /* 0x0002284a01007387 */ /* 0x0003e40000100a00 */
[C---:B-1----:R-:W-:Y:S02]  /*69f90*/  HMMA.1688.F32.TF32 R72, R68.reuse, R12, R140 ;  /* 0x0000000c4448723c */ /* 0x042fe4000008108c */
[----:B------:R-:W-:Y:S04]  /*69fa0*/  STL.64 [R1+0x420], R148 ;  /* 0x0004209401007387 */ /* 0x000fe80000100a00 */
[----:B------:R-:W-:Y:S04]  /*69fb0*/  STL.64 [R1+0x428], R150 ;  /* 0x0004289601007387 */ /* 0x000fe80000100a00 */
[----:B------:R-:W-:Y:S01]  /*69fc0*/  STL.64 [R1+0x410], R144 ;  /* 0x0004109001007387 */ /* 0x000fe20000100a00 */
[C---:B------:R-:W-:Y:S03]  /*69fd0*/  HMMA.1688.F32.TF32 R132, R68.reuse, R20, R132 ;  /* 0x000000144484723c */ /* 0x040fe60000081084 */
        /* <DEDUP_REMOVED lines=20> */
[----:B------:R-:W-:Y:S04]  /*6a120*/  LDS R104, [R0+0x88100] ;  /* 0x0881000000687984 */ /* 0x000fe80000000800 */
[----:B------:R-:W-:Y:S04]  /*6a130*/  LDS R106, [R0+0x88900] ;  /* 0x08890000006a7984 */ /* 0x000fe80000000800 */
[----:B------:R-:W-:Y:S04]  /*6a140*/  LDS R105, [R2+0x88100] ;  /* 0x0881000002697984 */ /* 0x000fe80000000800 */
[----:B------:R-:W4:Y:S01]  /*6a150*/  LDS R107, [R2+0x88900] ;  /* 0x08890000026b7984 */ /* 0x000f220000000800 */
[C---:B------:R-:W-:Y:S03]  /*6a160*/  HMMA.1688.F32.TF32 R100, R68.reuse, R52, R100 ;  /* 0x000000344464723c */ /* 0x040fe60000081064 */
[----:B------:R-:W-:Y:S04]  /*6a170*/  STL.64 [R1+0x390], R112 ;  /* 0x0003907001007387 */ /* 0x000fe80000100a00 */
[----:B------:R-:W-:Y:S01]  /*6a180*/  STL.64 [R1+0x398], R114 ;  /* 0x0003987201007387 */ /* 0x000fe20000100a00 */
[C---:B------:R-:W-:Y:S03]  /*6a190*/  HMMA.1688.F32.TF32 R96, R68.reuse, R56, R96 ;  /* 0x000000384460723c */ /* 0x040fe60000081060 */
[----:B------:R-:W-:Y:S04]  /*6a1a0*/  STL.64 [R1+0x380], R108 ;  /* 0x0003806c01007387 */ /* 0x000fe80000100a00 */
[----:B------:R-:W-:Y:S04]  /*6a1b0*/  STL.64 [R1+0x388], R110 ;  /* 0x0003886e01007387 */ /* 0x000fe80000100a00 */
[----:B------:R-:W-:Y:S04]  /*6a1c0*/  STL.64 [R1+0x370], R72 ;  /* 0x0003704801007387 */ /* 0x000fe80000100a00 */
[----:B------:R1:W-:Y:S02]  /*6a1d0*/  STL.64 [R1+0x378], R74 ;  /* 0x0003784a01007387 */ /* 0x0003e40000100a00 */
[C---:B-1----:R-:W-:Y:S08]  /*6a1e0*/  HMMA.1688.F32.TF32 R72, R68.reuse, R60, R92 ;  /* 0x0000003c4448723c */ /* 0x042ff0000008105c */
[----:B------:R-:W-:Y:S01]  /*6a1f0*/  HMMA.1688.F32.TF32 R68, R68, R64, R88 ;  /* 0x000000404444723c */ /* 0x000fe20000081058 */
[----:B------:R-:W-:Y:S04]  /*6a200*/  STL.64 [R1+0x360], R100 ;  /* 0x0003606401007387 */ /* 0x000fe80000100a00 */
[----:B------:R-:W-:Y:S04]  /*6a210*/  STL.64 [R1+0x368], R102 ;  /* 0x0003686601007387 */ /* 0x000fe80000100a00 */
[----:B------:R-:W-:Y:S04]  /*6a220*/  STL.64 [R1+0x350], R96 ;  /* 0x0003506001007387 */ /* 0x000fe80000100a00 */
[----:B------:R-:W-:Y:S01]  /*6a230*/  STL.64 [R1+0x358], R98 ;  /* 0x0003586201007387 */ /* 0x000fe20000100a00 */
[C---:B----4-:R-:W-:Y:S09]  /*6a240*/  HMMA.1688.F32.TF32 R80, R104.reuse, R8, R80 ;  /* 0x000000086850723c */ /* 0x050ff20000081050 */
[----:B------:R-:W-:Y:S04]  /*6a250*/  STL.64 [R1+0x3500], R70 ;  /* 0x0035004601007387 */ /* 0x000fe80000100a00 */
[----:B------:R-:W-:Y:S04]  /*6a260*/  STL.64 [R1+0x340], R72 ;  /* 0x0003404801007387 */ /* 0x000fe80000100a00 */
[----:B------:R-:W-:Y:S04]  /*6a270*/  STL.64 [R1+0x348], R74 ;  /* 0x0003484a01007387 */ /* 0x000fe80000100a00 */
[----:B------:R1:W-:Y:S02]  /*6a280*/  STL.64 [R1+0x34f8], R68 ;  /* 0x0034f84401007387 */ /* 0x0003e40000100a00 */
[C---:B-1----:R-:W-:Y:S11]  /*6a290*/  HMMA.1688.F32.TF32 R68, R104.reuse, R4, R84 ;  /* 0x000000046844723c */ /* 0x042ff60000081054 */
[----:B------:R-:W-:Y:S11]  /*6a2a0*/  @!UPT UIADD3 URZ, URZ, URZ, URZ ;  /* 0x0000003f3f3ff290 */ /* 0x000ff6000fffe03f */
[----:B------:R-:W-:Y:S01]  /*6a2b0*/  @!UPT UIADD3 URZ, URZ, URZ, URZ ;  /* 0x0000003f3f3ff290 */ /* 0x000fe2000fffe03f */
[----:B------:R-:W-:Y:S04]  /*6a2c0*/  STL.64 [R1+0x330], R68 ;  /* 0x0003304401007387 */ /* 0x000fe80000100a00 */
[----:B------:R-:W-:Y:S04]  /*6a2d0*/  STL.64 [R1+0x338], R70 ;  /* 0x0003384601007387 */ /* 0x000fe80000100a00 */
[----:B------:R1:W-:Y:S04]  /*6a2e0*/  STL.64 [R1+0x320], R80 ;  /* 0x0003205001007387 */ /* 0x0003e80000100a00 */
[----:B------:R2:W-:Y:S04]  /*6a2f0*/  STL.64 [R1+0x328], R82 ;  /* 0x0003285201007387 */ /* 0x0005e80000100a00 */
        /* <DEDUP_REMOVED lines=31> */
[----:B--2---:R-:W2:Y:S04]  /*6a4f0*/  LDL.LU R82, [R1+0x8a8] ;  /* 0x0008a80001527983 */ /* 0x004ea80000300800 */
        /* <DEDUP_REMOVED lines=9> */
[----:B------:R-:W-:-:S02]  /*6a590*/  IMAD.MOV.U32 R71, RZ, RZ, R72 ;  /* 0x000000ffff477224 */ /* 0x000fc400078e0048 */
[----:B------:R-:W-:Y:S01]  /*6a5a0*/  IMAD.MOV.U32 R70, RZ, RZ, R73 ;  /* 0x000000ffff467224 */ /* 0x000fe200078e0049 */
[----:B------:R-:W2:Y:S01]  /*6a5b0*/  LDL.LU R96, [R1+0x860] ;  /* 0x0008600001607983 */ /* 0x000ea20000300800 */
[----:B------:R-:W-:Y:S02]  /*6a5c0*/  IMAD.MOV.U32 R69, RZ, RZ, R74 ;  /* 0x000000ffff457224 */ /* 0x000fe400078e004a */
[----:B------:R-:W-:Y:S01]  /*6a5d0*/  IMAD.MOV.U32 R68, RZ, RZ, R75 ;  /* 0x000000ffff447224 */ /* 0x000fe200078e004b */
[----:B------:R-:W2:Y:S04]  /*6a5e0*/  LDL.LU R97, [R1+0x864] ;  /* 0x0008640001617983 */ /* 0x000ea80000300800 */
[----:B------:R-:W2:Y:S04]  /*6a5f0*/  LDL.LU R98, [R1+0x868] ;  /* 0x0008680001627983 */ /* 0x000ea80000300800 */
[----:B------:R-:W2:Y:S04]  /*6a600*/  LDL.LU R99, [R1+0x86c] ;  /* 0x00086c0001637983 */ /* 0x000ea80000300800 */
[----:B------:R1:W-:Y:S04]  /*6a610*/  STL [R1+0x35f4], R68 ;  /* 0x0035f44401007387 */ /* 0x0003e80000100800 */
[----:B------:R1:W-:Y:S04]  /*6a620*/  STL [R1+0x35f0], R70 ;  /* 0x0035f04601007387 */ /* 0x0003e80000100800 */
[----:B------:R1:W-:Y:S04]  /*6a630*/  STL [R1+0x35ec], R71 ;  /* 0x0035ec4701007387 */ /* 0x0003e80000100800 */
[----:B------:R1:W-:Y:S01]  /*6a640*/  STL [R1+0x35e8], R69 ;  /* 0x0035e84501007387 */ /* 0x0003e20000100800 */
[C---:B---3--:R-:W-:Y:S08]  /*6a650*/  HMMA.1688.F32.TF32 R72, R104.reuse, R20, R116 ;  /* 0x000000146848723c */ /* 0x048ff00000081074 */
[C---:B----4-:R-:W-:Y:S11]  /*6a660*/  HMMA.1688.F32.TF32 R120, R104.reuse, R16, R120 ;  /* 0x000000106878723c */ /* 0x050ff60000081078 */
[----:B------:R-:W-:Y:S05]  /*6a670*/  @!UPT UIADD3 URZ, URZ, URZ, URZ ;  /* 0x0000003f3f3ff290 */ /* 0x000fea000fffe03f */
[----:B-1----:R-:W-:Y:S02]  /*6a680*/  IMAD.MOV.U32 R68, RZ, RZ, R72 ;  /* 0x000000ffff447224 */ /* 0x002fe400078e0048 */
[----:B------:R-:W-:Y:S02]  /*6a690*/  IMAD.MOV.U32 R70, RZ, RZ, R73 ;  /* 0x000000ffff467224 */ /* 0x000fe400078e0049 */
[----:B------:R-:W-:Y:S02]  /*6a6a0*/  IMAD.MOV.U32 R71, RZ, RZ, R74 ;  /* 0x000000ffff477224 */ /* 0x000fe400078e004a */
[----:B------:R-:W-:Y:S02]  /*6a6b0*/  IMAD.MOV.U32 R69, RZ, RZ, R75 ;  /* 0x000000ffff457224 */ /* 0x000fe400078e004b */
[C---:B------:R-:W-:Y:S08]  /*6a6c0*/  HMMA.1688.F32.TF32 R72, R104.reuse, R32, R100 ;  /* 0x000000206848723c */ /* 0x040ff00000081064 */
[C---:B------:R-:W-:Y:S08]  /*6a6d0*/  HMMA.1688.F32.TF32 R108, R104.reuse, R28, R108 ;  /* 0x0000001c686c723c */ /* 0x040ff0000008106c */
[C---:B------:R-:W-:Y:S08]  /*6a6e0*/  HMMA.1688.F32.TF32 R112, R104.reuse, R24, R112 ;  /* 0x000000186870723c */ /* 0x040ff00000081070 */
[C---:B------:R-:W-:Y:S08]  /*6a6f0*/  HMMA.1688.F32.TF32 R84, R104.reuse, R44, R84 ;  /* 0x0000002c6854723c */ /* 0x040ff00000081054 */
[C---:B------:R-:W-:Y:S01]  /*6a700*/  HMMA.1688.F32.TF32 R76, R104.reuse, R36, R76 ;  /* 0x00000024684c723c */ /* 0x040fe2000008104c */
[----:B------:R1:W-:Y:S07]  /*6a710*/  STL.64 [R1+0x300], R120 ;  /* 0x0003007801007387 */ /* 0x0003ee0000100a00 */
[C---:B--2---:R-:W-:Y:S01]  /*6a720*/  HMMA.1688.F32.TF32 R80, R104.reuse, R40, R80 ;  /* 0x000000286850723c */ /* 0x044fe20000081050 */
[----:B------:R2:W-:Y:S04]  /*6a730*/  STL.64 [R1+0x308], R122 ;  /* 0x0003087a01007387 */ /* 0x0005e80000100a00 */
[----:B------:R-:W-:Y:S03]  /*6a740*/  STL.64 [R1+0x2e0], R112 ;  /* 0x0002e07001007387 */ /* 0x000fe60000100a00 */
[C---:B------:R-:W-:Y:S01]  /*6a750*/  HMMA.1688.F32.TF32 R88, R104.reuse, R48, R88 ;  /* 0x000000306858723c */ /* 0x040fe20000081058 */
[----:B------:R-:W-:Y:S04]  /*6a760*/  STL.64 [R1+0x2e8], R114 ;  /* 0x0002e87201007387 */ /* 0x000fe80000100a00 */
[----:B------:R-:W-:Y:S03]  /*6a770*/  STL.64 [R1+0x34a0], R74 ;  /* 0x0034a04a01007387 */ /* 0x000fe60000100a00 */
[C---:B------:R-:W-:Y:S01]  /*6a780*/  HMMA.1688.F32.TF32 R92, R104.reuse, R52, R92 ;  /* 0x00000034685c723c */ /* 0x040fe2000008105c */
[----:B------:R3:W-:Y:S04]  /*6a790*/  STL.64 [R1+0x2d0], R108 ;  /* 0x0002d06c01007387 */ /* 0x0007e80000100a00 */
        /* <DEDUP_REMOVED lines=11> */
[----:B------:R1:W-:Y:S04]  /*6a850*/  STL.64 [R1+0x34e8], R92 ;  /* 0x0034e85c01007387 */ /* 0x0003e80000100a00 */
        /* <DEDUP_REMOVED lines=44> */
[----:B------:R-:W3:Y:S08]  /*6ab20*/  LDL.LU R143, [R1+0x5cc] ;  /* 0x0005cc00018f7983 */ /* 0x000ef00000300800 */
[----:B------:R-:W-:Y:S04]  /*6ab30*/  STL.64 [R1+0x3510], R98 ;  /* 0x0035106201007387 */ /* 0x000fe80000100a00 */
[----:B------:R-:W-:Y:S01]  /*6ab40*/  STL.64 [R1+0x3508], R96 ;  /* 0x0035086001007387 */ /* 0x000fe20000100a00 */
[C---:B----4-:R-:W-:Y:S08]  /*6ab50*/  HMMA.1688.F32.TF32 R136, R168.reuse, R32, R136 ;  /* 0x00000020a888723c */ /* 0x050ff00000081088 */
[----:B--2---:R-:W-:Y:S08]  /*6ab60*/  HMMA.1688.F32.TF32 R120, R168, R16, R120 ;  /* 0x00000010a878723c */ /* 0x004ff00000081078 */
[C---:B------:R-:W-:Y:S08]  /*6ab70*/  HMMA.1688.F32.TF32 R100, R104.reuse, R60, R100 ;  /* 0x0000003c6864723c */ /* 0x040ff00000081064 */
[----:B------:R-:W-:Y:S08]  /*6ab80*/  HMMA.1688.F32.TF32 R104, R104, R64, R144 ;  /* 0x000000406868723c */ /* 0x000ff00000081090 */
[C---:B---3--:R-:W-:Y:S08]  /*6ab90*/  HMMA.1688.F32.TF32 R108, R168.reuse, R4, R108 ;  /* 0x00000004a86c723c */ /* 0x048ff0000008106c */
        /* <DEDUP_REMOVED lines=65> */
[C---:B------:R-:W-:Y:S11]  /*6afb0*/  HMMA.1688.F32.TF32 R140, R168.reuse, R36, R140 ;  /* 0x00000024a88c723c */ /* 0x040ff6000008108c */
[----:B------:R-:W-:Y:S11]  /*6afc0*/  @!UPT UIADD3 URZ, URZ, URZ, URZ ;  /* 0x0000003f3f3ff290 */ /* 0x000ff6000fffe03f */
[----:B------:R-:W-:Y:S01]  /*6afd0*/  @!UPT UIADD3 URZ, URZ, URZ, URZ ;  /* 0x0000003f3f3ff290 */ /* 0x000fe2000fffe03f */
[----:B------:R-:W-:Y:S04]  /*6afe0*/  STL.64 [R1+0x35c0], R142 ;  /* 0x0035c08e01007387 */ /* 0x000fe80000100a00 */
[----:B------:R-:W-:Y:S01]  /*6aff0*/  STL.64 [R1+0x35b8], R140 ;  /* 0x0035b88c01007387 */ /* 0x000fe20000100a00 */
[C---:B----4-:R-:W-:Y:S11]  /*6b000*/  HMMA.1688.F32.TF32 R144, R168.reuse, R40, R144 ;  /* 0x00000028a890723c */ /* 0x050ff60000081090 */
[----:B------:R-:W-:Y:S11]  /*6b010*/  @!UPT UIADD3 URZ, URZ, URZ, URZ ;  /* 0x0000003f3f3ff290 */ /* 0x000ff6000fffe03f */
[----:B------:R-:W-:Y:S01]  /*6b020*/  @!UPT UIADD3 URZ, URZ, URZ, URZ ;  /* 0x0000003f3f3ff290 */ /* 0x000fe2000fffe03f */
[----:B------:R-:W-:Y:S04]  /*6b030*/  STL.64 [R1+0x35d0], R146 ;  /* 0x0035d09201007387 */ /* 0x000fe80000100a00 */
[----:B------:R-:W-:Y:S04]  /*6b040*/  STL.64 [R1+0x35c8], R144 ;  /* 0x0035c89001007387 */ /* 0x000fe80000100a00 */
[----:B------:R-:W4:Y:S04]  /*6b050*/  LDL.LU R188, [R1+0x7e0] ;  /* 0x0007e00001bc7983 */ /* 0x000f280000300800 */
[----:B------:R-:W4:Y:S04]  /*6b060*/  LDL.LU R189, [R1+0x7e4] ;  /* 0x0007e40001bd7983 */ /* 0x000f280000300800 */
[----:B------:R-:W4:Y:S04]  /*6b070*/  LDL.LU R190, [R1+0x7e8] ;  /* 0x0007e80001be7983 */ /* 0x000f280000300800 */
[----:B------:R-:W4:Y:S01]  /*6b080*/  LDL.LU R191, [R1+0x7ec] ;  /* 0x0007ec0001bf7983 */ /* 0x000f220000300800 */
[----:B---3--:R-:W-:Y:S11]  /*6b090*/  HMMA.1688.F32.TF32 R148, R168, R44, R148 ;  /* 0x0000002ca894723c */ /* 0x008ff60000081094 */
[----:B------:R-:W-:Y:S11]  /*6b0a0*/  @!UPT UIADD3 URZ, URZ, URZ, URZ ;  /* 0x0000003f3f3ff290 */ /* 0x000ff6000fffe03f */
[----:B------:R-:W-:Y:S01]  /*6b0b0*/  @!UPT UIADD3 URZ, URZ, URZ, URZ ;  /* 0x0000003f3f3ff290 */ /* 0x000fe2000fffe03f */
        /* <DEDUP_REMOVED lines=10> */
[C---:B--2---:R-:W-:Y:S11]  /*6b160*/  HMMA.1688.F32.TF32 R184, R236.reuse, R12, R184 ;  /* 0x0000000cecb8723c */ /* 0x044ff600000810b8 */
[----:B------:R-:W-:Y:S11]  /*6b170*/  @!UPT UIADD3 URZ, URZ, URZ, URZ ;  /* 0x0000003f3f3ff290 */ /* 0x000ff6000fffe03f */
[----:B------:R-:W-:Y:S01]  /*6b180*/  @!UPT UIADD3 URZ, URZ, URZ, URZ ;  /* 0x0000003f3f3ff290 */ /* 0x000fe2000fffe03f */
[----:B------:R-:W-:Y:S04]  /*6b190*/  STL [R1+0x3408], R184 ;  /* 0x003408b801007387 */ /* 0x000fe80000100800 */
[----:B------:R-:W-:Y:S04]  /*6b1a0*/  STL [R1+0x3404], R185 ;  /* 0x003404b901007387 */ /* 0x000fe80000100800 */
[----:B------:R-:W-:Y:S04]  /*6b1b0*/  STL [R1+0x3400], R186 ;  /* 0x003400ba01007387 */ /* 0x000fe80000100800 */
[----:B------:R-:W-:Y:S04]  /*6b1c0*/  STL [R1+0x33fc], R187 ;  /* 0x0033fcbb01007387 */ /* 0x000fe80000100800 */
        /* <DEDUP_REMOVED lines=16> */
[C---:B----4-:R-:W-:Y:S11]  /*6b2d0*/  HMMA.1688.F32.TF32 R188, R236.reuse, R16, R188 ;  /* 0x00000010ecbc723c */ /* 0x050ff600000810bc */
[----:B------:R-:W-:Y:S11]  /*6b2e0*/  @!UPT UIADD3 URZ, URZ, URZ, URZ ;  /* 0x0000003f3f3ff290 */ /* 0x000ff6000fffe03f */
[----:B------:R-:W-:Y:S01]  /*6b2f0*/  @!UPT UIADD3 URZ, URZ, URZ, URZ ;  /* 0x0000003f3f3ff290 */ /* 0x000fe2000fffe03f */
[----:B------:R-:W-:Y:S04]  /*6b300*/  STL [R1+0x3418], R188 ;  /* 0x003418bc01007387 */ /* 0x000fe80000100800 */
[----:B------:R-:W-:Y:S04]  /*6b310*/  STL [R1+0x3414], R189 ;  /* 0x003414bd01007387 */ /* 0x000fe80000100800 */
[----:B------:R-:W-:Y:S04]  /*6b320*/  STL [R1+0x3410], R190 ;  /* 0x003410be01007387 */ /* 0x000fe80000100800 */
[----:B------:R-:W-:Y:S04]  /*6b330*/  STL [R1+0x340c], R191 ;  /* 0x00340cbf01007387 */ /* 0x000fe80000100800 */
[----:B------:R-:W4:Y:S04]  /*6b340*/  LDL.LU R216, [R1+0x770] ;  /* 0x0007700001d87983 */ /* 0x000f280000300800 */
[----:B------:R-:W4:Y:S04]  /*6b350*/  LDL.LU R217, [R1+0x774] ;  /* 0x0007740001d97983 */ /* 0x000f280000300800 */
[----:B------:R-:W4:Y:S04]  /*6b360*/  LDL.LU R218, [R1+0x778] ;  /* 0x0007780001da7983 */ /* 0x000f280000300800 */
[----:B------:R-:W4:Y:S01]  /*6b370*/  LDL.LU R219, [R1+0x77c] ;  /* 0x00077c0001db7983 */ /* 0x000f220000300800 */
[C---:B---3--:R-:W-:Y:S08]  /*6b380*/  HMMA.1688.F32.TF32 R192, R236.reuse, R20, R192 ;  /* 0x00000014ecc0723c */ /* 0x048ff000000810c0 */
[C---:B------:R-:W-:Y:S11]  /*6b390*/  HMMA.1688.F32.TF32 R196, R236.reuse, R24, R196 ;  /* 0x00000018ecc4723c */ /* 0x040ff600000810c4 */
[----:B------:R-:W-:Y:S04]  /*6b3a0*/  @!UPT UIADD3 URZ, URZ, URZ, URZ ;  /* 0x0000003f3f3ff290 */ /* 0x000fe8000fffe03f */
[----:B------:R-:W-:Y:S04]  /*6b3b0*/  STL [R1+0x3424], R192 ;  /* 0x003424c001007387 */ /* 0x000fe80000100800 */
[----:B------:R-:W-:Y:S04]  /*6b3c0*/  STL [R1+0x3420], R193 ;  /* 0x003420c101007387 */ /* 0x000fe80000100800 */
[----:B------:R-:W-:Y:S04]  /*6b3d0*/  STL [R1+0x341c], R194 ;  /* 0x00341cc201007387 */ /* 0x000fe80000100800 */
[----:B------:R-:W-:Y:S04]  /*6b3e0*/  STL [R1+0x33f8], R195 ;  /* 0x0033f8c301007387 */ /* 0x000fe80000100800 */
[----:B------:R-:W-:Y:S04]  /*6b3f0*/  STL [R1+0x3434], R196 ;  /* 0x003434c401007387 */ /* 0x000fe80000100800 */
[----:B------:R-:W-:Y:S04]  /*6b400*/  STL [R1+0x3430], R197 ;  /* 0x003430c501007387 */ /* 0x000fe80000100800 */
[----:B------:R-:W-:Y:S01]  /*6b410*/  STL [R1+0x342c], R198 ;  /* 0x00342cc601007387 */ /* 0x000fe20000100800 */
[C---:B--2---:R-:W-:Y:S08]  /*6b420*/  HMMA.1688.F32.TF32 R200, R236.reuse, R28, R200 ;  /* 0x0000001cecc8723c */ /* 0x044ff000000810c8 */
[C---:B------:R-:W-:Y:S01]  /*6b430*/  HMMA.1688.F32.TF32 R204, R236.reuse, R32, R204 ;  /* 0x00000020eccc723c */ /* 0x040fe200000810cc */
[----:B------:R-:W-:Y:S07]  /*6b440*/  STL [R1+0x3428], R199 ;  /* 0x003428c701007387 */ /* 0x000fee0000100800 */
[C---:B------:R-:W-:Y:S07]  /*6b450*/  HMMA.1688.F32.TF32 R208, R236.reuse, R36, R208 ;  /* 0x00000024ecd0723c */ /* 0x040fee00000810d0 */
[----:B------:R-:W-:Y:S04]  /*6b460*/  STL [R1+0x3444], R200 ;  /* 0x003444c801007387 */ /* 0x000fe80000100800 */
        /* <DEDUP_REMOVED lines=44> */
[----:B----4-:R-:W-:Y:S11]  /*6b730*/  HMMA.1688.F32.TF32 R216, R236, R44, R216 ;  /* 0x0000002cecd8723c */ /* 0x010ff600000810d8 */
        /* <DEDUP_REMOVED lines=30> */
[----:B------:R-:W3:Y:S01]  /*6b920*/  LDS R175, [R252+0x88980] ;  /* 0x08898000fcaf7984 */ /* 0x000ee20000000800 */
[----:B--2---:R-:W-:Y:S11]  /*6b930*/  HMMA.1688.F32.TF32 R220, R236, R48, R220 ;  /* 0x00000030ecdc723c */ /* 0x004ff600000810dc */
        /* <DEDUP_REMOVED lines=14> */
[C---:B---3--:R-:W-:Y:S08]  /*6ba20*/  HMMA.1688.F32.TF32 R92, R172.reuse, R12, R92 ;  /* 0x0000000cac5c723c */ /* 0x048ff0000008105c */
[----:B----4-:R-:W-:Y:S11]  /*6ba30*/  HMMA.1688.F32.TF32 R72, R172, R24, R72 ;  /* 0x00000018ac48723c */ /* 0x010ff60000081048 */
[----:B------:R-:W-:Y:S04]  /*6ba40*/  @!UPT UIADD3 URZ, URZ, URZ, URZ ;  /* 0x0000003f3f3ff290 */ /* 0x000fe8000fffe03f */
[----:B------:R1:W-:Y:S04]  /*6ba50*/  STL.64 [R1+0x480], R92 ;  /* 0x0004805c01007387 */ /* 0x0003e80000100a00 */
[----:B------:R3:W-:Y:S05]  /*6ba60*/  STL.64 [R1+0x488], R94 ;  /* 0x0004885e01007387 */ /* 0x0007ea0000100a00 */
[----:B------:R-:W-:Y:S02]  /*6ba70*/  IMAD.MOV.U32 R196, RZ, RZ, R72 ;  /* 0x000000ffffc47224 */ /* 0x000fe400078e0048 */
[----:B------:R-:W-:Y:S01]  /*6ba80*/  IMAD.MOV.U32 R197, RZ, RZ, R73 ;  /* 0x000000ffffc57224 */ /* 0x000fe200078e0049 */
[----:B------:R-:W4:Y:S01]  /*6ba90*/  LDL.LU R72, [R1+0x520] ;  /* 0x0005200001487983 */ /* 0x000f220000300800 */
[----:B------:R-:W-:-:S02]  /*6baa0*/  IMAD.MOV.U32 R198, RZ, RZ, R74 ;  /* 0x000000ffffc67224 */ /* 0x000fc400078e004a */
[----:B------:R-:W-:Y:S01]  /*6bab0*/  IMAD.MOV.U32 R199, RZ, RZ, R75 ;  /* 0x000000ffffc77224 */ /* 0x000fe200078e004b */
[----:B------:R-:W4:Y:S04]  /*6bac0*/  LDL.LU R73, [R1+0x524] ;  /* 0x0005240001497983 */ /* 0x000f280000300800 */
[----:B------:R-:W4:Y:S04]  /*6bad0*/  LDL.LU R74, [R1+0x528] ;  /* 0x00052800014a7983 */ /* 0x000f280000300800 */
[----:B------:R-:W4:Y:S01]  /*6bae0*/  LDL.LU R75, [R1+0x52c] ;  /* 0x00052c00014b7983 */ /* 0x000f220000300800 */
[C---:B------:R-:W-:Y:S03]  /*6baf0*/  HMMA.1688.F32.TF32 R88, R172.reuse, R16, R88 ;  /* 0x00000010ac58723c */ /* 0x040fe60000081058 */
[----:B------:R-:W4:Y:S04]  /*6bb00*/  LDL.LU R96, [R1+0x510] ;  /* 0x0005100001607983 */ /* 0x000f280000300800 */
[----:B------:R-:W4:Y:S01]  /*6bb10*/  LDL.LU R97, [R1+0x514] ;  /* 0x0005140001617983 */ /* 0x000f220000300800 */
[----:B------:R-:W-:Y:S03]  /*6bb20*/  HMMA.1688.F32.TF32 R84, R172, R20, R84 ;  /* 0x00000014ac54723c */ /* 0x000fe60000081054 */
[----:B------:R-:W4:Y:S04]  /*6bb30*/  LDL.LU R98, [R1+0x518] ;  /* 0x0005180001627983 */ /* 0x000f280000300800 */
[----:B------:R-:W4:Y:S04]  /*6bb40*/  LDL.LU R99, [R1+0x51c] ;  /* 0x00051c0001637983 */ /* 0x000f280000300800 */
[----:B-1----:R-:W4:Y:S04]  /*6bb50*/  LDL.LU R92, [R1+0x500] ;  /* 0x00050000015c7983 */ /* 0x002f280000300800 */
[----:B------:R-:W4:Y:S01]  /*6bb60*/  LDL.LU R93, [R1+0x504] ;  /* 0x00050400015d7983 */ /* 0x000f220000300800 */
[----:B------:R-:W-:-:S03]  /*6bb70*/  IMAD.MOV.U32 R192, RZ, RZ, R88 ;  /* 0x000000ffffc07224 */ /* 0x000fc600078e0058 */
[----:B---3--:R-:W3:Y:S01]  /*6bb80*/  LDL.LU R94, [R1+0x508] ;  /* 0x00050800015e7983 */ /* 0x008ee20000300800 */
        /* <DEDUP_REMOVED lines=15> */
[----:B------:R-:W3:Y:S01]  /*6bc80*/  LDL.LU R87, [R1+0x4dc] ;  /* 0x0004dc0001577983 */ /* 0x000ee20000300800 */
[C---:B--2---:R-:W-:Y:S08]  /*6bc90*/  HMMA.1688.F32.TF32 R80, R172.reuse, R28, R80 ;  /* 0x0000001cac50723c */ /* 0x044ff00000081050 */
[----:B------:R-:W-:Y:S11]  /*6bca0*/  HMMA.1688.F32.TF32 R76, R172, R32, R76 ;  /* 0x00000020ac4c723c */ /* 0x000ff6000008104c */
[----:B------:R-:W-:Y:S05]  /*6bcb0*/  @!UPT UIADD3 URZ, URZ, URZ, URZ ;  /* 0x0000003f3f3ff290 */ /* 0x000fea000fffe03f */
        /* <DEDUP_REMOVED lines=15> */
[----:B------:R-:W2:Y:S01]  /*6bdb0*/  LDL.LU R79, [R1+0x21c] ;  /* 0x00021c00014f7983 */ /* 0x000ea20000300800 */
[----:B----4-:R-:W-:Y:S11]  /*6bdc0*/  HMMA.1688.F32.TF32 R72, R172, R36, R72 ;  /* 0x00000024ac48723c */ /* 0x010ff60000081048 */
[----:B------:R-:W-:Y:S11]  /*6bdd0*/  @!UPT UIADD3 URZ, URZ, URZ, URZ ;  /* 0x0000003f3f3ff290 */ /* 0x000ff6000fffe03f */
[----:B------:R-:W-:Y:S02]  /*6bde0*/  @!UPT UIADD3 URZ, URZ, URZ, URZ ;  /* 0x0000003f3f3ff290 */ /* 0x000fe4000fffe03f */
[----:B------:R-:W-:Y:S02]  /*6bdf0*/  IMAD.MOV.U32 R204, RZ, RZ, R72 ;  /* 0x000000ffffcc7224 */ /* 0x000fe400078e0048 */
[----:B------:R-:W-:Y:S01]  /*6be00*/  IMAD.MOV.U32 R205, RZ, RZ, R73 ;  /* 0x000000ffffcd7224 */ /* 0x000fe200078e0049 */
[----:B------:R-:W4:Y:S01]  /*6be10*/  LDL.LU R72, [R1] ;  /* 0x0000000001487983 */ /* 0x000f220000300800 */
[----:B------:R-:W-:Y:S02]  /*6be20*/  IMAD.MOV.U32 R206, RZ, RZ, R74 ;  /* 0x000000ffffce7224 */ /* 0x000fe400078e004a */
[----:B------:R-:W-:Y:S01]  /*6be30*/  IMAD.MOV.U32 R207, RZ, RZ, R75 ;  /* 0x000000ffffcf7224 */ /* 0x000fe200078e004b */
[----:B------:R-:W4:Y:S04]  /*6be40*/  LDL.LU R73, [R1+0x4] ;  /* 0x0000040001497983 */ /* 0x000f280000300800 */
[----:B------:R-:W4:Y:S04]  /*6be50*/  LDL.LU R74, [R1+0x8] ;  /* 0x00000800014a7983 */ /* 0x000f280000300800 */
[----:B------:R-:W4:Y:S01]  /*6be60*/  LDL.LU R75, [R1+0xc] ;  /* 0x00000c00014b7983 */ /* 0x000f220000300800 */
[-C--:B------:R-:W-:Y:S08]  /*6be70*/  HMMA.1688.F32.TF32 R176, R236, R4.reuse, R176 ;  /* 0x00000004ecb0723c */ /* 0x080ff000000810b0 */
[C---:B------:R-:W-:Y:S08]  /*6be80*/  HMMA.1688.F32.TF32 R240, R172.reuse, R4, R240 ;  /* 0x00000004acf0723c */ /* 0x040ff000000810f0 */
[----:B----4-:R-:W-:Y:S11]  /*6be90*/  HMMA.1688.F32.TF32 R72, R172, R64, R72 ;  /* 0x00000040ac48723c */ /* 0x010ff60000081048 */
[----:B------:R-:W-:Y:S11]  /*6bea0*/  @!UPT UIADD3 URZ, URZ, URZ, URZ ;  /* 0x0000003f3f3ff290 */ /* 0x000ff6000fffe03f */
[----:B------:R-:W-:Y:S02]  /*6beb0*/  @!UPT UIADD3 URZ, URZ, URZ, URZ ;  /* 0x0000003f3f3ff290 */ /* 0x000fe4000fffe03f */
[----:B------:R-:W-:Y:S02]  /*6bec0*/  IMAD.MOV.U32 R33, RZ, RZ, R72 ;  /* 0x000000ffff217224 */ /* 0x000fe400078e0048 */
[----:B------:R-:W-:Y:S02]  /*6bed0*/  IMAD.MOV.U32 R32, RZ, RZ, R73 ;  /* 0x000000ffff207224 */ /* 0x000fe400078e0049 */
[----:B------:R-:W-:Y:S02]  /*6bee0*/  IMAD.MOV.U32 R72, RZ, RZ, R58 ;  /* 0x000000ffff487224 */ /* 0x000fe400078e003a */
[----:B------:R-:W-:Y:S01]  /*6bef0*/  IMAD.MOV.U32 R29, RZ, RZ, R74 ;  /* 0x000000ffff1d7224 */ /* 0x000fe200078e004a */
[----:B------:R-:W4:Y:S01]  /*6bf00*/  LDL.LU R58, [R1+0x36e4] ;  /* 0x0036e400013a7983 */ /* 0x000f220000300800 */
[----:B------:R-:W-:Y:S02]  /*6bf10*/  IMAD.MOV.U32 R73, RZ, RZ, R59 ;  /* 0x000000ffff497224 */ /* 0x000fe400078e003b */
[----:B------:R-:W-:Y:S01]  /*6bf20*/  IMAD.MOV.U32 R5, RZ, RZ, R75 ;  /* 0x000000ffff057224 */ /* 0x000fe200078e004b */
[----:B------:R-:W4:Y:S01]  /*6bf30*/  LDL.LU R59, [R1+0x36e0] ;  /* 0x0036e000013b7983 */ /* 0x000f220000300800 */
[----:B------:R-:W-:-:S02]  /*6bf40*/  IMAD.MOV.U32 R74, RZ, RZ, R54 ;  /* 0x000000ffff4a7224 */ /* 0x000fc400078e0036 */
[----:B------:R-:W-:Y:S01]  /*6bf50*/  IMAD.MOV.U32 R75, RZ, RZ, R55 ;  /* 0x000000ffff4b7224 */ /* 0x000fe200078e0037 */
[----:B------:R-:W4:Y:S04]  /*6bf60*/  LDL.LU R54, [R1+0x36dc] ;  /* 0x0036dc0001367983 */ /* 0x000f280000300800 */
[----:B------:R-:W4:Y:S01]  /*6bf70*/  LDL.LU R55, [R1+0x36d8] ;  /* 0x0036d80001377983 */ /* 0x000f220000300800 */
[C---:B--2---:R-:W-:Y:S08]  /*6bf80*/  HMMA.1688.F32.TF32 R80, R172.reuse, R56, R80 ;  /* 0x00000038ac50723c */ /* 0x044ff00000081050 */
[C---:B---3--:R-:W-:Y:S08]  /*6bf90*/  HMMA.1688.F32.TF32 R84, R172.reuse, R52, R84 ;  /* 0x00000034ac54723c */ /* 0x048ff00000081054 */
[C---:B------:R-:W-:Y:S08]  /*6bfa0*/  HMMA.1688.F32.TF32 R88, R172.reuse, R48, R88 ;  /* 0x00000030ac58723c */ /* 0x040ff00000081058 */
[----:B------:R-:W-:Y:S01]  /*6bfb0*/  HMMA.1688.F32.TF32 R96, R172, R40, R96 ;  /* 0x00000028ac60723c */ /* 0x000fe20000081060 */
[----:B------:R-:W-:-:S02]  /*6bfc0*/  IMAD.MOV.U32 R216, RZ, RZ, R80 ;  /* 0x000000ffffd87224 */ /* 0x000fc400078e0050 */
[----:B------:R-:W-:Y:S02]  /*6bfd0*/  IMAD.MOV.U32 R217, RZ, RZ, R81 ;  /* 0x000000ffffd97224 */ /* 0x000fe400078e0051 */
[----:B------:R-:W-:Y:S02]  /*6bfe0*/  IMAD.MOV.U32 R80, RZ, RZ, R23 ;  /* 0x000000ffff507224 */ /* 0x000fe400078e0017 */
[----:B------:R-:W2:Y:S01]  /*6bff0*/  LDL.LU R23, [R1+0x36d4] ;  /* 0x0036d40001177983 */ /* 0x000ea20000300800 */
[----:B------:R-:W-:Y:S01]  /*6c000*/  HMMA.1688.F32.TF32 R228, R236, R56, R228 ;  /* 0x00000038ece4723c */ /* 0x000fe200000810e4 */
[----:B------:R-:W-:Y:S02]  /*6c010*/  IMAD.MOV.U32 R81, RZ, RZ, R22 ;  /* 0x000000ffff517224 */ /* 0x000fe400078e0016 */
[----:B------:R-:W3:Y:S01]  /*6c020*/  LDL.LU R22, [R1+0x36d0] ;  /* 0x0036d00001167983 */ /* 0x000ee20000300800 */
[----:B------:R-:W-:-:S03]  /*6c030*/  IMAD.MOV.U32 R218, RZ, RZ, R84 ;  /* 0x000000ffffda7224 */ /* 0x000fc600078e0054 */
[----:B------:R-:W-:Y:S02]  /*6c040*/  IMAD.MOV.U32 R57, RZ, RZ, R82 ;  /* 0x000000ffff397224 */ /* 0x000fe400078e0052 */
[----:B------:R-:W-:Y:S02]  /*6c050*/  IMAD.MOV.U32 R56, RZ, RZ, R83 ;  /* 0x000000ffff387224 */ /* 0x000fe400078e0053 */
[----:B------:R-:W-:Y:S01]  /*6c060*/  IMAD.MOV.U32 R82, RZ, RZ, R27 ;  /* 0x000000ffff527224 */ /* 0x000fe200078e001b */
[----:B------:R-:W-:Y:S01]  /*6c070*/  HMMA.1688.F32.TF32 R224, R236, R52, R224 ;  /* 0x00000034ece0723c */ /* 0x000fe200000810e0 */
[----:B------:R-:W2:Y:S01]  /*6c080*/  LDL.LU R27, [R1+0x36cc] ;  /* 0x0036cc00011b7983 */ /* 0x000ea20000300800 */
[----:B------:R-:W-:Y:S02]  /*6c090*/  IMAD.MOV.U32 R83, RZ, RZ, R26 ;  /* 0x000000ffff537224 */ /* 0x000fe400078e001a */
[----:B------:R-:W-:Y:S01]  /*6c0a0*/  IMAD.MOV.U32 R219, RZ, RZ, R85 ;  /* 0x000000ffffdb7224 */ /* 0x000fe200078e0055 */
[----:B------:R-:W2:Y:S01]  /*6c0b0*/  LDL.LU R26, [R1+0x36c8] ;  /* 0x0036c800011a7983 */ /* 0x000ea20000300800 */
[----:B------:R-:W-:-:S02]  /*6c0c0*/  IMAD.MOV.U32 R84, RZ, RZ, R63 ;  /* 0x000000ffff547224 */ /* 0x000fc400078e003f */
[----:B------:R-:W-:Y:S01]  /*6c0d0*/  IMAD.MOV.U32 R53, RZ, RZ, R86 ;  /* 0x000000ffff357224 */ /* 0x000fe200078e0056 */
[----:B------:R-:W2:Y:S01]  /*6c0e0*/  LDL.LU R63, [R1+0x36c4] ;  /* 0x0036c400013f7983 */ /* 0x000ea20000300800 */
[----:B------:R-:W-:Y:S02]  /*6c0f0*/  IMAD.MOV.U32 R85, RZ, RZ, R62 ;  /* 0x000000ffff557224 */ /* 0x000fe400078e003e */
[----:B------:R-:W-:Y:S01]  /*6c100*/  IMAD.MOV.U32 R52, RZ, RZ, R87 ;  /* 0x000000ffff347224 */ /* 0x000fe200078e0057 */
[----:B------:R-:W3:Y:S01]  /*6c110*/  LDL.LU R62, [R1+0x36c0] ;  /* 0x0036c000013e7983 */ /* 0x000ee20000300800 */
[----:B------:R-:W-:Y:S01]  /*6c120*/  IMAD.MOV.U32 R86, RZ, RZ, R67 ;  /* 0x000000ffff567224 */ /* 0x000fe200078e0043 */
[----:B------:R-:W-:Y:S01]  /*6c130*/  HMMA.1688.F32.TF32 R92, R172, R44, R92 ;  /* 0x0000002cac5c723c */ /* 0x000fe2000008105c */
[----:B------:R-:W-:Y:S01]  /*6c140*/  IMAD.MOV.U32 R49, RZ, RZ, R88 ;  /* 0x000000ffff317224 */ /* 0x000fe200078e0058 */
[----:B------:R-:W3:Y:S01]  /*6c150*/  LDL.LU R67, [R1+0x36bc] ;  /* 0x0036bc0001437983 */ /* 0x000ee20000300800 */
[----:B------:R-:W-:-:S02]  /*6c160*/  IMAD.MOV.U32 R87, RZ, RZ, R66 ;  /* 0x000000ffff577224 */ /* 0x000fc400078e0042 */
[----:B------:R-:W-:Y:S01]  /*6c170*/  IMAD.MOV.U32 R48, RZ, RZ, R89 ;  /* 0x000000ffff307224 */ /* 0x000fe200078e0059 */
[----:B------:R-:W3:Y:S01]  /*6c180*/  LDL.LU R66, [R1+0x36b8] ;  /* 0x0036b80001427983 */ /* 0x000ee20000300800 */
[----:B------:R-:W-:Y:S02]  /*6c190*/  IMAD.MOV.U32 R88, RZ, RZ, R47 ;  /* 0x000000ffff587224 */ /* 0x000fe400078e002f */
[----:B------:R-:W-:Y:S01]  /*6c1a0*/  IMAD.MOV.U32 R45, RZ, RZ, R90 ;  /* 0x000000ffff2d7224 */ /* 0x000fe200078e005a */
[----:B------:R-:W3:Y:S01]  /*6c1b0*/  LDL.LU R47, [R1+0x36b4] ;  /* 0x0036b400012f7983 */ /* 0x000ee20000300800 */
[----:B------:R-:W-:Y:S02]  /*6c1c0*/  IMAD.MOV.U32 R89, RZ, RZ, R46 ;  /* 0x000000ffff597224 */ /* 0x000fe400078e002e */
        /* <DEDUP_REMOVED lines=20> */
[----:B------:R-:W-:-:S03]  /*6c310*/  IMAD.MOV.U32 R102, RZ, RZ, R43 ;  /* 0x000000ffff667224 */ /* 0x000fc600078e002b */
[----:B------:R-:W3:Y:S01]  /*6c320*/  LDL.LU R39, [R1+0x3694] ;  /* 0x0036940001277983 */ /* 0x000ee20000300800 */
[----:B------:R-:W-:-:S03]  /*6c330*/  IMAD.MOV.U32 R103, RZ, RZ, R42 ;  /* 0x000000ffff677224 */ /* 0x000fc600078e002a */
[----:B------:R-:W3:Y:S04]  /*6c340*/  LDL.LU R38, [R1+0x3690] ;  /* 0x0036900001267983 */ /* 0x000ee80000300800 */
[----:B------:R-:W3:Y:S04]  /*6c350*/  LDL.LU R43, [R1+0x368c] ;  /* 0x00368c00012b7983 */ /* 0x000ee80000300800 */
[----:B------:R-:W3:Y:S01]  /*6c360*/  LDL.LU R42, [R1+0x3688] ;  /* 0x00368800012a7983 */ /* 0x000ee20000300800 */
[----:B----4-:R-:W-:Y:S02]  /*6c370*/  IMAD.MOV.U32 R107, RZ, RZ, R58 ;  /* 0x000000ffff6b7224 */ /* 0x010fe400078e003a */
[----:B------:R-:W-:-:S02]  /*6c380*/  IMAD.MOV.U32 R106, RZ, RZ, R59 ;  /* 0x000000ffff6a7224 */ /* 0x000fc400078e003b */
[----:B------:R-:W-:Y:S02]  /*6c390*/  IMAD.MOV.U32 R105, RZ, RZ, R54 ;  /* 0x000000ffff697224 */ /* 0x000fe400078e0036 */
[----:B------:R-:W-:Y:S02]  /*6c3a0*/  IMAD.MOV.U32 R104, RZ, RZ, R55 ;  /* 0x000000ffff687224 */ /* 0x000fe400078e0037 */
[----:B------:R-:W4:Y:S04]  /*6c3b0*/  LDL.LU R55, [R1+0x3684] ;  /* 0x0036840001377983 */ /* 0x000f280000300800 */
[----:B------:R-:W4:Y:S04]  /*6c3c0*/  LDL.LU R54, [R1+0x3680] ;  /* 0x0036800001367983 */ /* 0x000f280000300800 */
[----:B------:R-:W4:Y:S04]  /*6c3d0*/  LDL.LU R59, [R1+0x367c] ;  /* 0x00367c00013b7983 */ /* 0x000f280000300800 */
[----:B------:R-:W4:Y:S01]  /*6c3e0*/  LDL.LU R58, [R1+0x3678] ;  /* 0x00367800013a7983 */ /* 0x000f220000300800 */
[----:B------:R-:W-:Y:S01]  /*6c3f0*/  HMMA.1688.F32.TF32 R76, R172, R60, R76 ;  /* 0x0000003cac4c723c */ /* 0x000fe2000008104c */
[----:B------:R-:W-:-:S02]  /*6c400*/  IMAD.MOV.U32 R212, RZ, RZ, R92 ;  /* 0x000000ffffd47224 */ /* 0x000fc400078e005c */
[----:B------:R-:W-:Y:S02]  /*6c410*/  IMAD.MOV.U32 R213, RZ, RZ, R93 ;  /* 0x000000ffffd57224 */ /* 0x000fe400078e005d */
[----:B------:R-:W-:Y:S02]  /*6c420*/  IMAD.MOV.U32 R92, RZ, RZ, R18 ;  /* 0x000000ffff5c7224 */ /* 0x000fe400078e0012 */
[----:B------:R-:W-:Y:S02]  /*6c430*/  IMAD.MOV.U32 R214, RZ, RZ, R94 ;  /* 0x000000ffffd67224 */ /* 0x000fe400078e005e */
[----:B------:R-:W-:Y:S02]  /*6c440*/  IMAD.MOV.U32 R93, RZ, RZ, R19 ;  /* 0x000000ffff5d7224 */ /* 0x000fe400078e0013 */
[----:B------:R-:W-:Y:S02]  /*6c450*/  IMAD.MOV.U32 R215, RZ, RZ, R95 ;  /* 0x000000ffffd77224 */ /* 0x000fe400078e005f */
[----:B--2---:R-:W-:-:S02]  /*6c460*/  IMAD.MOV.U32 R115, RZ, RZ, R63 ;  /* 0x000000ffff737224 */ /* 0x004fc400078e003f */
[----:B---3--:R-:W-:Y:S02]  /*6c470*/  IMAD.MOV.U32 R114, RZ, RZ, R62 ;  /* 0x000000ffff727224 */ /* 0x008fe400078e003e */
[----:B------:R-:W-:Y:S02]  /*6c480*/  IMAD.MOV.U32 R113, RZ, RZ, R67 ;  /* 0x000000ffff717224 */ /* 0x000fe400078e0043 */
[----:B------:R-:W-:Y:S02]  /*6c490*/  IMAD.MOV.U32 R112, RZ, RZ, R66 ;  /* 0x000000ffff707224 */ /* 0x000fe400078e0042 */
[----:B------:R-:W2:Y:S04]  /*6c4a0*/  LDL.LU R66, [R1+0x3674] ;  /* 0x0036740001427983 */ /* 0x000ea80000300800 */
[----:B------:R-:W2:Y:S04]  /*6c4b0*/  LDL.LU R67, [R1+0x3670] ;  /* 0x0036700001437983 */ /* 0x000ea80000300800 */
[----:B------:R-:W3:Y:S04]  /*6c4c0*/  LDL.LU R62, [R1+0x366c] ;  /* 0x00366c00013e7983 */ /* 0x000ee80000300800 */
[----:B------:R-:W3:Y:S04]  /*6c4d0*/  LDL.LU R63, [R1+0x3668] ;  /* 0x00366800013f7983 */ /* 0x000ee80000300800 */
[----:B------:R-:W2:Y:S04]  /*6c4e0*/  LDL.LU R132, [R1+0x100] ;  /* 0x0001000001847983 */ /* 0x000ea80000300800 */
[----:B------:R-:W2:Y:S04]  /*6c4f0*/  LDL.LU R133, [R1+0x104] ;  /* 0x0001040001857983 */ /* 0x000ea80000300800 */
[----:B------:R-:W2:Y:S04]  /*6c500*/  LDL.LU R134, [R1+0x108] ;  /* 0x0001080001867983 */ /* 0x000ea80000300800 */
[----:B------:R-:W2:Y:S01]  /*6c510*/  LDL.LU R135, [R1+0x10c] ;  /* 0x00010c0001877983 */ /* 0x000ea20000300800 */
        /* <DEDUP_REMOVED lines=26> */
[----:B----4-:R-:W-:Y:S02]  /*6c6c0*/  IMAD.MOV.U32 R131, RZ, RZ, R55 ;  /* 0x000000ffff837224 */ /* 0x010fe400078e0037 */
[----:B------:R-:W-:Y:S02]  /*6c6d0*/  IMAD.MOV.U32 R130, RZ, RZ, R54 ;  /* 0x000000ffff827224 */ /* 0x000fe400078e0036 */
[----:B------:R-:W-:Y:S02]  /*6c6e0*/  IMAD.MOV.U32 R129, RZ, RZ, R59 ;  /* 0x000000ffff817224 */ /* 0x000fe400078e003b */
[----:B------:R-:W-:Y:S02]  /*6c6f0*/  IMAD.MOV.U32 R128, RZ, RZ, R58 ;  /* 0x000000ffff807224 */ /* 0x000fe400078e003a */
        /* <DEDUP_REMOVED lines=34> */
[----:B------:R-:W2:Y:S02]  /*6c920*/  LDS R251, [R2+0x89800] ;  /* 0x0898000002fb7984 */ /* 0x000ea40000000800 */
[----:B--2---:R-:W-:Y:S08]  /*6c930*/  HMMA.1688.F32.TF32 R72, R248, R66, R72 ;  /* 0x00000042f848723c */ /* 0x004ff00000081048 */
[----:B------:R-:W-:Y:S01]  /*6c940*/  HMMA.1688.F32.TF32 R244, R172, R8, R244 ;  /* 0x00000008acf4723c */ /* 0x000fe200000810f4 */
[----:B------:R-:W-:Y:S04]  /*6c950*/  LDS R172, [R3+0x89000] ;  /* 0x0890000003ac7984 */ /* 0x000fe80000000800 */
        /* <DEDUP_REMOVED lines=23> */
[C---:B----4-:R-:W-:Y:S01]  /*6cad0*/  HMMA.1688.F32.TF32 R84, R248.reuse, R58, R80 ;  /* 0x0000003af854723c */ /* 0x050fe20000081050 */
        /* <DEDUP_REMOVED lines=28> */
[----:B--2---:R-:W2:Y:S04]  /*6cca0*/  LDL.LU R84, [R1+0x460] ;  /* 0x0004600001547983 */ /* 0x004ea80000300800 */
[----:B------:R-:W2:Y:S04]  /*6ccb0*/  LDL.LU R85, [R1+0x464] ;  /* 0x0004640001557983 */ /* 0x000ea80000300800 */
[----:B---3--:R-:W2:Y:S04]  /*6ccc0*/  LDL.LU R86, [R1+0x468] ;  /* 0x0004680001567983 */ /* 0x008ea80000300800 */
[----:B------:R-:W2:Y:S01]  /*6ccd0*/  LDL.LU R87, [R1+0x46c] ;  /* 0x00046c0001577983 */ /* 0x000ea20000300800 */
[----:B------:R-:W-:Y:S03]  /*6cce0*/  HMMA.1688.F32.TF32 R132, R248, R6, R132 ;  /* 0x00000006f884723c */ /* 0x000fe60000081084 */
        /* <DEDUP_REMOVED lines=40> */
[----:B-1----:R-:W2:Y:S04]  /*6cf70*/  LDL.LU R72, [R1+0x1f0] ;  /* 0x0001f00001487983 */ /* 0x002ea80000300800 */
[----:B------:R-:W2:Y:S04]  /*6cf80*/  LDL.LU R73, [R1+0x1f4] ;  /* 0x0001f40001497983 */ /* 0x000ea80000300800 */
[----:B------:R-:W2:Y:S04]  /*6cf90*/  LDL.LU R74, [R1+0x1f8] ;  /* 0x0001f800014a7983 */ /* 0x000ea80000300800 */
[----:B------:R-:W2:Y:S04]  /*6cfa0*/  LDL.LU R75, [R1+0x1fc] ;  /* 0x0001fc00014b7983 */ /* 0x000ea80000300800 */
[----:B------:R-:W2:Y:S04]  /*6cfb0*/  LDL.LU R148, [R1+0x200] ;  /* 0x0002000001947983 */ /* 0x000ea80000300800 */
[----:B------:R-:W2:Y:S04]  /*6cfc0*/  LDL.LU R149, [R1+0x204] ;  /* 0x0002040001957983 */ /* 0x000ea80000300800 */
[----:B------:R-:W2:Y:S04]  /*6cfd0*/  LDL.LU R150, [R1+0x208] ;  /* 0x0002080001967983 */ /* 0x000ea80000300800 */
[----:B------:R-:W2:Y:S01]  /*6cfe0*/  LDL.LU R151, [R1+0x20c] ;  /* 0x00020c0001977983 */ /* 0x000ea20000300800 */
[----:B------:R-:W-:Y:S03]  /*6cff0*/  HMMA.1688.F32.TF32 R128, R248, R10, R128 ;  /* 0x0000000af880723c */ /* 0x000fe60000081080 */
[----:B------:R-:W3:Y:S04]  /*6d000*/  LDL.LU R140, [R1+0x1d0] ;  /* 0x0001d000018c7983 */ /* 0x000ee80000300800 */
[----:B------:R-:W3:Y:S04]  /*6d010*/  LDL.LU R141, [R1+0x1d4] ;  /* 0x0001d400018d7983 */ /* 0x000ee80000300800 */
[----:B------:R-:W3:Y:S04]  /*6d020*/  LDL.LU R142, [R1+0x1d8] ;  /* 0x0001d800018e7983 */ /* 0x000ee80000300800 */
[----:B------:R-:W3:Y:S04]  /*6d030*/  LDL.LU R143, [R1+0x1dc] ;  /* 0x0001dc00018f7983 */ /* 0x000ee80000300800 */
[----:B------:R-:W3:Y:S04]  /*6d040*/  LDL.LU R144, [R1+0x1e0] ;  /* 0x0001e00001907983 */ /* 0x000ee80000300800 */
        /* <DEDUP_REMOVED lines=30> */
[----:B------:R-:W1:Y:S01]  /*6d230*/  LDS R251, [R2+0x89880] ;  /* 0x0898800002fb7984 */ /* 0x000e620000000800 */
[C---:B--2---:R-:W-:Y:S11]  /*6d240*/  HMMA.1688.F32.TF32 R148, R172.reuse, R6, R148 ;  /* 0x00000006ac94723c */ /* 0x044ff60000081094 */
[----:B------:R-:W-:Y:S11]  /*6d250*/  @!UPT UIADD3 URZ, URZ, URZ, URZ ;  /* 0x0000003f3f3ff290 */ /* 0x000ff6000fffe03f */
[----:B------:R-:W-:Y:S01]  /*6d260*/  @!UPT UIADD3 URZ, URZ, URZ, URZ ;  /* 0x0000003f3f3ff290 */ /* 0x000fe2000fffe03f */
        /* <DEDUP_REMOVED lines=9> */
[----:B------:R-:W2:Y:S01]  /*6d300*/  LDL.LU R75, [R1+0x43c] ;  /* 0x00043c00014b7983 */ /* 0x000ea20000300800 */
[C---:B---3--:R-:W-:Y:S08]  /*6d310*/  HMMA.1688.F32.TF32 R144, R172.reuse, R14, R144 ;  /* 0x0000000eac90723c */ /* 0x048ff00000081090 */
        /* <DEDUP_REMOVED lines=16> */
[C---:B----4-:R-:W-:Y:S01]  /*6d420*/  HMMA.1688.F32.TF32 R96, R172.reuse, R62, R96 ;  /* 0x0000003eac60723c */ /* 0x050fe20000081060 */
[----:B------:R-:W-:Y:S04]  /*6d430*/  STL.64 [R1+0x5d8], R138 ;  /* 0x0005d88a01007387 */ /* 0x000fe80000100a00 */
[----:B------:R-:W-:Y:S03]  /*6d440*/  STL.64 [R1+0x5c0], R132 ;  /* 0x0005c08401007387 */ /* 0x000fe60000100a00 */
        /* <DEDUP_REMOVED lines=32> */
[----:B------:R-:W-:Y:S04]  /*6d650*/  STL.64 [R1+0x7f0], R80 ;  /* 0x0007f05001007387 */ /* 0x000fe80000100a00 */
[----:B------:R-:W-:Y:S04]  /*6d660*/  STL.64 [R1+0x7f8], R82 ;  /* 0x0007f85201007387 */ /* 0x000fe80000100a00 */
[----:B------:R1:W-:Y:S04]  /*6d670*/  STL.64 [R1+0x7e8], R78 ;  /* 0x0007e84e01007387 */ /* 0x0003e80000100a00 */
[----:B------:R-:W3:Y:S04]  /*6d680*/  LDL.LU R76, [R1+0x2c0] ;  /* 0x0002c000014c7983 */ /* 0x000ee80000300800 */
[----:B------:R-:W3:Y:S04]  /*6d690*/  LDL.LU R77, [R1+0x2c4] ;  /* 0x0002c400014d7983 */ /* 0x000ee80000300800 */
[----:B-1----:R-:W3:Y:S04]  /*6d6a0*/  LDL.LU R78, [R1+0x2c8] ;  /* 0x0002c800014e7983 */ /* 0x002ee80000300800 */
[----:B------:R-:W3:Y:S04]  /*6d6b0*/  LDL.LU R79, [R1+0x2cc] ;  /* 0x0002cc00014f7983 */ /* 0x000ee80000300800 */
[----:B------:R-:W-:Y:S04]  /*6d6c0*/  STL [R1+0x33b4], R37 ;  /* 0x0033b42501007387 */ /* 0x000fe80000100800 */
[----:B------:R-:W-:Y:S04]  /*6d6d0*/  STL [R1+0x33b0], R36 ;  /* 0x0033b02401007387 */ /* 0x000fe80000100800 */
[----:B------:R-:W-:Y:S04]  /*6d6e0*/  LDS R172, [R3+0x89080] ;  /* 0x0890800003ac7984 */ /* 0x000fe80000000800 */
[----:B------:R-:W-:Y:S04]  /*6d6f0*/  LDS R174, [R3+0x89880] ;  /* 0x0898800003ae7984 */ /* 0x000fe80000000800 */
[----:B------:R-:W-:Y:S04]  /*6d700*/  LDS R173, [R252+0x89080] ;  /* 0x08908000fcad7984 */ /* 0x000fe80000000800 */
[----:B------:R-:W1:Y:S01]  /*6d710*/  LDS R175, [R252+0x89880] ;  /* 0x08988000fcaf7984 */ /* 0x000e620000000800 */
[----:B--2---:R-:W-:Y:S11]  /*6d720*/  HMMA.1688.F32.TF32 R72, R248, R22, R72 ;  /* 0x00000016f848723c */ /* 0x004ff60000081048 */
[----:B------:R-:W-:Y:S11]  /*6d730*/  @!UPT UIADD3 URZ, URZ, URZ, URZ ;  /* 0x0000003f3f3ff290 */ /* 0x000ff6000fffe03f */
[----:B------:R-:W-:Y:S01]  /*6d740*/  @!UPT UIADD3 URZ, URZ, URZ, URZ ;  /* 0x0000003f3f3ff290 */ /* 0x000fe2000fffe03f */
        /* <DEDUP_REMOVED lines=17> */
[----:B--2---:R-:W4:Y:S04]  /*6d860*/  LDL.LU R74, [R1+0x2b8] ;  /* 0x0002b800014a7983 */ /* 0x004f280000300800 */
        /* <DEDUP_REMOVED lines=19> */
[C---:B---3--:R-:W-:Y:S11]  /*6d9a0*/  HMMA.1688.F32.TF32 R76, R248.reuse, R26, R76 ;  /* 0x0000001af84c723c */ /* 0x048ff6000008104c */
        /* <DEDUP_REMOVED lines=9> */
[----:B------:R-:W2:Y:S04]  /*6da40*/  LDL.LU R79, [R1+0x23c] ;  /* 0x00023c00014f7983 */ /* 0x000ea80000300800 */
[----:B------:R-:W-:Y:S04]  /*6da50*/  STL [R1+0x33cc], R36 ;  /* 0x0033cc2401007387 */ /* 0x000fe80000100800 */
[----:B------:R-:W-:Y:S04]  /*6da60*/  STL [R1+0x33c8], R37 ;  /* 0x0033c82501007387 */ /* 0x000fe80000100800 */
[----:B------:R-:W-:Y:S04]  /*6da70*/  STL [R1+0x33c4], R61 ;  /* 0x0033c43d01007387 */ /* 0x000fe80000100800 */
[----:B------:R-:W-:Y:S01]  /*6da80*/  STL [R1+0x33c0], R60 ;  /* 0x0033c03c01007387 */ /* 0x000fe20000100800 */
[C---:B----4-:R-:W-:Y:S11]  /*6da90*/  HMMA.1688.F32.TF32 R72, R248.reuse, R30, R72 ;  /* 0x0000001ef848723c */ /* 0x050ff60000081048 */
[----:B------:R-:W-:Y:S11]  /*6daa0*/  @!UPT UIADD3 URZ, URZ, URZ, URZ ;  /* 0x0000003f3f3ff290 */ /* 0x000ff6000fffe03f */
[----:B------:R-:W-:Y:S01]  /*6dab0*/  @!UPT UIADD3 URZ, URZ, URZ, URZ ;  /* 0x0000003f3f3ff290 */ /* 0x000fe2000fffe03f */
[----:B------:R4:W-:Y:S01]  /*6dac0*/  STL.64 [R1+0x7b8], R74 ;  /* 0x0007b84a01007387 */ /* 0x0009e20000100a00 */
[----:B------:R-:W-:Y:S02]  /*6dad0*/  IMAD.MOV.U32 R64, RZ, RZ, R72 ;  /* 0x000000ffff407224 */ /* 0x000fe400078e0048 */
[----:B------:R-:W-:Y:S01]  /*6dae0*/  IMAD.MOV.U32 R65, RZ, RZ, R73 ;  /* 0x000000ffff417224 */ /* 0x000fe200078e0049 */
[----:B------:R-:W3:Y:S04]  /*6daf0*/  LDL.LU R72, [R1+0x220] ;  /* 0x0002200001487983 */ /* 0x000ee80000300800 */
[----:B------:R-:W3:Y:S04]  /*6db00*/  LDL.LU R73, [R1+0x224] ;  /* 0x0002240001497983 */ /* 0x000ee80000300800 */
[----:B----4-:R-:W3:Y:S04]  /*6db10*/  LDL.LU R74, [R1+0x228] ;  /* 0x00022800014a7983 */ /* 0x010ee80000300800 */
[----:B------:R-:W3:Y:S01]  /*6db20*/  LDL.LU R75, [R1+0x22c] ;  /* 0x00022c00014b7983 */ /* 0x000ee20000300800 */
[C---:B--2---:R-:W-:Y:S08]  /*6db30*/  HMMA.1688.F32.TF32 R104, R248.reuse, R34, R104 ;  /* 0x00000022f868723c */ /* 0x044ff00000081068 */
[C---:B------:R-:W-:Y:S08]  /*6db40*/  HMMA.1688.F32.TF32 R100, R248.reuse, R38, R100 ;  /* 0x00000026f864723c */ /* 0x040ff00000081064 */
[C---:B------:R-:W-:Y:S08]  /*6db50*/  HMMA.1688.F32.TF32 R88, R248.reuse, R50, R88 ;  /* 0x00000032f858723c */ /* 0x040ff00000081058 */
[C---:B------:R-:W-:Y:S08]  /*6db60*/  HMMA.1688.F32.TF32 R96, R248.reuse, R42, R96 ;  /* 0x0000002af860723c */ /* 0x040ff00000081060 */
[C---:B------:R-:W-:Y:S01]  /*6db70*/  HMMA.1688.F32.TF32 R92, R248.reuse, R46, R92 ;  /* 0x0000002ef85c723c */ /* 0x040fe2000008105c */
[----:B------:R2:W-:Y:S04]  /*6db80*/  STL [R1+0x33d4], R65 ;  /* 0x0033d44101007387 */ /* 0x0005e80000100800 */
[----:B------:R4:W-:Y:S04]  /*6db90*/  STL [R1+0x33d0], R64 ;  /* 0x0033d04001007387 */ /* 0x0009e80000100800 */
[----:B------:R-:W-:Y:S01]  /*6dba0*/  STL.64 [R1+0x7a0], R104 ;  /* 0x0007a06801007387 */ /* 0x000fe20000100a00 */
[----:B------:R-:W-:Y:S01]  /*6dbb0*/  HMMA.1688.F32.TF32 R80, R248, R58, R80 ;  /* 0x0000003af850723c */ /* 0x000fe20000081050 */
[----:B------:R-:W-:-:S02]  /*6dbc0*/  IMAD.MOV.U32 R40, RZ, RZ, R91 ;  /* 0x000000ffff287224 */ /* 0x000fc400078e005b */
[----:B------:R-:W-:Y:S01]  /*6dbd0*/  STL.64 [R1+0x7a8], R106 ;  /* 0x0007a86a01007387 */ /* 0x000fe20000100a00 */
[----:B------:R-:W-:-:S03]  /*6dbe0*/  IMAD.MOV.U32 R41, RZ, RZ, R90 ;  /* 0x000000ffff297224 */ /* 0x000fc600078e005a */
[----:B------:R-:W-:Y:S01]  /*6dbf0*/  STL.64 [R1+0x790], R100 ;  /* 0x0007906401007387 */ /* 0x000fe20000100a00 */
[----:B------:R-:W-:-:S03]  /*6dc00*/  IMAD.MOV.U32 R61, RZ, RZ, R88 ;  /* 0x000000ffff3d7224 */ /* 0x000fc600078e0058 */
[----:B------:R-:W-:Y:S01]  /*6dc10*/  STL.64 [R1+0x798], R102 ;  /* 0x0007986601007387 */ /* 0x000fe20000100a00 */
[----:B------:R-:W-:Y:S01]  /*6dc20*/  IMAD.MOV.U32 R60, RZ, RZ, R89 ;  /* 0x000000ffff3c7224 */ /* 0x000fe200078e0059 */
[----:B------:R-:W-:Y:S02]  /*6dc30*/  HMMA.1688.F32.TF32 R84, R248, R54, R84 ;  /* 0x00000036f854723c */ /* 0x000fe40000081054 */
[----:B------:R-:W-:Y:S04]  /*6dc40*/  STL.64 [R1+0x780], R96 ;  /* 0x0007806001007387 */ /* 0x000fe80000100a00 */
[----:B------:R-:W-:Y:S04]  /*6dc50*/  STL.64 [R1+0x788], R98 ;  /* 0x0007886201007387 */ /* 0x000fe80000100a00 */
[----:B------:R-:W-:Y:S04]  /*6dc60*/  STL.64 [R1+0x770], R92 ;  /* 0x0007705c01007387 */ /* 0x000fe80000100a00 */
[----:B------:R-:W-:Y:S04]  /*6dc70*/  STL.64 [R1+0x778], R94 ;  /* 0x0007785e01007387 */ /* 0x000fe80000100a00 */
[----:B------:R1:W-:Y:S04]  /*6dc80*/  STL [R1+0x33e4], R40 ;  /* 0x0033e42801007387 */ /* 0x0003e80000100800 */
[----:B------:R1:W-:Y:S04]  /*6dc90*/  STL [R1+0x33e0], R41 ;  /* 0x0033e02901007387 */ /* 0x0003e80000100800 */
[----:B------:R1:W-:Y:S04]  /*6dca0*/  STL [R1+0x33dc], R61 ;  /* 0x0033dc3d01007387 */ /* 0x0003e80000100800 */
[----:B------:R1:W-:Y:S01]  /*6dcb0*/  STL [R1+0x33d8], R60 ;  /* 0x0033d83c01007387 */ /* 0x0003e20000100800 */
[----:B------:R-:W-:-:S02]  /*6dcc0*/  IMAD.MOV.U32 R37, RZ, RZ, R83 ;  /* 0x000000ffff257224 */ /* 0x000fc400078e0053 */
[----:B------:R-:W-:Y:S01]  /*6dcd0*/  IMAD.MOV.U32 R36, RZ, RZ, R82 ;  /* 0x000000ffff247224 */ /* 0x000fe200078e0052 */
[----:B------:R-:W-:Y:S01]  /*6dce0*/  STL.64 [R1+0x750], R84 ;  /* 0x0007505401007387 */ /* 0x000fe20000100a00 */
[----:B--2---:R-:W-:Y:S02]  /*6dcf0*/  IMAD.MOV.U32 R65, RZ, RZ, R80 ;  /* 0x000000ffff417224 */ /* 0x004fe400078e0050 */
[----:B----4-:R-:W-:Y:S01]  /*6dd00*/  IMAD.MOV.U32 R64, RZ, RZ, R81 ;  /* 0x000000ffff407224 */ /* 0x010fe200078e0051 */
[----:B------:R-:W-:Y:S04]  /*6dd10*/  STL.64 [R1+0x758], R86 ;  /* 0x0007585601007387 */ /* 0x000fe80000100a00 */
[----:B------:R-:W-:Y:S04]  /*6dd20*/  STL [R1+0x33f4], R37 ;  /* 0x0033f42501007387 */ /* 0x000fe80000100800 */
[----:B------:R-:W-:Y:S01]  /*6dd30*/  STL [R1+0x33f0], R36 ;  /* 0x0033f02401007387 */ /* 0x000fe20000100800 */
[C---:B------:R-:W-:Y:S03]  /*6dd40*/  HMMA.1688.F32.TF32 R76, R248.reuse, R62, R76 ;  /* 0x0000003ef84c723c */ /* 0x040fe6000008104c */
[----:B------:R-:W-:Y:S11]  /*6dd50*/  STL [R1+0x33ec], R65 ;  /* 0x0033ec4101007387 */ /* 0x000ff60000100800 */
[----:B------:R-:W-:Y:S10]  /*6dd60*/  @!UPT UIADD3 URZ, URZ, URZ, URZ ;  /* 0x0000003f3f3ff290 */ /* 0x000ff4000fffe03f */
[----:B-1----:R-:W-:Y:S02]  /*6dd70*/  IMAD.MOV.U32 R40, RZ, RZ, R76 ;  /* 0x000000ffff287224 */ /* 0x002fe400078e004c */
[----:B------:R-:W-:Y:S02]  /*6dd80*/  IMAD.MOV.U32 R41, RZ, RZ, R77 ;  /* 0x000000ffff297224 */ /* 0x000fe400078e004d */
[----:B------:R-:W-:Y:S02]  /*6dd90*/  IMAD.MOV.U32 R61, RZ, RZ, R78 ;  /* 0x000000ffff3d7224 */ /* 0x000fe400078e004e */
[----:B------:R-:W-:Y:S01]  /*6dda0*/  IMAD.MOV.U32 R60, RZ, RZ, R79 ;  /* 0x000000ffff3c7224 */ /* 0x000fe200078e004f */
[----:B------:R-:W-:Y:S01]  /*6ddb0*/  STL [R1+0x33e8], R64 ;  /* 0x0033e84001007387 */ /* 0x000fe20000100800 */
[----:B---3--:R-:W-:Y:S03]  /*6ddc0*/  HMMA.1688.F32.TF32 R76, R248, R66, R72 ;  /* 0x00000042f84c723c */ /* 0x008fe60000081048 */
[----:B------:R-:W2:Y:S04]  /*6ddd0*/  LDL.LU R72, [R1+0x2e0] ;  /* 0x0002e00001487983 */ /* 0x000ea80000300800 */
[----:B------:R-:W-:Y:S04]  /*6dde0*/  LDS R248, [R0+0x89100] ;  /* 0x0891000000f87984 */ /* 0x000fe80000000800 */
[----:B------:R-:W-:Y:S04]  /*6ddf0*/  LDS R250, [R0+0x89900] ;  /* 0x0899000000fa7984 */ /* 0x000fe80000000800 */
[----:B------:R-:W-:Y:S04]  /*6de00*/  LDS R249, [R2+0x89100] ;  /* 0x0891000002f97984 */ /* 0x000fe80000000800 */
[----:B------:R-:W1:Y:S04]  /*6de10*/  LDS R251, [R2+0x89900] ;  /* 0x0899000002fb7984 */ /* 0x000e680000000800 */
[----:B------:R3:W-:Y:S04]  /*6de20*/  STL.64 [R1+0x230], R76 ;  /* 0x0002304c01007387 */ /* 0x0007e80000100a00 */
[----:B------:R4:W-:Y:S04]  /*6de30*/  STL.64 [R1+0x238], R78 ;  /* 0x0002384e01007387 */ /* 0x0009e80000100a00 */
[----:B------:R-:W2:Y:S04]  /*6de40*/  LDL.LU R73, [R1+0x2e4] ;  /* 0x0002e40001497983 */ /* 0x000ea80000300800 */
[----:B------:R-:W2:Y:S01]  /*6de50*/  LDL.LU R74, [R1+0x2e8] ;  /* 0x0002e800014a7983 */ /* 0x000ea20000300800 */
[----:B---3--:R-:W-:-:S02]  /*6de60*/  IMAD.MOV.U32 R76, RZ, RZ, R68 ;  /* 0x000000ffff4c7224 */ /* 0x008fc400078e0044 */
[----:B------:R-:W-:Y:S01]  /*6de70*/  IMAD.MOV.U32 R77, RZ, RZ, R70 ;  /* 0x000000ffff4d7224 */ /* 0x000fe200078e0046 */
[----:B------:R-:W2:Y:S01]  /*6de80*/  LDL.LU R75, [R1+0x2ec] ;  /* 0x0002ec00014b7983 */ /* 0x000ea20000300800 */
[----:B----4-:R-:W-:-:S03]  /*6de90*/  IMAD.MOV.U32 R78, RZ, RZ, R71 ;  /* 0x000000ffff4e7224 */ /* 0x010fc600078e0047 */
        /* <DEDUP_REMOVED lines=65> */
[----:B---3--:R-:W-:-:S03]  /*6e2b0*/  IMAD.MOV.U32 R87, RZ, RZ, R68 ;  /* 0x000000ffff577224 */ /* 0x008fc600078e0044 */
[----:B------:R-:W3:Y:S01]  /*6e2c0*/  LDL.LU R68, [R1+0x340] ;  /* 0x0003400001447983 */ /* 0x000ee20000300800 */
[----:B----4-:R-:W-:Y:S02]  /*6e2d0*/  IMAD.MOV.U32 R85, RZ, RZ, R70 ;  /* 0x000000ffff557224 */ /* 0x010fe400078e0046 */
[----:B--2---:R-:W-:Y:S02]  /*6e2e0*/  IMAD.MOV.U32 R84, RZ, RZ, R71 ;  /* 0x000000ffff547224 */ /* 0x004fe400078e0047 */
[----:B------:R-:W-:Y:S02]  /*6e2f0*/  IMAD.MOV.U32 R86, RZ, RZ, R69 ;  /* 0x000000ffff567224 */ /* 0x000fe400078e0045 */
[----:B------:R-:W3:Y:S04]  /*6e300*/  LDL.LU R69, [R1+0x344] ;  /* 0x0003440001457983 */ /* 0x000ee80000300800 */
[----:B------:R-:W3:Y:S04]  /*6e310*/  LDL.LU R70, [R1+0x348] ;  /* 0x0003480001467983 */ /* 0x000ee80000300800 */
[----:B------:R-:W3:Y:S04]  /*6e320*/  LDL.LU R71, [R1+0x34c] ;  /* 0x00034c0001477983 */ /* 0x000ee80000300800 */
[----:B------:R-:W2:Y:S04]  /*6e330*/  LDL.LU R88, [R1+0x320] ;  /* 0x0003200001587983 */ /* 0x000ea80000300800 */
[----:B------:R-:W2:Y:S04]  /*6e340*/  LDL.LU R89, [R1+0x324] ;  /* 0x0003240001597983 */ /* 0x000ea80000300800 */
[----:B------:R-:W2:Y:S04]  /*6e350*/  LDL.LU R90, [R1+0x328] ;  /* 0x00032800015a7983 */ /* 0x000ea80000300800 */
[----:B------:R-:W2:Y:S04]  /*6e360*/  LDL.LU R91, [R1+0x32c] ;  /* 0x00032c00015b7983 */ /* 0x000ea80000300800 */
[----:B------:R-:W1:Y:S04]  /*6e370*/  LDL.LU R92, [R1+0x330] ;  /* 0x00033000015c7983 */ /* 0x000e680000300800 */
[----:B------:R-:W1:Y:S04]  /*6e380*/  LDL.LU R93, [R1+0x334] ;  /* 0x00033400015d7983 */ /* 0x000e680000300800 */
[----:B------:R-:W1:Y:S04]  /*6e390*/  LDL.LU R94, [R1+0x338] ;  /* 0x00033800015e7983 */ /* 0x000e680000300800 */
[----:B------:R-:W1:Y:S01]  /*6e3a0*/  LDL.LU R95, [R1+0x33c] ;  /* 0x00033c00015f7983 */ /* 0x000e620000300800 */
        /* <DEDUP_REMOVED lines=12> */
[----:B------:R-:W-:-:S02]  /*6e470*/  IMAD.MOV.U32 R65, RZ, RZ, R150 ;  /* 0x000000ffff417224 */ /* 0x000fc400078e0096 */
[----:B------:R-:W-:Y:S02]  /*6e480*/  IMAD.MOV.U32 R64, RZ, RZ, R151 ;  /* 0x000000ffff407224 */ /* 0x000fe400078e0097 */
[----:B------:R-:W-:Y:S01]  /*6e490*/  IMAD.MOV.U32 R37, RZ, RZ, R148 ;  /* 0x000000ffff257224 */ /* 0x000fe200078e0094 */
[----:B------:R-:W4:Y:S01]  /*6e4a0*/  LDL.LU.64 R150, [R1+0x35e0] ;  /* 0x0035e00001967983 */ /* 0x000f220000300a00 */
[----:B------:R-:W-:-:S03]  /*6e4b0*/  IMAD.MOV.U32 R36, RZ, RZ, R149 ;  /* 0x000000ffff247224 */ /* 0x000fc600078e0095 */
[----:B------:R-:W4:Y:S01]  /*6e4c0*/  LDL.LU.64 R148, [R1+0x35d8] ;  /* 0x0035d80001947983 */ /* 0x000f220000300a00 */
[C---:B------:R-:W-:Y:S03]  /*6e4d0*/  HMMA.1688.F32.TF32 R124, R172.reuse, R30, R124 ;  /* 0x0000001eac7c723c */ /* 0x040fe6000008107c */
[----:B------:R-:W-:Y:S04]  /*6e4e0*/  STL.64 [R1+0x1e0], R144 ;  /* 0x0001e09001007387 */ /* 0x000fe80000100a00 */
[----:B------:R3:W-:Y:S04]  /*6e4f0*/  STL.64 [R1+0x1e8], R146 ;  /* 0x0001e89201007387 */ /* 0x0007e80000100a00 */
[----:B---3--:R-:W3:Y:S04]  /*6e500*/  LDL.LU.64 R146, [R1+0x35d0] ;  /* 0x0035d00001927983 */ /* 0x008ee80000300a00 */
[----:B------:R-:W3:Y:S04]  /*6e510*/  LDL.LU.64 R144, [R1+0x35c8] ;  /* 0x0035c80001907983 */ /* 0x000ee80000300a00 */
[----:B------:R-:W-:Y:S04]  /*6e520*/  STL.64 [R1+0x80], R140 ;  /* 0x0000808c01007387 */ /* 0x000fe80000100a00 */
[----:B------:R2:W-:Y:S01]  /*6e530*/  STL.64 [R1+0x88], R142 ;  /* 0x0000888e01007387 */ /* 0x0005e20000100a00 */
[C---:B------:R-:W-:Y:S03]  /*6e540*/  HMMA.1688.F32.TF32 R108, R172.reuse, R46, R108 ;  /* 0x0000002eac6c723c */ /* 0x040fe6000008106c */
[----:B--2---:R-:W2:Y:S04]  /*6e550*/  LDL.LU.64 R142, [R1+0x35c0] ;  /* 0x0035c000018e7983 */ /* 0x004ea80000300a00 */
        /* <DEDUP_REMOVED lines=50> */
[C---:B------:R-:W-:Y:S08]  /*6e880*/  HMMA.1688.F32.TF32 R92, R248.reuse, R6, R92 ;  /* 0x00000006f85c723c */ /* 0x040ff0000008105c */
[C---:B------:R-:W-:Y:S08]  /*6e890*/  HMMA.1688.F32.TF32 R88, R248.reuse, R10, R88 ;  /* 0x0000000af858723c */ /* 0x040ff00000081058 */
[C---:B------:R-:W-:Y:S08]  /*6e8a0*/  HMMA.1688.F32.TF32 R84, R248.reuse, R14, R84 ;  /* 0x0000000ef854723c */ /* 0x040ff00000081054 */
[C---:B------:R-:W-:Y:S08]  /*6e8b0*/  HMMA.1688.F32.TF32 R80, R248.reuse, R18, R80 ;  /* 0x00000012f850723c */ /* 0x040ff00000081050 */
[C---:B------:R-:W-:Y:S08]  /*6e8c0*/  HMMA.1688.F32.TF32 R76, R248.reuse, R22, R76 ;  /* 0x00000016f84c723c */ /* 0x040ff0000008104c */
[----:B------:R-:W-:Y:S08]  /*6e8d0*/  HMMA.1688.F32.TF32 R72, R248, R26, R72 ;  /* 0x0000001af848723c */ /* 0x000ff00000081048 */
[----:B--2---:R-:W-:Y:S01]  /*6e8e0*/  HMMA.1688.F32.TF32 R172, R172, R66, R68 ;  /* 0x00000042acac723c */ /* 0x004fe20000081044 */
        /* <DEDUP_REMOVED lines=11> */
[----:B-1----:R-:W3:Y:S04]  /*6e9a0*/  LDL.LU.64 R94, [R1+0x34f0] ;  /* 0x0034f000015e7983 */ /* 0x002ee80000300a00 */
[----:B------:R-:W3:Y:S04]  /*6e9b0*/  LDL.LU.64 R92, [R1+0x34e8] ;  /* 0x0034e800015c7983 */ /* 0x000ee80000300a00 */
[----:B------:R-:W-:Y:S04]  /*6e9c0*/  STL.64 [R1+0x450], R88 ;  /* 0x0004505801007387 */ /* 0x000fe80000100a00 */
[----:B------:R1:W-:Y:S04]  /*6e9d0*/  STL.64 [R1+0x458], R90 ;  /* 0x0004585a01007387 */ /* 0x0003e80000100a00 */
[----:B------:R-:W-:Y:S04]  /*6e9e0*/  LDS R173, [R252+0x89100] ;  /* 0x08910000fcad7984 */ /* 0x000fe80000000800 */
[----:B------:R-:W2:Y:S04]  /*6e9f0*/  LDS R175, [R252+0x89900] ;  /* 0x08990000fcaf7984 */ /* 0x000ea80000000800 */
        /* <DEDUP_REMOVED lines=32> */
[C---:B-1----:R-:W-:Y:S08]  /*6ec00*/  HMMA.1688.F32.TF32 R72, R248.reuse, R46, R84 ;  /* 0x0000002ef848723c */ /* 0x042ff00000081054 */
[C---:B--2---:R-:W-:Y:S01]  /*6ec10*/  HMMA.1688.F32.TF32 R76, R248.reuse, R50, R88 ;  /* 0x00000032f84c723c */ /* 0x044fe20000081058 */
[----:B------:R-:W-:Y:S04]  /*6ec20*/  STL.64 [R1+0x2f0], R68 ;  /* 0x0002f04401007387 */ /* 0x000fe80000100a00 */
[----:B------:R1:W-:Y:S10]  /*6ec30*/  STL.64 [R1+0x2f8], R70 ;  /* 0x0002f84601007387 */ /* 0x0003f40000100a00 */
        /* <DEDUP_REMOVED lines=10> */
[----:B-1----:R-:W-:Y:S03]  /*6ece0*/  HMMA.1688.F32.TF32 R68, R248, R66, R104 ;  /* 0x00000042f844723c */ /* 0x002fe60000081068 */
[----:B------:R-:W-:Y:S04]  /*6ecf0*/  STL.64 [R1+0x328], R74 ;  /* 0x0003284a01007387 */ /* 0x000fe80000100a00 */
[----:B------:R-:W-:Y:S04]  /*6ed00*/  STL.64 [R1+0x310], R76 ;  /* 0x0003104c01007387 */ /* 0x000fe80000100a00 */
[----:B------:R1:W-:Y:S01]  /*6ed10*/  STL.64 [R1+0x318], R78 ;  /* 0x0003184e01007387 */ /* 0x0003e20000100a00 */
[C---:B------:R-:W-:Y:S03]  /*6ed20*/  HMMA.1688.F32.TF32 R84, R172.reuse, R10, R112 ;  /* 0x0000000aac54723c */ /* 0x040fe60000081070 */
[----:B------:R-:W-:Y:S04]  /*6ed30*/  LDS R72, [R0+0x89180] ;  /* 0x0891800000487984 */ /* 0x000fe80000000800 */
[----:B------:R-:W-:Y:S01]  /*6ed40*/  LDS R74, [R0+0x89980] ;  /* 0x08998000004a7984 */ /* 0x000fe20000000800 */
[C---:B-1----:R-:W-:Y:S03]  /*6ed50*/  HMMA.1688.F32.TF32 R76, R172.reuse, R6, R108 ;  /* 0x00000006ac4c723c */ /* 0x042fe6000008106c */
[----:B------:R-:W-:Y:S04]  /*6ed60*/  STL.64 [R1+0x2e0], R68 ;  /* 0x0002e04401007387 */ /* 0x000fe80000100a00 */
[----:B------:R-:W-:Y:S01]  /*6ed70*/  STL.64 [R1+0x2e8], R70 ;  /* 0x0002e84601007387 */ /* 0x000fe20000100a00 */
[----:B------:R-:W-:Y:S03]  /*6ed80*/  HMMA.1688.F32.TF32 R80, R172, R18, R120 ;  /* 0x00000012ac50723c */ /* 0x000fe60000081078 */
[----:B------:R-:W-:Y:S04]  /*6ed90*/  LDS R73, [R2+0x89180] ;  /* 0x0891800002497984 */ /* 0x000fe80000000800 */
[----:B------:R-:W1:Y:S01]  /*6eda0*/  LDS R75, [R2+0x89980] ;  /* 0x08998000024b7984 */ /* 0x000e620000000800 */
[----:B------:R-:W-:-:S02]  /*6edb0*/  IMAD.MOV.U32 R88, RZ, RZ, R218 ;  /* 0x000000ffff587224 */ /* 0x000fc400078e00da */
[----:B------:R-:W-:Y:S01]  /*6edc0*/  IMAD.MOV.U32 R89, RZ, RZ, R219 ;  /* 0x000000ffff597224 */ /* 0x000fe200078e00db */
[----:B------:R-:W-:Y:S01]  /*6edd0*/  LDS R68, [R3+0x89180] ;  /* 0x0891800003447984 */ /* 0x000fe20000000800 */
[----:B------:R-:W-:Y:S02]  /*6ede0*/  IMAD.MOV.U32 R96, RZ, RZ, R212 ;  /* 0x000000ffff607224 */ /* 0x000fe400078e00d4 */
[----:B------:R-:W-:Y:S01]  /*6edf0*/  IMAD.MOV.U32 R97, RZ, RZ, R213 ;  /* 0x000000ffff617224 */ /* 0x000fe200078e00d5 */
[----:B------:R-:W-:Y:S04]  /*6ee00*/  LDS R70, [R3+0x89980] ;  /* 0x0899800003467984 */ /* 0x000fe80000000800 */
[----:B------:R-:W-:Y:S04]  /*6ee10*/  STL.64 [R1+0x300], R76 ;  /* 0x0003004c01007387 */ /* 0x000fe80000100a00 */
[----:B------:R2:W-:Y:S01]  /*6ee20*/  STL.64 [R1+0x308], R78 ;  /* 0x0003084e01007387 */ /* 0x0005e20000100a00 */
[----:B------:R-:W-:-:S02]  /*6ee30*/  IMAD.MOV.U32 R98, RZ, RZ, R214 ;  /* 0x000000ffff627224 */ /* 0x000fc400078e00d6 */
[----:B------:R-:W-:Y:S01]  /*6ee40*/  IMAD.MOV.U32 R99, RZ, RZ, R215 ;  /* 0x000000ffff637224 */ /* 0x000fe200078e00d7 */
[----:B------:R-:W-:Y:S01]  /*6ee50*/  LDS R69, [R252+0x89180] ;  /* 0x08918000fc457984 */ /* 0x000fe20000000800 */
[----:B------:R-:W-:Y:S02]  /*6ee60*/  IMAD.MOV.U32 R100, RZ, RZ, R208 ;  /* 0x000000ffff647224 */ /* 0x000fe400078e00d0 */
[----:B------:R-:W-:Y:S01]  /*6ee70*/  IMAD.MOV.U32 R101, RZ, RZ, R209 ;  /* 0x000000ffff657224 */ /* 0x000fe200078e00d1 */
[----:B------:R-:W2:Y:S02]  /*6ee80*/  LDS R71, [R252+0x89980] ;  /* 0x08998000fc477984 */ /* 0x000ea40000000800 */
[C---:B--2---:R-:W-:Y:S02]  /*6ee90*/  HMMA.1688.F32.TF32 R76, R172.reuse, R14, R116 ;  /* 0x0000000eac4c723c */ /* 0x044fe40000081074 */
[----:B------:R-:W-:Y:S04]  /*6eea0*/  STL.64 [R1+0x360], R84 ;  /* 0x0003605401007387 */ /* 0x000fe80000100a00 */
[----:B------:R2:W-:Y:S02]  /*6eeb0*/  STL.64 [R1+0x368], R86 ;  /* 0x0003685601007387 */ /* 0x0005e40000100a00 */
[C---:B--2---:R-:W-:Y:S11]  /*6eec0*/  HMMA.1688.F32.TF32 R84, R172.reuse, R22, R124 ;  /* 0x00000016ac54723c */ /* 0x044ff6000008107c */
        /* <DEDUP_REMOVED lines=10> */
[C---:B----4-:R-:W-:Y:S03]  /*6ef70*/  HMMA.1688.F32.TF32 R84, R172.reuse, R34, R136 ;  /* 0x00000022ac54723c */ /* 0x050fe60000081088 */
[----:B------:R2:W-:Y:S05]  /*6ef80*/  STL.64 [R1+0x3a8], R78 ;  /* 0x0003a84e01007387 */ /* 0x0005ea0000100a00 */
[C---:B--2---:R-:W-:Y:S06]  /*6ef90*/  HMMA.1688.F32.TF32 R76, R172.reuse, R38, R140 ;  /* 0x00000026ac4c723c */ /* 0x044fec000008108c */
[----:B------:R-:W-:Y:S04]  /*6efa0*/  STL.64 [R1+0x3b0], R80 ;  /* 0x0003b05001007387 */ /* 0x000fe80000100a00 */
[----:B------:R2:W-:Y:S05]  /*6efb0*/  STL.64 [R1+0x3b8], R82 ;  /* 0x0003b85201007387 */ /* 0x0005ea0000100a00 */
[----:B------:R-:W-:Y:S04]  /*6efc0*/  STL.64 [R1+0x3c0], R84 ;  /* 0x0003c05401007387 */ /* 0x000fe80000100a00 */
[----:B------:R4:W-:Y:S01]  /*6efd0*/  STL.64 [R1+0x3c8], R86 ;  /* 0x0003c85601007387 */ /* 0x0009e20000100a00 */
[----:B--2---:R-:W-:Y:S01]  /*6efe0*/  HMMA.1688.F32.TF32 R80, R172, R42, R144 ;  /* 0x0000002aac50723c */ /* 0x004fe20000081090 */
[----:B------:R-:W-:-:S02]  /*6eff0*/  IMAD.MOV.U32 R102, RZ, RZ, R210 ;  /* 0x000000ffff667224 */ /* 0x000fc400078e00d2 */
[----:B------:R-:W-:Y:S04]  /*6f000*/  LDS R144, [R0+0x8a080] ;  /* 0x08a0800000907984 */ /* 0x000fe80000000800 */
[----:B------:R-:W-:Y:S01]  /*6f010*/  STL.64 [R1+0x3d0], R76 ;  /* 0x0003d04c01007387 */ /* 0x000fe20000100a00 */
[----:B----4-:R-:W-:Y:S03]  /*6f020*/  HMMA.1688.F32.TF32 R84, R172, R46, R148 ;  /* 0x0000002eac54723c */ /* 0x010fe60000081094 */
[----:B------:R2:W-:Y:S01]  /*6f030*/  STL.64 [R1+0x3d8], R78 ;  /* 0x0003d84e01007387 */ /* 0x0005e20000100a00 */
[----:B------:R-:W-:Y:S02]  /*6f040*/  IMAD.MOV.U32 R103, RZ, RZ, R211 ;  /* 0x000000ffff677224 */ /* 0x000fe400078e00d3 */
[----:B------:R-:W-:Y:S01]  /*6f050*/  IMAD.MOV.U32 R104, RZ, RZ, R204 ;  /* 0x000000ffff687224 */ /* 0x000fe200078e00cc */
[----:B------:R-:W-:Y:S01]  /*6f060*/  LDS R146, [R0+0x8a880] ;  /* 0x08a8800000927984 */ /* 0x000fe20000000800 */
[----:B------:R-:W-:-:S02]  /*6f070*/  IMAD.MOV.U32 R105, RZ, RZ, R205 ;  /* 0x000000ffff697224 */ /* 0x000fc400078e00cd */
[----:B------:R-:W-:Y:S01]  /*6f080*/  IMAD.MOV.U32 R106, RZ, RZ, R206 ;  /* 0x000000ffff6a7224 */ /* 0x000fe200078e00ce */
[----:B------:R-:W-:Y:S01]  /*6f090*/  LDS R145, [R2+0x8a080] ;  /* 0x08a0800002917984 */ /* 0x000fe20000000800 */
[C---:B--2---:R-:W-:Y:S03]  /*6f0a0*/  HMMA.1688.F32.TF32 R76, R172.reuse, R50, R152 ;  /* 0x00000032ac4c723c */ /* 0x044fe60000081098 */
[----:B------:R-:W-:Y:S04]  /*6f0b0*/  STL.64 [R1+0x400], R80 ;  /* 0x0004005001007387 */ /* 0x000fe80000100a00 */
[----:B------:R2:W-:Y:S04]  /*6f0c0*/  STL.64 [R1+0x408], R82 ;  /* 0x0004085201007387 */ /* 0x0005e80000100a00 */
[----:B------:R-:W-:Y:S04]  /*6f0d0*/  STL.64 [R1+0x410], R84 ;  /* 0x0004105401007387 */ /* 0x000fe80000100a00 */
[----:B------:R4:W-:Y:S01]  /*6f0e0*/  STL.64 [R1+0x418], R86 ;  /* 0x0004185601007387 */ /* 0x0009e20000100a00 */
[----:B--2---:R-:W-:Y:S01]  /*6f0f0*/  HMMA.1688.F32.TF32 R80, R172, R54, R156 ;  /* 0x00000036ac50723c */ /* 0x004fe2000008109c */
[----:B------:R-:W-:-:S02]  /*6f100*/  IMAD.MOV.U32 R107, RZ, RZ, R207 ;  /* 0x000000ffff6b7224 */ /* 0x000fc400078e00cf */
[----:B------:R-:W-:Y:S04]  /*6f110*/  LDS R147, [R2+0x8a880] ;  /* 0x08a8800002937984 */ /* 0x000fe80000000800 */
[----:B------:R-:W-:Y:S01]  /*6f120*/  STL.64 [R1+0x3f0], R76 ;  /* 0x0003f04c01007387 */ /* 0x000fe20000100a00 */
[C---:B----4-:R-:W-:Y:S03]  /*6f130*/  HMMA.1688.F32.TF32 R84, R172.reuse, R58, R160 ;  /* 0x0000003aac54723c */ /* 0x050fe600000810a0 */
[----:B------:R2:W-:Y:S05]  /*6f140*/  STL.64 [R1+0x3f8], R78 ;  /* 0x0003f84e01007387 */ /* 0x0005ea0000100a00 */
[C---:B--2---:R-:W-:Y:S07]  /*6f150*/  HMMA.1688.F32.TF32 R76, R172.reuse, R62, R164 ;  /* 0x0000003eac4c723c */ /* 0x044fee00000810a4 */
[----:B------:R-:W-:Y:S04]  /*6f160*/  STL.64 [R1+0x440], R80 ;  /* 0x0004405001007387 */ /* 0x000fe80000100a00 */
[----:B------:R2:W-:Y:S04]  /*6f170*/  STL.64 [R1+0x448], R82 ;  /* 0x0004485201007387 */ /* 0x0005e80000100a00 */
[----:B------:R-:W-:Y:S04]  /*6f180*/  STL.64 [R1+0x430], R84 ;  /* 0x0004305401007387 */ /* 0x000fe80000100a00 */
[----:B------:R1:W-:Y:S01]  /*6f190*/  STL.64 [R1+0x438], R86 ;  /* 0x0004385601007387 */ /* 0x0003e20000100a00 */
[----:B--2---:R-:W-:Y:S03]  /*6f1a0*/  HMMA.1688.F32.TF32 R80, R172, R66, R168 ;  /* 0x00000042ac50723c */ /* 0x004fe600000810a8 */
[----:B------:R-:W-:Y:S05]  /*6f1b0*/  STL.64 [R1+0x420], R76 ;  /* 0x0004204c01007387 */ /* 0x000fea0000100a00 */
[C---:B-1----:R-:W-:Y:S01]  /*6f1c0*/  HMMA.1688.F32.TF32 R84, R72.reuse, R6, R176 ;  /* 0x000000064854723c */ /* 0x042fe200000810b0 */
[----:B------:R1:W-:Y:S07]  /*6f1d0*/  STL.64 [R1+0x428], R78 ;  /* 0x0004284e01007387 */ /* 0x0003ee0000100a00 */
[----:B-1----:R-:W-:Y:S07]  /*6f1e0*/  HMMA.1688.F32.TF32 R76, R72, R10, R180 ;  /* 0x0000000a484c723c */ /* 0x002fee00000810b4 */
[----:B------:R1:W-:Y:S04]  /*6f1f0*/  STL.64 [R1+0x3e0], R80 ;  /* 0x0003e05001007387 */ /* 0x0003e80000100a00 */
[----:B------:R2:W-:Y:S04]  /*6f200*/  STL.64 [R1+0x3e8], R82 ;  /* 0x0003e85201007387 */ /* 0x0005e80000100a00 */
[----:B------:R4:W-:Y:S01]  /*6f210*/  STL.64 [R1+0x700], R84 ;  /* 0x0007005401007387 */ /* 0x0009e20000100a00 */
[----:B-1----:R-:W-:-:S03]  /*6f220*/  IMAD.MOV.U32 R80, RZ, RZ, R220 ;  /* 0x000000ffff507224 */ /* 0x002fc600078e00dc */
[----:B------:R-:W-:Y:S01]  /*6f230*/  STL.64 [R1+0x708], R86 ;  /* 0x0007085601007387 */ /* 0x000fe20000100a00 */
[----:B------:R-:W-:-:S03]  /*6f240*/  IMAD.MOV.U32 R81, RZ, RZ, R221 ;  /* 0x000000ffff517224 */ /* 0x000fc600078e00dd */
[----:B------:R-:W3:Y:S01]  /*6f250*/  LDL.LU R220, [R1+0x3494] ;  /* 0x0034940001dc7983 */ /* 0x000ee20000300800 */
[----:B--2---:R-:W-:-:S03]  /*6f260*/  IMAD.MOV.U32 R82, RZ, RZ, R222 ;  /* 0x000000ffff527224 */ /* 0x004fc600078e00de */
[----:B------:R-:W-:Y:S01]  /*6f270*/  STL.64 [R1+0x6f0], R76 ;  /* 0x0006f04c01007387 */ /* 0x000fe20000100a00 */
[----:B------:R-:W-:-:S03]  /*6f280*/  IMAD.MOV.U32 R83, RZ, RZ, R223 ;  /* 0x000000ffff537224 */ /* 0x000fc600078e00df */
[----:B------:R1:W-:Y:S01]  /*6f290*/  STL.64 [R1+0x6f8], R78 ;  /* 0x0006f84e01007387 */ /* 0x0003e20000100a00 */
[----:B----4-:R-:W-:-:S03]  /*6f2a0*/  IMAD.MOV.U32 R84, RZ, RZ, R216 ;  /* 0x000000ffff547224 */ /* 0x010fc600078e00d8 */
[----:B------:R-:W3:Y:S01]  /*6f2b0*/  LDL.LU R221, [R1+0x3490] ;  /* 0x0034900001dd7983 */ /* 0x000ee20000300800 */
[----:B------:R-:W-:-:S03]  /*6f2c0*/  IMAD.MOV.U32 R85, RZ, RZ, R217 ;  /* 0x000000ffff557224 */ /* 0x000fc600078e00d9 */
[----:B------:R-:W3:Y:S04]  /*6f2d0*/  LDL.LU R222, [R1+0x348c] ;  /* 0x00348c0001de7983 */ /* 0x000ee80000300800 */
        /* <DEDUP_REMOVED lines=60> */
[----:B------:R-:W3:Y:S01]  /*6f6a0*/  LDL.LU R195, [R1+0x33f8] ;  /* 0x0033f80001c37983 */ /* 0x000ee20000300800 */
[----:B------:R-:W-:Y:S01]  /*6f6b0*/  HMMA.1688.F32.TF32 R120, R68, R18, R120 ;  /* 0x000000124478723c */ /* 0x000fe20000081078 */
[----:B-1----:R-:W-:-:S07]  /*6f6c0*/  IMAD.MOV.U32 R79, RZ, RZ, R5 ;  /* 0x000000ffff4f7224 */ /* 0x002fce00078e0005 */
[C---:B--2---:R-:W-:Y:S08]  /*6f6d0*/  HMMA.1688.F32.TF32 R128, R72.reuse, R14, R184 ;  /* 0x0000000e4880723c */ /* 0x044ff000000810b8 */
[C---:B------:R-:W-:Y:S08]  /*6f6e0*/  HMMA.1688.F32.TF32 R136, R72.reuse, R18, R188 ;  /* 0x000000124888723c */ /* 0x040ff000000810bc */
[C---:B---3--:R-:W-:Y:S07]  /*6f6f0*/  HMMA.1688.F32.TF32 R132, R72.reuse, R22, R192 ;  /* 0x000000164884723c */ /* 0x048fee00000810c0 */
        /* <DEDUP_REMOVED lines=16> */
[C---:B----4-:R-:W-:Y:S03]  /*6f800*/  HMMA.1688.F32.TF32 R136, R72.reuse, R42, R212 ;  /* 0x0000002a4888723c */ /* 0x050fe600000810d4 */
[----:B------:R-:W-:Y:S05]  /*6f810*/  STL.64 [R1+0x690], R128 ;  /* 0x0006908001007387 */ /* 0x000fea0000100a00 */
[C---:B-1----:R-:W-:Y:S01]  /*6f820*/  HMMA.1688.F32.TF32 R132, R72.reuse, R46, R216 ;  /* 0x0000002e4884723c */ /* 0x042fe200000810d8 */
        /* <DEDUP_REMOVED lines=10> */
[C---:B-1----:R-:W-:Y:S08]  /*6f8d0*/  HMMA.1688.F32.TF32 R128, R72.reuse, R62, R232 ;  /* 0x0000003e4880723c */ /* 0x042ff000000810e8 */
[----:B------:R-:W-:Y:S01]  /*6f8e0*/  HMMA.1688.F32.TF32 R72, R72, R66, R236 ;  /* 0x000000424848723c */ /* 0x000fe200000810ec */
        /* <DEDUP_REMOVED lines=9> */
[----:B--2---:R-:W-:Y:S01]  /*6f980*/  HMMA.1688.F32.TF32 R128, R68, R10, R244 ;  /* 0x0000000a4480723c */ /* 0x004fe200000810f4 */
[----:B------:R-:W-:-:S02]  /*6f990*/  IMAD.MOV.U32 R76, RZ, RZ, R33 ;  /* 0x000000ffff4c7224 */ /* 0x000fc400078e0021 */
[----:B------:R-:W-:Y:S01]  /*6f9a0*/  LDS R244, [R3+0x8a080] ;  /* 0x08a0800003f47984 */ /* 0x000fe20000000800 */
[----:B------:R-:W-:-:S04]  /*6f9b0*/  IMAD.MOV.U32 R77, RZ, RZ, R32 ;  /* 0x000000ffff4d7224 */ /* 0x000fc800078e0020 */
[C---:B------:R-:W-:Y:S01]  /*6f9c0*/  HMMA.1688.F32.TF32 R104, R68.reuse, R38, R104 ;  /* 0x000000264468723c */ /* 0x040fe20000081068 */
[----:B------:R-:W-:Y:S01]  /*6f9d0*/  IMAD.MOV.U32 R92, RZ, RZ, R49 ;  /* 0x000000ffff5c7224 */ /* 0x000fe200078e0031 */
[----:B------:R-:W-:Y:S01]  /*6f9e0*/  LDS R246, [R3+0x8a880] ;  /* 0x08a8800003f67984 */ /* 0x000fe20000000800 */
[----:B------:R-:W-:Y:S02]  /*6f9f0*/  IMAD.MOV.U32 R93, RZ, RZ, R48 ;  /* 0x000000ffff5d7224 */ /* 0x000fe400078e0030 */
[----:B------:R-:W-:Y:S01]  /*6fa00*/  IMAD.MOV.U32 R94, RZ, RZ, R45 ;  /* 0x000000ffff5e7224 */ /* 0x000fe200078e002d */
[----:B------:R-:W-:Y:S02]  /*6fa10*/  LDS R245, [R252+0x8a080] ;  /* 0x08a08000fcf57984 */ /* 0x000fe40000000800 */
[C---:B-1----:R-:W-:Y:S02]  /*6fa20*/  HMMA.1688.F32.TF32 R72, R68.reuse, R14, R124 ;  /* 0x0000000e4448723c */ /* 0x042fe4000008107c */
[----:B------:R-:W-:Y:S04]  /*6fa30*/  STL.64 [R1+0x260], R132 ;  /* 0x0002608401007387 */ /* 0x000fe80000100a00 */
[----:B------:R-:W-:Y:S04]  /*6fa40*/  STL.64 [R1+0x268], R134 ;  /* 0x0002688601007387 */ /* 0x000fe80000100a00 */
[----:B------:R-:W-:Y:S04]  /*6fa50*/  STL.64 [R1+0x200], R128 ;  /* 0x0002008001007387 */ /* 0x000fe80000100a00 */
[----:B------:R-:W-:Y:S01]  /*6fa60*/  STL.64 [R1+0x208], R130 ;  /* 0x0002088201007387 */ /* 0x000fe20000100a00 */
[----:B------:R-:W-:Y:S01]  /*6fa70*/  HMMA.1688.F32.TF32 R116, R68, R22, R116 ;  /* 0x000000164474723c */ /* 0x000fe20000081074 */
[----:B------:R-:W-:-:S02]  /*6fa80*/  IMAD.MOV.U32 R95, RZ, RZ, R44 ;  /* 0x000000ffff5f7224 */ /* 0x000fc400078e002c */
[----:B------:R-:W-:Y:S01]  /*6fa90*/  IMAD.MOV.U32 R90, RZ, RZ, R53 ;  /* 0x000000ffff5a7224 */ /* 0x000fe200078e0035 */
[----:B------:R-:W-:Y:S04]  /*6faa0*/  LDS R247, [R252+0x8a880] ;  /* 0x08a88000fcf77984 */ /* 0x000fe80000000800 */
[----:B------:R-:W-:Y:S04]  /*6fab0*/  STL.64 [R1+0x1f0], R72 ;  /* 0x0001f04801007387 */ /* 0x000fe80000100a00 */
[----:B------:R1:W-:Y:S04]  /*6fac0*/  STL.64 [R1+0x1f8], R74 ;  /* 0x0001f84a01007387 */ /* 0x0003e80000100a00 */
[----:B------:R-:W-:Y:S04]  /*6fad0*/  STL.64 [R1+0x160], R120 ;  /* 0x0001607801007387 */ /* 0x000fe80000100a00 */
[----:B------:R-:W-:Y:S04]  /*6fae0*/  STL.64 [R1+0x168], R122 ;  /* 0x0001687a01007387 */ /* 0x000fe80000100a00 */
[----:B------:R-:W2:Y:S01]  /*6faf0*/  LDL R5, [R1+0x548] ;  /* 0x0005480001057983 */ /* 0x000ea20000100800 */
[C---:B-1----:R-:W-:Y:S03]  /*6fb00*/  HMMA.1688.F32.TF32 R72, R68.reuse, R26, R112 ;  /* 0x0000001a4448723c */ /* 0x042fe60000081070 */
[----:B------:R-:W-:Y:S04]  /*6fb10*/  STL.64 [R1+0x150], R116 ;  /* 0x0001507401007387 */ /* 0x000fe80000100a00 */
[----:B------:R-:W-:Y:S01]  /*6fb20*/  STL.64 [R1+0x158], R118 ;  /* 0x0001587601007387 */ /* 0x000fe20000100a00 */
[----:B------:R-:W-:Y:S01]  /*6fb30*/  HMMA.1688.F32.TF32 R108, R68, R30, R108 ;  /* 0x0000001e446c723c */ /* 0x000fe2000008106c */
[----:B------:R-:W-:-:S02]  /*6fb40*/  IMAD.MOV.U32 R91, RZ, RZ, R52 ;  /* 0x000000ffff5b7224 */ /* 0x000fc400078e0034 */
[----:B------:R-:W-:Y:S01]  /*6fb50*/  IMAD.MOV.U32 R86, RZ, RZ, R57 ;  /* 0x000000ffff567224 */ /* 0x000fe200078e0039 */
[----:B------:R-:W-:Y:S01]  /*6fb60*/  LDS R120, [R3+0x8a000] ;  /* 0x08a0000003787984 */ /* 0x000fe20000000800 */
[----:B------:R-:W-:Y:S02]  /*6fb70*/  IMAD.MOV.U32 R87, RZ, RZ, R56 ;  /* 0x000000ffff577224 */ /* 0x000fe400078e0038 */
[----:B------:R-:W-:Y:S01]  /*6fb80*/  IMAD.MOV.U32 R78, RZ, RZ, R29 ;  /* 0x000000ffff4e7224 */ /* 0x000fe200078e001d */
[----:B------:R-:W-:Y:S04]  /*6fb90*/  LDS R122, [R3+0x8a800] ;  /* 0x08a80000037a7984 */ /* 0x000fe80000000800 */
[----:B------:R-:W-:Y:S04]  /*6fba0*/  LDS R121, [R252+0x8a000] ;  /* 0x08a00000fc797984 */ /* 0x000fe80000000800 */
[----:B------:R-:W-:Y:S04]  /*6fbb0*/  STL.64 [R1+0x140], R72 ;  /* 0x0001404801007387 */ /* 0x000fe80000100a00 */
[----:B------:R1:W-:Y:S04]  /*6fbc0*/  STL.64 [R1+0x148], R74 ;  /* 0x0001484a01007387 */ /* 0x0003e80000100a00 */
[----:B------:R-:W-:Y:S01]  /*6fbd0*/  LDS R123, [R252+0x8a800] ;  /* 0x08a80000fc7b7984 */ /* 0x000fe20000000800 */
[C---:B-1----:R-:W-:Y:S08]  /*6fbe0*/  HMMA.1688.F32.TF32 R72, R68.reuse, R34, R248 ;  /* 0x000000224448723c */ /* 0x042ff000000810f8 */
[C---:B------:R-:W-:Y:S01]  /*6fbf0*/  HMMA.1688.F32.TF32 R32, R68.reuse, R42, R100 ;  /* 0x0000002a4420723c */ /* 0x040fe20000081064 */
[----:B------:R-:W-:Y:S04]  /*6fc00*/  STL.64 [R1+0x130], R108 ;  /* 0x0001306c01007387 */ /* 0x000fe80000100a00 */
[----:B------:R-:W-:Y:S10]  /*6fc10*/  STL.64 [R1+0x138], R110 ;  /* 0x0001386e01007387 */ /* 0x000ff40000100a00 */
[----:B------:R-:W-:Y:S04]  /*6fc20*/  STL.64 [R1+0x120], R72 ;  /* 0x0001204801007387 */ /* 0x000fe80000100a00 */
[----:B------:R1:W-:Y:S04]  /*6fc30*/  STL.64 [R1+0x128], R74 ;  /* 0x0001284a01007387 */ /* 0x0003e80000100a00 */
[----:B------:R-:W-:Y:S04]  /*6fc40*/  STL.64 [R1+0x110], R104 ;  /* 0x0001106801007387 */ /* 0x000fe80000100a00 */
[----:B------:R-:W-:Y:S01]  /*6fc50*/  STL.64 [R1+0x118], R106 ;  /* 0x0001186a01007387 */ /* 0x000fe20000100a00 */
[C---:B-1----:R-:W-:Y:S03]  /*6fc60*/  HMMA.1688.F32.TF32 R72, R68.reuse, R46, R96 ;  /* 0x0000002e4448723c */ /* 0x042fe60000081060 */
[----:B------:R-:W-:Y:S04]  /*6fc70*/  STL.64 [R1+0x100], R32 ;  /* 0x0001002001007387 */ /* 0x000fe80000100a00 */
[----:B------:R1:W-:Y:S01]  /*6fc80*/  STL.64 [R1+0x108], R34 ;  /* 0x0001082201007387 */ /* 0x0003e20000100a00 */
[C---:B------:R-:W-:Y:S03]  /*6fc90*/  HMMA.1688.F32.TF32 R44, R68.reuse, R50, R92 ;  /* 0x00000032442c723c */ /* 0x040fe6000008105c */
[----:B------:R-:W-:Y:S04]  /*6fca0*/  LDS R92, [R0+0x8a000] ;  /* 0x08a00000005c7984 */ /* 0x000fe80000000800 */
[----:B------:R-:W-:Y:S01]  /*6fcb0*/  LDS R94, [R0+0x8a800] ;  /* 0x08a80000005e7984 */ /* 0x000fe20000000800 */
[C---:B-1----:R-:W-:Y:S03]  /*6fcc0*/  HMMA.1688.F32.TF32 R32, R68.reuse, R54, R88 ;  /* 0x000000364420723c */ /* 0x042fe60000081058 */
[----:B------:R-:W-:Y:S04]  /*6fcd0*/  LDS R93, [R2+0x8a000] ;  /* 0x08a00000025d7984 */ /* 0x000fe80000000800 */
[----:B------:R-:W-:Y:S04]  /*6fce0*/  LDS R95, [R2+0x8a800] ;  /* 0x08a80000025f7984 */ /* 0x000fe80000000800 */
        /* <DEDUP_REMOVED lines=8> */
[----:B---3--:R-:W-:Y:S01]  /*6fd70*/  HMMA.1688.F32.TF32 R32, R68, R66, R76 ;  /* 0x000000424420723c */ /* 0x008fe2000008104c */
[----:B------:R-:W-:Y:S04]  /*6fd80*/  STL.64 [R1+0x90], R48 ;  /* 0x0000903001007387 */ /* 0x000fe80000100a00 */
[----:B------:R-:W-:Y:S02]  /*6fd90*/  STL.64 [R1+0x98], R50 ;  /* 0x0000983201007387 */ /* 0x000fe40000100a00 */
[----:B------:R-:W-:-:S08]  /*6fda0*/  IMAD.MOV.U32 R76, RZ, RZ, R28 ;  /* 0x000000ffff4c7224 */ /* 0x000fd000078e001c */
[----:B------:R-:W-:Y:S04]  /*6fdb0*/  STL.64 [R1+0x70], R44 ;  /* 0x0000702c01007387 */ /* 0x000fe80000100a00 */
[----:B------:R-:W-:Y:S04]  /*6fdc0*/  STL.64 [R1+0x78], R46 ;  /* 0x0000782e01007387 */ /* 0x000fe80000100a00 */
[----:B------:R-:W-:Y:S04]  /*6fdd0*/  STL.64 [R1], R32 ;  /* 0x0000002001007387 */ /* 0x000fe80000100a00 */
        /* <DEDUP_REMOVED lines=11> */
[----:B------:R-:W-:Y:S01]  /*6fe90*/  IMAD.MOV.U32 R79, RZ, RZ, R21 ;  /* 0x000000ffff4f7224 */ /* 0x000fe200078e0015 */
[----:B--2---:R-:W1:Y:S04]  /*6fea0*/  LDSM.16.M88.4 R236, [R5+0x4100] ;  /* 0x0041000005ec783b */ /* 0x004e680000000200 */
[----:B------:R-:W2:Y:S04]  /*6feb0*/  LDSM.16.M88.4 R240, [R5+0x100] ;  /* 0x0001000005f0783b */ /* 0x000ea80000000200 */
[----:B------:R-:W3:Y:S04]  /*6fec0*/  LDSM.16.M88.4 R164, [R5+0x8100] ;  /* 0x0081000005a4783b */ /* 0x000ee80000000200 */
[----:B------:R-:W4:Y:S04]  /*6fed0*/  LDSM.16.M88.4 R160, [R5+0xc100] ;  /* 0x00c1000005a0783b */ /* 0x000f280000000200 */
[----:B------:R-:W3:Y:S04]  /*6fee0*/  LDSM.16.M88.4 R56, [R5+0x10100] ;  /* 0x010100000538783b */ /* 0x000ee80000000200 */
[----:B------:R-:W3:Y:S04]  /*6fef0*/  LDSM.16.M88.4 R52, [R5+0x14100] ;  /* 0x014100000534783b */ /* 0x000ee80000000200 */
[----:B------:R-:W4:Y:S04]  /*6ff00*/  LDSM.16.M88.4 R48, [R5+0x18100] ;  /* 0x018100000530783b */ /* 0x000f280000000200 */
[----:B------:R-:W4:Y:S04]  /*6ff10*/  LDSM.16.M88.4 R44, [R5+0x1c100] ;  /* 0x01c10000052c783b */ /* 0x000f280000000200 */
[----:B------:R-:W4:Y:S04]  /*6ff20*/  LDSM.16.M88.4 R32, [R5+0x20100] ;  /* 0x020100000520783b */ /* 0x000f280000000200 */
[----:B------:R-:W4:Y:S01]  /*6ff30*/  LDSM.16.M88.4 R28, [R5+0x24100] ;  /* 0x02410000051c783b */ /* 0x000f220000000200 */
[C---:B-1----:R-:W-:Y:S03]  /*6ff40*/  HMMA.1688.F32.TF32 R68, R92.reuse, R236, R80 ;  /* 0x000000ec5c44723c */ /* 0x042fe60000081050 */
[----:B------:R-:W1:Y:S04]  /*6ff50*/  LDSM.16.M88.4 R24, [R5+0x28100] ;  /* 0x028100000518783b */ /* 0x000e680000000200 */
[----:B--2---:R-:W-:Y:S01]  /*6ff60*/  STL [R1+0x3224], R242 ;  /* 0x003224f201007387 */ /* 0x004fe20000100800 */
[----:B------:R-:W-:Y:S03]  /*6ff70*/  HMMA.1688.F32.TF32 R72, R92, R240, R84 ;  /* 0x000000f05c48723c */ /* 0x000fe60000081054 */
[----:B------:R-:W-:Y:S04]  /*6ff80*/  STL [R1+0x3220], R243 ;  /* 0x003220f301007387 */ /* 0x000fe80000100800 */
[----:B------:R-:W-:Y:S04]  /*6ff90*/  STL [R1+0x322c], R238 ;  /* 0x00322cee01007387 */ /* 0x000fe80000100800 */
[----:B------:R-:W-:Y:S04]  /*6ffa0*/  STL [R1+0x3228], R239 ;  /* 0x003228ef01007387 */ /* 0x000fe80000100800 */
[----:B---3--:R-:W-:Y:S04]  /*6ffb0*/  STL [R1+0x3234], R166 ;  /* 0x003234a601007387 */ /* 0x008fe80000100800 */
[----:B------:R-:W-:Y:S04]  /*6ffc0*/  STL [R1+0x3230], R167 ;  /* 0x003230a701007387 */ /* 0x000fe80000100800 */
[----:B----4-:R2:W-:Y:S04]  /*6ffd0*/  STL [R1+0x323c], R162 ;  /* 0x00323ca201007387 */ /* 0x0105e80000100800 */
[----:B------:R3:W-:Y:S04]  /*6ffe0*/  STL [R1+0x3238], R163 ;  /* 0x003238a301007387 */ /* 0x0007e80000100800 */
[----:B------:R-:W-:Y:S04]  /*6fff0*/  STL [R1+0x3244], R58 ;  /* 0x0032443a01007387 */ /* 0x000fe80000100800 */
[----:B------:R-:W-:Y:S04]  /*70000*/  STL [R1+0x3240], R59 ;  /* 0x0032403b01007387 */ /* 0x000fe80000100800 */
[----:B------:R4:W-:Y:S04]  /*70010*/  STL [R1+0x324c], R54 ;  /* 0x00324c3601007387 */ /* 0x0009e80000100800 */
[----:B------:R1:W-:Y:S04]  /*70020*/  STL [R1+0x3248], R55 ;  /* 0x0032483701007387 */ /* 0x0003e80000100800 */
[----:B------:R-:W-:Y:S04]  /*70030*/  STL [R1+0x3254], R50 ;  /* 0x0032543201007387 */ /* 0x000fe80000100800 */
[----:B------:R-:W-:Y:S04]  /*70040*/  STL [R1+0x3250], R51 ;  /* 0x0032503301007387 */ /* 0x000fe80000100800 */
[----:B------:R1:W-:Y:S04]  /*70050*/  STL [R1+0x325c], R46 ;  /* 0x00325c2e01007387 */ /* 0x0003e80000100800 */
[----:B------:R1:W-:Y:S04]  /*70060*/  STL [R1+0x3258], R47 ;  /* 0x0032582f01007387 */ /* 0x0003e80000100800 */
[----:B------:R-:W-:Y:S01]  /*70070*/  STL [R1+0x3264], R34 ;  /* 0x0032642201007387 */ /* 0x000fe20000100800 */
[----:B--2---:R-:W-:-:S03]  /*70080*/  IMAD.MOV.U32 R162, RZ, RZ, R68 ;  /* 0x000000ffffa27224 */ /* 0x004fc600078e0044 */
[----:B------:R-:W-:Y:S01]  /*70090*/  STL [R1+0x3260], R35 ;  /* 0x0032602301007387 */ /* 0x000fe20000100800 */
[----:B---3--:R-:W-:-:S03]  /*700a0*/  IMAD.MOV.U32 R163, RZ, RZ, R69 ;  /* 0x000000ffffa37224 */ /* 0x008fc600078e0045 */
        /* <DEDUP_REMOVED lines=47> */
[----:B------:R-:W2:Y:S01]  /*703a0*/  LDSM.16.M88.4 R20, [R5+0x2c100] ;  /* 0x02c100000514783b */ /* 0x000ea20000000200 */
[----:B----4-:R-:W-:-:S02]  /*703b0*/  IMAD.MOV.U32 R54, RZ, RZ, R68 ;  /* 0x000000ffff367224 */ /* 0x010fc400078e0044 */
[----:B-1----:R-:W-:Y:S01]  /*703c0*/  IMAD.MOV.U32 R55, RZ, RZ, R69 ;  /* 0x000000ffff377224 */ /* 0x002fe200078e0045 */
[----:B------:R-:W1:Y:S01]  /*703d0*/  LDSM.16.M88.4 R16, [R5+0x30100] ;  /* 0x030100000510783b */ /* 0x000e620000000200 */
[----:B------:R-:W-:Y:S02]  /*703e0*/  IMAD.MOV.U32 R58, RZ, RZ, R70 ;  /* 0x000000ffff3a7224 */ /* 0x000fe400078e0046 */
[----:B------:R-:W-:Y:S01]  /*703f0*/  IMAD.MOV.U32 R59, RZ, RZ, R71 ;  /* 0x000000ffff3b7224 */ /* 0x000fe200078e0047 */
[----:B------:R-:W-:Y:S04]  /*70400*/  LDSM.16.M88.4 R12, [R5+0x34100] ;  /* 0x03410000050c783b */ /* 0x000fe80000000200 */
[----:B------:R-:W4:Y:S04]  /*70410*/  LDSM.16.M88.4 R8, [R5+0x38100] ;  /* 0x038100000508783b */ /* 0x000f280000000200 */
[----:B------:R-:W1:Y:S01]  /*70420*/  LDSM.16.M88.4 R4, [R5+0x3c100] ;  /* 0x03c100000504783b */ /* 0x000e620000000200 */
[C---:B---3--:R-:W-:Y:S11]  /*70430*/  HMMA.1688.F32.TF32 R68, R92.reuse, R160, R112 ;  /* 0x000000a05c44723c */ /* 0x048ff60000081070 */
[----:B------:R-:W-:Y:S11]  /*70440*/  @!UPT UIADD3 URZ, URZ, URZ, URZ ;  /* 0x0000003f3f3ff290 */ /* 0x000ff6000fffe03f */
[----:B------:R-:W-:Y:S02]  /*70450*/  @!UPT UIADD3 URZ, URZ, URZ, URZ ;  /* 0x0000003f3f3ff290 */ /* 0x000fe4000fffe03f */
[----:B------:R-:W-:Y:S01]  /*70460*/  IMAD.MOV.U32 R46, RZ, RZ, R68 ;  /* 0x000000ffff2e7224 */ /* 0x000fe200078e0044 */
[----:B--2---:R-:W-:Y:S01]  /*70470*/  HMMA.1688.F32.TF32 R176, R92, R32, R96 ;  /* 0x000000205cb0723c */ /* 0x004fe20000081060 */
[----:B------:R-:W-:Y:S02]  /*70480*/  IMAD.MOV.U32 R47, RZ, RZ, R69 ;  /* 0x000000ffff2f7224 */ /* 0x000fe400078e0045 */
[----:B------:R-:W-:Y:S02]  /*70490*/  IMAD.MOV.U32 R50, RZ, RZ, R70 ;  /* 0x000000ffff327224 */ /* 0x000fe400078e0046 */
[----:B------:R-:W-:-:S03]  /*704a0*/  IMAD.MOV.U32 R51, RZ, RZ, R71 ;  /* 0x000000ffff337224 */ /* 0x000fc600078e0047 */
[C---:B------:R-:W-:Y:S08]  /*704b0*/  HMMA.1688.F32.TF32 R68, R92.reuse, R56, R108 ;  /* 0x000000385c44723c */ /* 0x040ff0000008106c */
[C---:B------:R-:W-:Y:S08]  /*704c0*/  HMMA.1688.F32.TF32 R172, R92.reuse, R48, R104 ;  /* 0x000000305cac723c */ /* 0x040ff00000081068 */
[C---:B------:R-:W-:Y:S08]  /*704d0*/  HMMA.1688.F32.TF32 R192, R92.reuse, R44, R100 ;  /* 0x0000002c5cc0723c */ /* 0x040ff00000081064 */
[C---:B------:R-:W-:Y:S07]  /*704e0*/  HMMA.1688.F32.TF32 R180, R92.reuse, R28, R88 ;  /* 0x0000001c5cb4723c */ /* 0x040fee0000081058 */
[----:B------:R-:W-:Y:S01]  /*704f0*/  STL.64 [R1+0x31a8], R174 ;  /* 0x0031a8ae01007387 */ /* 0x000fe20000100a00 */
[C---:B------:R-:W-:Y:S03]  /*70500*/  HMMA.1688.F32.TF32 R184, R92.reuse, R24, R84 ;  /* 0x000000185cb8723c */ /* 0x040fe60000081054 */
[----:B------:R-:W-:Y:S05]  /*70510*/  STL.64 [R1+0x31a0], R172 ;  /* 0x0031a0ac01007387 */ /* 0x000fea0000100a00 */
[----:B------:R-:W-:Y:S01]  /*70520*/  HMMA.1688.F32.TF32 R168, R92, R20, R80 ;  /* 0x000000145ca8723c */ /* 0x000fe20000081050 */
[----:B------:R-:W-:Y:S04]  /*70530*/  STL.64 [R1+0x31b8], R194 ;  /* 0x0031b8c201007387 */ /* 0x000fe80000100a00 */
[----:B------:R2:W-:Y:S04]  /*70540*/  STL.64 [R1+0x31b0], R192 ;  /* 0x0031b0c001007387 */ /* 0x0005e80000100a00 */
[----:B------:R-:W-:Y:S04]  /*70550*/  STL.64 [R1+0x31c8], R178 ;  /* 0x0031c8b201007387 */ /* 0x000fe80000100a00 */
[----:B------:R3:W-:Y:S04]  /*70560*/  STL.64 [R1+0x31c0], R176 ;  /* 0x0031c0b001007387 */ /* 0x0007e80000100a00 */
[----:B------:R-:W-:Y:S04]  /*70570*/  STL.64 [R1+0x31d8], R182 ;  /* 0x0031d8b601007387 */ /* 0x000fe80000100a00 */
[----:B------:R-:W-:Y:S04]  /*70580*/  STL.64 [R1+0x31d0], R180 ;  /* 0x0031d0b401007387 */ /* 0x000fe80000100a00 */
[----:B------:R-:W-:Y:S04]  /*70590*/  STL.64 [R1+0x31e8], R186 ;  /* 0x0031e8ba01007387 */ /* 0x000fe80000100a00 */
[----:B------:R1:W-:Y:S04]  /*705a0*/  STL.64 [R1+0x31e0], R184 ;  /* 0x0031e0b801007387 */ /* 0x0003e80000100a00 */
[----:B------:R-:W-:Y:S01]  /*705b0*/  STL.64 [R1+0x31f8], R170 ;  /* 0x0031f8aa01007387 */ /* 0x000fe20000100a00 */
[----:B------:R-:W-:-:S03]  /*705c0*/  IMAD.MOV.U32 R238, RZ, RZ, R68 ;  /* 0x000000ffffee7224 */ /* 0x000fc600078e0044 */
[----:B------:R1:W-:Y:S01]  /*705d0*/  STL.64 [R1+0x31f0], R168 ;  /* 0x0031f0a801007387 */ /* 0x0003e20000100a00 */
[----:B------:R-:W-:-:S03]  /*705e0*/  IMAD.MOV.U32 R239, RZ, RZ, R69 ;  /* 0x000000ffffef7224 */ /* 0x000fc600078e0045 */
[----:B------:R-:W2:Y:S01]  /*705f0*/  LDL.LU R80, [R1+0x5b0] ;  /* 0x0005b00001507983 */ /* 0x000ea20000300800 */
[----:B------:R-:W-:Y:S02]  /*70600*/  IMAD.MOV.U32 R242, RZ, RZ, R70 ;  /* 0x000000fffff27224 */ /* 0x000fe400078e0046 */
[----:B------:R-:W-:Y:S01]  /*70610*/  IMAD.MOV.U32 R243, RZ, RZ, R71 ;  /* 0x000000fffff37224 */ /* 0x000fe200078e0047 */
[----:B------:R-:W2:Y:S01]  /*70620*/  LDL.LU R81, [R1+0x5b4] ;  /* 0x0005b40001517983 */ /* 0x000ea20000300800 */
[C---:B------:R-:W-:Y:S03]  /*70630*/  HMMA.1688.F32.TF32 R68, R92.reuse, R52, R248 ;  /* 0x000000345c44723c */ /* 0x040fe600000810f8 */
        /* <DEDUP_REMOVED lines=42> */
[----:B------:R-:W4:Y:S08]  /*708e0*/  LDL.LU R79, [R1+0x5ac] ;  /* 0x0005ac00014f7983 */ /* 0x000f300000300800 */
[----:B------:R-:W-:Y:S04]  /*708f0*/  STL.64 [R1+0x3208], R222 ;  /* 0x003208de01007387 */ /* 0x000fe80000100a00 */
[----:B------:R1:W-:Y:S01]  /*70900*/  STL.64 [R1+0x3200], R220 ;  /* 0x003200dc01007387 */ /* 0x0003e20000100a00 */
[C---:B--2---:R-:W-:Y:S08]  /*70910*/  HMMA.1688.F32.TF32 R204, R120.reuse, R48, R80 ;  /* 0x0000003078cc723c */ /* 0x044ff00000081050 */
[----:B---3--:R-:W-:Y:S08]  /*70920*/  HMMA.1688.F32.TF32 R224, R120, R164, R248 ;  /* 0x000000a478e0723c */ /* 0x008ff000000810f8 */
[C---:B----4-:R-:W-:Y:S08]  /*70930*/  HMMA.1688.F32.TF32 R88, R92.reuse, R8, R88 ;  /* 0x000000085c58723c */ /* 0x050ff00000081058 */
[C---:B------:R-:W-:Y:S08]  /*70940*/  HMMA.1688.F32.TF32 R196, R92.reuse, R12, R116 ;  /* 0x0000000c5cc4723c */ /* 0x040ff00000081074 */
[----:B------:R-:W-:Y:S08]  /*70950*/  HMMA.1688.F32.TF32 R92, R92, R4, R112 ;  /* 0x000000045c5c723c */ /* 0x000ff00000081070 */
[C---:B------:R-:W-:Y:S07]  /*70960*/  HMMA.1688.F32.TF32 R124, R120.reuse, R240, R108 ;  /* 0x000000f0787c723c */ /* 0x040fee000008106c */
[----:B------:R-:W-:Y:S01]  /*70970*/  STL.64 [R1+0x3218], R198 ;  /* 0x003218c601007387 */ /* 0x000fe20000100a00 */
[C---:B------:R-:W-:Y:S03]  /*70980*/  HMMA.1688.F32.TF32 R100, R120.reuse, R236, R100 ;  /* 0x000000ec7864723c */ /* 0x040fe60000081064 */
[----:B------:R-:W-:Y:S05]  /*70990*/  STL.64 [R1+0x3210], R196 ;  /* 0x003210c401007387 */ /* 0x000fea0000100a00 */
        /* <DEDUP_REMOVED lines=16> */
[----:B------:R-:W-:Y:S01]  /*70aa0*/  STL.64 [R1+0x32d0], R232 ;  /* 0x0032d0e801007387 */ /* 0x000fe20000100a00 */
[C---:B------:R-:W-:Y:S03]  /*70ab0*/  HMMA.1688.F32.TF32 R208, R120.reuse, R44, R76 ;  /* 0x0000002c78d0723c */ /* 0x040fe6000008104c */
        /* <DEDUP_REMOVED lines=38> */
[C---:B---3--:R-:W-:Y:S03]  /*70d20*/  HMMA.1688.F32.TF32 R228, R120.reuse, R32, R76 ;  /* 0x0000002078e4723c */ /* 0x048fe6000008104c */
[----:B------:R-:W3:Y:S04]  /*70d30*/  LDL.LU R76, [R1+0x810] ;  /* 0x00081000014c7983 */ /* 0x000ee80000300800 */
[----:B------:R-:W3:Y:S04]  /*70d40*/  LDL.LU R77, [R1+0x814] ;  /* 0x00081400014d7983 */ /* 0x000ee80000300800 */
[----:B------:R-:W3:Y:S04]  /*70d50*/  LDL.LU R78, [R1+0x818] ;  /* 0x00081800014e7983 */ /* 0x000ee80000300800 */
[----:B------:R-:W3:Y:S01]  /*70d60*/  LDL.LU R79, [R1+0x81c] ;  /* 0x00081c00014f7983 */ /* 0x000ee20000300800 */
[C---:B----4-:R-:W-:Y:S08]  /*70d70*/  HMMA.1688.F32.TF32 R212, R120.reuse, R28, R112 ;  /* 0x0000001c78d4723c */ /* 0x050ff00000081070 */
[C---:B--2---:R-:W-:Y:S08]  /*70d80*/  HMMA.1688.F32.TF32 R216, R120.reuse, R24, R108 ;  /* 0x0000001878d8723c */ /* 0x044ff0000008106c */
[C---:B------:R-:W-:Y:S01]  /*70d90*/  HMMA.1688.F32.TF32 R96, R120.reuse, R20, R96 ;  /* 0x000000147860723c */ /* 0x040fe20000081060 */
[----:B------:R-:W-:Y:S07]  /*70da0*/  STL.64 [R1+0x3318], R230 ;  /* 0x003318e601007387 */ /* 0x000fee0000100a00 */
        /* <DEDUP_REMOVED lines=20> */
[----:B------:R-:W-:Y:S01]  /*70ef0*/  STL.64 [R1+0x3388], R122 ;  /* 0x0033887a01007387 */ /* 0x000fe20000100a00 */
[----:B------:R-:W-:-:S03]  /*70f00*/  IMAD.MOV.U32 R251, RZ, RZ, R64 ;  /* 0x000000fffffb7224 */ /* 0x000fc600078e0040 */
[----:B------:R-:W-:Y:S04]  /*70f10*/  STL.64 [R1+0x3380], R120 ;  /* 0x0033807801007387 */ /* 0x000fe80000100a00 */
[----:B------:R-:W2:Y:S04]  /*70f20*/  LDL.LU R37, [R1+0x33f4] ;  /* 0x0033f40001257983 */ /* 0x000ea80000300800 */
[----:B------:R-:W4:Y:S04]  /*70f30*/  LDL.LU R36, [R1+0x33f0] ;  /* 0x0033f00001247983 */ /* 0x000f280000300800 */
[----:B------:R-:W3:Y:S04]  /*70f40*/  LDL.LU R65, [R1+0x33ec] ;  /* 0x0033ec0001417983 */ /* 0x000ee80000300800 */
[----:B------:R-:W3:Y:S01]  /*70f50*/  LDL.LU R64, [R1+0x33e8] ;  /* 0x0033e80001407983 */ /* 0x000ee20000300800 */
[----:B------:R-:W-:-:S02]  /*70f60*/  IMAD.MOV.U32 R140, RZ, RZ, R40 ;  /* 0x000000ffff8c7224 */ /* 0x000fc400078e0028 */
[----:B------:R-:W-:Y:S01]  /*70f70*/  IMAD.MOV.U32 R141, RZ, RZ, R41 ;  /* 0x000000ffff8d7224 */ /* 0x000fe200078e0029 */
[----:B------:R-:W3:Y:S01]  /*70f80*/  LDL.LU R40, [R1+0x33e4] ;  /* 0x0033e40001287983 */ /* 0x000ee20000300800 */
[----:B------:R-:W-:Y:S02]  /*70f90*/  IMAD.MOV.U32 R142, RZ, RZ, R61 ;  /* 0x000000ffff8e7224 */ /* 0x000fe400078e003d */
[----:B------:R-:W-:Y:S01]  /*70fa0*/  IMAD.MOV.U32 R143, RZ, RZ, R60 ;  /* 0x000000ffff8f7224 */ /* 0x000fe200078e003c */
[----:B------:R-:W3:Y:S04]  /*70fb0*/  LDL.LU R41, [R1+0x33e0] ;  /* 0x0033e00001297983 */ /* 0x000ee80000300800 */
[----:B------:R-:W3:Y:S04]  /*70fc0*/  LDL.LU R61, [R1+0x33dc] ;  /* 0x0033dc00013d7983 */ /* 0x000ee80000300800 */
[----:B------:R-:W3:Y:S01]  /*70fd0*/  LDL.LU R60, [R1+0x33d8] ;  /* 0x0033d800013c7983 */ /* 0x000ee20000300800 */
[----:B--2---:R-:W-:-:S02]  /*70fe0*/  IMAD.MOV.U32 R139, RZ, RZ, R37 ;  /* 0x000000ffff8b7224 */ /* 0x004fc400078e0025 */
[----:B----4-:R-:W-:Y:S02]  /*70ff0*/  IMAD.MOV.U32 R138, RZ, RZ, R36 ;  /* 0x000000ffff8a7224 */ /* 0x010fe400078e0024 */
[----:B---3--:R-:W-:Y:S02]  /*71000*/  IMAD.MOV.U32 R136, RZ, RZ, R65 ;  /* 0x000000ffff887224 */ /* 0x008fe400078e0041 */
[----:B------:R-:W2:Y:S01]  /*71010*/  LDL.LU R65, [R1+0x33d4] ;  /* 0x0033d40001417983 */ /* 0x000ea20000300800 */
[----:B------:R-:W-:-:S03]  /*71020*/  IMAD.MOV.U32 R137, RZ, RZ, R64 ;  /* 0x000000ffff897224 */ /* 0x000fc600078e0040 */
[----:B------:R-:W2:Y:S04]  /*71030*/  LDL.LU R64, [R1+0x33d0] ;  /* 0x0033d00001407983 */ /* 0x000ea80000300800 */
[----:B------:R-:W3:Y:S04]  /*71040*/  LDL.LU R36, [R1+0x33cc] ;  /* 0x0033cc0001247983 */ /* 0x000ee80000300800 */
[----:B------:R-:W4:Y:S01]  /*71050*/  LDL.LU R37, [R1+0x33c8] ;  /* 0x0033c80001257983 */ /* 0x000f220000300800 */
[----:B------:R-:W-:-:S03]  /*71060*/  IMAD.MOV.U32 R128, RZ, RZ, R61 ;  /* 0x000000ffff807224 */ /* 0x000fc600078e003d */
[----:B------:R-:W2:Y:S01]  /*71070*/  LDL.LU R61, [R1+0x33c4] ;  /* 0x0033c400013d7983 */ /* 0x000ea20000300800 */
[----:B------:R-:W-:Y:S02]  /*71080*/  IMAD.MOV.U32 R130, RZ, RZ, R41 ;  /* 0x000000ffff827224 */ /* 0x000fe400078e0029 */
[----:B------:R-:W-:Y:S02]  /*71090*/  IMAD.MOV.U32 R129, RZ, RZ, R60 ;  /* 0x000000ffff817224 */ /* 0x000fe400078e003c */
[----:B------:R-:W2:Y:S01]  /*710a0*/  LDL.LU R60, [R1+0x33c0] ;  /* 0x0033c000013c7983 */ /* 0x000ea20000300800 */
[----:B------:R-:W-:-:S03]  /*710b0*/  IMAD.MOV.U32 R131, RZ, RZ, R40 ;  /* 0x000000ffff837224 */ /* 0x000fc600078e0028 */
[----:B------:R-:W2:Y:S04]  /*710c0*/  LDL.LU R41, [R1+0x33bc] ;  /* 0x0033bc0001297983 */ /* 0x000ea80000300800 */
[----:B------:R-:W2:Y:S04]  /*710d0*/  LDL.LU R40, [R1+0x33b8] ;  /* 0x0033b80001287983 */ /* 0x000ea80000300800 */
[----:B------:R-:W2:Y:S04]  /*710e0*/  LDL.LU R66, [R1+0x7b8] ;  /* 0x0007b80001427983 */ /* 0x000ea80000300800 */
[----:B------:R-:W2:Y:S01]  /*710f0*/  LDL.LU R67, [R1+0x7bc] ;  /* 0x0007bc0001437983 */ /* 0x000ea20000300800 */
[----:B------:R-:W-:Y:S01]  /*71100*/  HMMA.1688.F32.TF32 R148, R144, R240, R76 ;  /* 0x000000f09094723c */ /* 0x000fe2000008104c */
[----:B---3--:R-:W-:-:S02]  /*71110*/  IMAD.MOV.U32 R63, RZ, RZ, R36 ;  /* 0x000000ffff3f7224 */ /* 0x008fc400078e0024 */
[----:B----4-:R-:W-:Y:S02]  /*71120*/  IMAD.MOV.U32 R62, RZ, RZ, R37 ;  /* 0x000000ffff3e7224 */ /* 0x010fe400078e0025 */
        /* <DEDUP_REMOVED lines=41> */
[----:B------:R-:W-:Y:S01]  /*713c0*/  IMAD.MOV.U32 R35, RZ, RZ, R71 ;  /* 0x000000ffff237224 */ /* 0x000fe200078e0047 */
[C---:B------:R-:W-:Y:S01]  /*713d0*/  HMMA.1688.F32.TF32 R128, R144.reuse, R20, R128 ;  /* 0x000000149080723c */ /* 0x040fe20000081080 */
[----:B------:R-:W-:Y:S04]  /*713e0*/  STL.64 [R1+0x3398], R150 ;  /* 0x0033989601007387 */ /* 0x000fe80000100a00 */
[----:B------:R-:W-:Y:S03]  /*713f0*/  STL.64 [R1+0x3390], R148 ;  /* 0x0033909401007387 */ /* 0x000fe60000100a00 */
[C---:B--2---:R-:W-:Y:S08]  /*71400*/  HMMA.1688.F32.TF32 R60, R144.reuse, R52, R60 ;  /* 0x00000034903c723c */ /* 0x044ff0000008103c */
[C---:B------:R-:W-:Y:S08]  /*71410*/  HMMA.1688.F32.TF32 R64, R144.reuse, R48, R64 ;  /* 0x000000309040723c */ /* 0x040ff00000081040 */
[C---:B------:R-:W-:Y:S08]  /*71420*/  HMMA.1688.F32.TF32 R136, R144.reuse, R12, R136 ;  /* 0x0000000c9088723c */ /* 0x040ff00000081088 */
[C---:B------:R-:W-:Y:S08]  /*71430*/  HMMA.1688.F32.TF32 R140, R144.reuse, R8, R140 ;  /* 0x00000008908c723c */ /* 0x040ff0000008108c */
[C---:B---3--:R-:W-:Y:S08]  /*71440*/  HMMA.1688.F32.TF32 R132, R144.reuse, R236, R132 ;  /* 0x000000ec9084723c */ /* 0x048ff00000081084 */
[C---:B----4-:R-:W-:Y:S08]  /*71450*/  HMMA.1688.F32.TF32 R68, R144.reuse, R44, R72 ;  /* 0x0000002c9044723c */ /* 0x050ff00000081048 */
[C---:B------:R-:W-:Y:S07]  /*71460*/  HMMA.1688.F32.TF32 R72, R144.reuse, R32, R156 ;  /* 0x000000209048723c */ /* 0x040fee000008109c */
[----:B------:R-:W-:Y:S01]  /*71470*/  STL.64 [R1+0x33a8], R134 ;  /* 0x0033a88601007387 */ /* 0x000fe20000100a00 */
[C---:B------:R-:W-:Y:S03]  /*71480*/  HMMA.1688.F32.TF32 R76, R144.reuse, R28, R76 ;  /* 0x0000001c904c723c */ /* 0x040fe6000008104c */
[----:B------:R-:W-:Y:S05]  /*71490*/  STL.64 [R1+0x33a0], R132 ;  /* 0x0033a08401007387 */ /* 0x000fea0000100a00 */
[C---:B------:R-:W-:Y:S01]  /*714a0*/  HMMA.1688.F32.TF32 R80, R144.reuse, R24, R80 ;  /* 0x000000189050723c */ /* 0x040fe20000081050 */
[----:B------:R-:W-:Y:S07]  /*714b0*/  STL [R1+0x3190], R68 ;  /* 0x0031904401007387 */ /* 0x000fee0000100800 */
[C---:B------:R-:W-:Y:S01]  /*714c0*/  HMMA.1688.F32.TF32 R112, R144.reuse, R16, R112 ;  /* 0x000000109070723c */ /* 0x040fe20000081070 */
[----:B------:R-:W-:Y:S04]  /*714d0*/  STL [R1+0x318c], R69 ;  /* 0x00318c4501007387 */ /* 0x000fe80000100800 */
[----:B------:R-:W-:Y:S04]  /*714e0*/  STL [R1+0x3188], R70 ;  /* 0x0031884601007387 */ /* 0x000fe80000100800 */
[----:B------:R-:W-:Y:S04]  /*714f0*/  STL [R1+0x3184], R71 ;  /* 0x0031844701007387 */ /* 0x000fe80000100800 */
[----:B------:R-:W-:Y:S04]  /*71500*/  STL [R1+0x3198], R72 ;  /* 0x0031984801007387 */ /* 0x000fe80000100800 */
[----:B------:R-:W-:Y:S04]  /*71510*/  STL [R1+0x3194], R73 ;  /* 0x0031944901007387 */ /* 0x000fe80000100800 */
[----:B------:R-:W-:Y:S04]  /*71520*/  STL [R1+0x3180], R74 ;  /* 0x0031804a01007387 */ /* 0x000fe80000100800 */
[----:B------:R2:W-:Y:S04]  /*71530*/  STL [R1+0x317c], R75 ;  /* 0x00317c4b01007387 */ /* 0x0005e80000100800 */
[----:B------:R3:W-:Y:S04]  /*71540*/  STL [R1+0x319c], R79 ;  /* 0x00319c4f01007387 */ /* 0x0007e80000100800 */
[----:B------:R-:W-:Y:S04]  /*71550*/  STL [R1+0x3178], R83 ;  /* 0x0031785301007387 */ /* 0x000fe80000100800 */
[----:B------:R-:W-:Y:S04]  /*71560*/  STL [R1+0x3174], R131 ;  /* 0x0031748301007387 */ /* 0x000fe80000100800 */
[----:B------:R-:W-:Y:S04]  /*71570*/  STL [R1+0x3170], R115 ;  /* 0x0031707301007387 */ /* 0x000fe80000100800 */
        /* <DEDUP_REMOVED lines=18> */
[----:B------:R-:W2:Y:S01]  /*716a0*/  LDL.LU R222, [R1+0x1d8] ;  /* 0x0001d80001de7983 */ /* 0x000ea20000300800 */
[C---:B------:R-:W-:Y:S03]  /*716b0*/  HMMA.1688.F32.TF32 R108, R144.reuse, R164, R108 ;  /* 0x000000a4906c723c */ /* 0x040fe6000008106c */
[----:B------:R-:W2:Y:S04]  /*716c0*/  LDL.LU R223, [R1+0x1dc] ;  /* 0x0001dc0001df7983 */ /* 0x000ea80000300800 */
[----:B------:R-:W2:Y:S01]  /*716d0*/  LDL.LU R224, [R1+0x80] ;  /* 0x0000800001e07983 */ /* 0x000ea20000300800 */
[C---:B------:R-:W-:Y:S03]  /*716e0*/  HMMA.1688.F32.TF32 R36, R144.reuse, R160, R36 ;  /* 0x000000a09024723c */ /* 0x040fe60000081024 */
[----:B------:R-:W2:Y:S04]  /*716f0*/  LDL.LU R225, [R1+0x84] ;  /* 0x0000840001e17983 */ /* 0x000ea80000300800 */
[----:B------:R-:W2:Y:S01]  /*71700*/  LDL.LU R226, [R1+0x88] ;  /* 0x0000880001e27983 */ /* 0x000ea20000300800 */
[C---:B------:R-:W-:Y:S03]  /*71710*/  HMMA.1688.F32.TF32 R40, R144.reuse, R56, R40 ;  /* 0x000000389028723c */ /* 0x040fe60000081028 */
[----:B------:R-:W2:Y:S05]  /*71720*/  LDL.LU R227, [R1+0x8c] ;  /* 0x00008c0001e37983 */ /* 0x000eaa0000300800 */
[----:B------:R-:W-:Y:S01]  /*71730*/  HMMA.1688.F32.TF32 R144, R144, R4, R152 ;  /* 0x000000049090723c */ /* 0x000fe20000081098 */
        /* <DEDUP_REMOVED lines=24> */
[C---:B------:R-:W-:Y:S03]  /*718c0*/  HMMA.1688.F32.TF32 R156, R244.reuse, R240, R248 ;  /* 0x000000f0f49c723c */ /* 0x040fe600000810f8 */
        /* <DEDUP_REMOVED lines=14> */
[----:B----4-:R-:W-:Y:S07]  /*719b0*/  HMMA.1688.F32.TF32 R84, R244, R56, R124 ;  /* 0x00000038f454723c */ /* 0x010fee000008107c */
[----:B------:R1:W-:Y:S04]  /*719c0*/  STL.64 [R1+0x80], R72 ;  /* 0x0000804801007387 */ /* 0x0003e80000100a00 */
[----:B------:R2:W-:Y:S05]  /*719d0*/  STL.64 [R1+0x88], R74 ;  /* 0x0000884a01007387 */ /* 0x0005ea0000100a00 */
[----:B------:R-:W-:-:S02]  /*719e0*/  IMAD.MOV.U32 R79, RZ, RZ, R68 ;  /* 0x000000ffff4f7224 */ /* 0x000fc400078e0044 */
[----:B------:R-:W-:Y:S02]  /*719f0*/  IMAD.MOV.U32 R68, RZ, RZ, R71 ;  /* 0x000000ffff447224 */ /* 0x000fe400078e0047 */
[----:B-1----:R-:W-:Y:S02]  /*71a00*/  IMAD.MOV.U32 R72, RZ, RZ, R69 ;  /* 0x000000ffff487224 */ /* 0x002fe400078e0045 */
[----:B------:R-:W-:Y:S02]  /*71a10*/  IMAD.MOV.U32 R73, RZ, RZ, R70 ;  /* 0x000000ffff497224 */ /* 0x000fe400078e0046 */
[----:B------:R-:W-:Y:S02]  /*71a20*/  IMAD.MOV.U32 R69, RZ, RZ, R84 ;  /* 0x000000ffff457224 */ /* 0x000fe400078e0054 */
[----:B------:R-:W-:Y:S02]  /*71a30*/  IMAD.MOV.U32 R70, RZ, RZ, R85 ;  /* 0x000000ffff467224 */ /* 0x000fe400078e0055 */
[----:B------:R-:W-:-:S02]  /*71a40*/  IMAD.MOV.U32 R71, RZ, RZ, R86 ;  /* 0x000000ffff477224 */ /* 0x000fc400078e0056 */
[----:B--2---:R-:W-:Y:S02]  /*71a50*/  IMAD.MOV.U32 R74, RZ, RZ, R87 ;  /* 0x000000ffff4a7224 */ /* 0x004fe400078e0057 */
        /* <DEDUP_REMOVED lines=11> */
[----:B------:R2:W-:Y:S01]  /*71b10*/  STL.64 [R1+0x1a8], R90 ;  /* 0x0001a85a01007387 */ /* 0x0005e20000100a00 */
[C---:B-1----:R-:W-:Y:S09]  /*71b20*/  HMMA.1688.F32.TF32 R92, R244.reuse, R28, R168 ;  /* 0x0000001cf45c723c */ /* 0x042ff200000810a8 */
[----:B------:R-:W-:Y:S01]  /*71b30*/  STL.64 [R1+0x240], R84 ;  /* 0x0002405401007387 */ /* 0x000fe20000100a00 */
[C---:B--2---:R-:W-:Y:S03]  /*71b40*/  HMMA.1688.F32.TF32 R88, R244.reuse, R24, R184 ;  /* 0x00000018f458723c */ /* 0x044fe600000810b8 */
[----:B------:R1:W-:Y:S05]  /*71b50*/  STL.64 [R1+0x248], R86 ;  /* 0x0002485601007387 */ /* 0x0003ea0000100a00 */
[C---:B-1----:R-:W-:Y:S05]  /*71b60*/  HMMA.1688.F32.TF32 R84, R244.reuse, R20, R248 ;  /* 0x00000014f454723c */ /* 0x042fea00000810f8 */
[----:B------:R-:W-:Y:S04]  /*71b70*/  STL.64 [R1+0x230], R92 ;  /* 0x0002305c01007387 */ /* 0x000fe80000100a00 */
[----:B------:R-:W-:Y:S06]  /*71b80*/  STL.64 [R1+0x238], R94 ;  /* 0x0002385e01007387 */ /* 0x000fec0000100a00 */
[----:B------:R-:W-:Y:S04]  /*71b90*/  STL.64 [R1+0x220], R88 ;  /* 0x0002205801007387 */ /* 0x000fe80000100a00 */
[----:B------:R-:W-:Y:S04]  /*71ba0*/  STL.64 [R1+0x228], R90 ;  /* 0x0002285a01007387 */ /* 0x000fe80000100a00 */
[----:B------:R-:W-:Y:S04]  /*71bb0*/  LDS R248, [R0+0x8a100] ;  /* 0x08a1000000f87984 */ /* 0x000fe80000000800 */
[----:B------:R-:W-:Y:S04]  /*71bc0*/  LDS R250, [R0+0x8a900] ;  /* 0x08a9000000fa7984 */ /* 0x000fe80000000800 */
[----:B------:R-:W-:Y:S04]  /*71bd0*/  STL.64 [R1+0x210], R84 ;  /* 0x0002105401007387 */ /* 0x000fe80000100a00 */
[----:B------:R1:W-:Y:S04]  /*71be0*/  STL.64 [R1+0x218], R86 ;  /* 0x0002185601007387 */ /* 0x0003e80000100a00 */
[----:B------:R-:W-:Y:S04]  /*71bf0*/  LDS R249, [R2+0x8a100] ;  /* 0x08a1000002f97984 */ /* 0x000fe80000000800 */
[----:B------:R-:W2:Y:S01]  /*71c00*/  LDS R251, [R2+0x8a900] ;  /* 0x08a9000002fb7984 */ /* 0x000ea20000000800 */
[C---:B-1----:R-:W-:Y:S08]  /*71c10*/  HMMA.1688.F32.TF32 R84, R244.reuse, R16, R180 ;  /* 0x00000010f454723c */ /* 0x042ff000000810b4 */
[C---:B------:R-:W-:Y:S08]  /*71c20*/  HMMA.1688.F32.TF32 R92, R244.reuse, R12, R176 ;  /* 0x0000000cf45c723c */ /* 0x040ff000000810b0 */
[C---:B------:R-:W-:Y:S07]  /*71c30*/  HMMA.1688.F32.TF32 R88, R244.reuse, R8, R192 ;  /* 0x00000008f458723c */ /* 0x040fee00000810c0 */
[----:B------:R-:W-:Y:S04]  /*71c40*/  STL.64 [R1+0x1e0], R84 ;  /* 0x0001e05401007387 */ /* 0x000fe80000100a00 */
[----:B------:R1:W-:Y:S02]  /*71c50*/  STL.64 [R1+0x1e8], R86 ;  /* 0x0001e85601007387 */ /* 0x0003e40000100a00 */
[C---:B-1----:R-:W-:Y:S02]  /*71c60*/  HMMA.1688.F32.TF32 R84, R244.reuse, R4, R172 ;  /* 0x00000004f454723c */ /* 0x042fe400000810ac */
[----:B------:R-:W-:Y:S04]  /*71c70*/  STL.64 [R1+0x1d0], R92 ;  /* 0x0001d05c01007387 */ /* 0x000fe80000100a00 */
[----:B------:R-:W-:Y:S04]  /*71c80*/  STL.64 [R1+0x1d8], R94 ;  /* 0x0001d85e01007387 */ /* 0x000fe80000100a00 */
[----:B------:R-:W3:Y:S04]  /*71c90*/  LDL.LU R172, [R1+0x3f0] ;  /* 0x0003f00001ac7983 */ /* 0x000ee80000300800 */
[----:B------:R1:W-:Y:S04]  /*71ca0*/  STL.64 [R1+0x1c0], R88 ;  /* 0x0001c05801007387 */ /* 0x0003e80000100a00 */
[----:B------:R4:W-:Y:S05]  /*71cb0*/  STL.64 [R1+0x1c8], R90 ;  /* 0x0001c85a01007387 */ /* 0x0009ea0000100a00 */
[----:B------:R1:W-:Y:S04]  /*71cc0*/  STL.64 [R1+0x190], R84 ;  /* 0x0001905401007387 */ /* 0x0003e80000100a00 */
        /* <DEDUP_REMOVED lines=26> */
[----:B----4-:R-:W4:Y:S04]  /*71e70*/  LDL.LU R90, [R1+0x388] ;  /* 0x00038800015a7983 */ /* 0x010f280000300800 */
        /* <DEDUP_REMOVED lines=86> */
[----:B------:R-:W-:Y:S04]  /*723e0*/  LDS R244, [R3+0x8a100] ;  /* 0x08a1000003f47984 */ /* 0x000fe80000000800 */
[----:B------:R-:W-:Y:S04]  /*723f0*/  LDS R246, [R3+0x8a900] ;  /* 0x08a9000003f67984 */ /* 0x000fe80000000800 */
[----:B------:R-:W-:Y:S04]  /*72400*/  LDS R245, [R252+0x8a100] ;  /* 0x08a10000fcf57984 */ /* 0x000fe80000000800 */
[----:B------:R-:W1:Y:S01]  /*72410*/  LDS R247, [R252+0x8a900] ;  /* 0x08a90000fcf77984 */ /* 0x000e620000000800 */
[C---:B--2---:R-:W-:Y:S08]  /*72420*/  HMMA.1688.F32.TF32 R84, R248.reuse, R52, R84 ;  /* 0x00000034f854723c */ /* 0x044ff00000081054 */
[C---:B---3--:R-:W-:Y:S08]  /*72430*/  HMMA.1688.F32.TF32 R104, R248.reuse, R56, R104 ;  /* 0x00000038f868723c */ /* 0x048ff00000081068 */
[C---:B----4-:R-:W-:Y:S08]  /*72440*/  HMMA.1688.F32.TF32 R116, R248.reuse, R160, R116 ;  /* 0x000000a0f874723c */ /* 0x050ff00000081074 */
[C---:B------:R-:W-:Y:S08]  /*72450*/  HMMA.1688.F32.TF32 R148, R248.reuse, R236, R148 ;  /* 0x000000ecf894723c */ /* 0x040ff00000081094 */
[C---:B------:R-:W-:Y:S08]  /*72460*/  HMMA.1688.F32.TF32 R132, R248.reuse, R240, R132 ;  /* 0x000000f0f884723c */ /* 0x040ff00000081084 */
[C---:B------:R-:W-:Y:S11]  /*72470*/  HMMA.1688.F32.TF32 R120, R248.reuse, R164, R120 ;  /* 0x000000a4f878723c */ /* 0x040ff60000081078 */
[----:B------:R-:W-:Y:S04]  /*72480*/  @!UPT UIADD3 URZ, URZ, URZ, URZ ;  /* 0x0000003f3f3ff290 */ /* 0x000fe8000fffe03f */
[----:B------:R-:W-:Y:S04]  /*72490*/  STL.64 [R1+0x180], R132 ;  /* 0x0001808401007387 */ /* 0x000fe80000100a00 */
[----:B------:R2:W-:Y:S01]  /*724a0*/  STL.64 [R1+0x188], R134 ;  /* 0x0001888601007387 */ /* 0x0005e20000100a00 */
[C---:B------:R-:W-:Y:S03]  /*724b0*/  HMMA.1688.F32.TF32 R96, R248.reuse, R48, R96 ;  /* 0x00000030f860723c */ /* 0x040fe60000081060 */
[----:B--2---:R-:W2:Y:S04]  /*724c0*/  LDL.LU.64 R134, [R1+0x33a8] ;  /* 0x0033a80001867983 */ /* 0x004ea80000300a00 */
[----:B------:R-:W2:Y:S04]  /*724d0*/  LDL.LU.64 R132, [R1+0x33a0] ;  /* 0x0033a00001847983 */ /* 0x000ea80000300a00 */
        /* <DEDUP_REMOVED lines=42> */
[----:B------:R-:W-:Y:S02]  /*72780*/  HMMA.1688.F32.TF32 R188, R248, R4, R224 ;  /* 0x00000004f8bc723c */ /* 0x000fe400000810e0 */
[----:B------:R-:W-:Y:S04]  /*72790*/  LDS R248, [R0+0x8a180] ;  /* 0x08a1800000f87984 */ /* 0x000fe80000000800 */
[----:B------:R-:W-:Y:S04]  /*727a0*/  LDS R250, [R0+0x8a980] ;  /* 0x08a9800000fa7984 */ /* 0x000fe80000000800 */
[----:B------:R-:W-:Y:S04]  /*727b0*/  STL.64 [R1+0x320], R96 ;  /* 0x0003206001007387 */ /* 0x000fe80000100a00 */
[----:B------:R1:W-:Y:S01]  /*727c0*/  STL.64 [R1+0x328], R98 ;  /* 0x0003286201007387 */ /* 0x0003e20000100a00 */
[C---:B------:R-:W-:Y:S03]  /*727d0*/  HMMA.1688.F32.TF32 R124, R244.reuse, R236, R124 ;  /* 0x000000ecf47c723c */ /* 0x040fe6000008107c */
[----:B------:R-:W-:Y:S04]  /*727e0*/  LDS R249, [R2+0x8a180] ;  /* 0x08a1800002f97984 */ /* 0x000fe80000000800 */
[----:B------:R-:W2:Y:S01]  /*727f0*/  LDS R251, [R2+0x8a980] ;  /* 0x08a9800002fb7984 */ /* 0x000ea20000000800 */
[C---:B-1----:R-:W-:Y:S03]  /*72800*/  HMMA.1688.F32.TF32 R96, R244.reuse, R240, R100 ;  /* 0x000000f0f460723c */ /* 0x042fe60000081064 */
[----:B------:R-:W-:Y:S04]  /*72810*/  STL.64 [R1+0x310], R200 ;  /* 0x000310c801007387 */ /* 0x000fe80000100a00 */
[----:B------:R-:W-:Y:S04]  /*72820*/  STL.64 [R1+0x318], R202 ;  /* 0x000318ca01007387 */ /* 0x000fe80000100a00 */
[----:B------:R-:W-:Y:S01]  /*72830*/  STL.64 [R1+0x2e0], R188 ;  /* 0x0002e0bc01007387 */ /* 0x000fe20000100a00 */
[C---:B------:R-:W-:Y:S03]  /*72840*/  HMMA.1688.F32.TF32 R100, R244.reuse, R164, R92 ;  /* 0x000000a4f464723c */ /* 0x040fe6000008105c */
[----:B------:R-:W-:Y:S05]  /*72850*/  STL.64 [R1+0x2e8], R190 ;  /* 0x0002e8be01007387 */ /* 0x000fea0000100a00 */
[C---:B------:R-:W-:Y:S03]  /*72860*/  HMMA.1688.F32.TF32 R92, R244.reuse, R56, R196 ;  /* 0x00000038f45c723c */ /* 0x040fe600000810c4 */
[----:B------:R-:W-:Y:S04]  /*72870*/  STL.64 [R1+0x300], R96 ;  /* 0x0003006001007387 */ /* 0x000fe80000100a00 */
[----:B------:R1:W-:Y:S02]  /*72880*/  STL.64 [R1+0x308], R98 ;  /* 0x0003086201007387 */ /* 0x0003e40000100a00 */
[C---:B-1----:R-:W-:Y:S08]  /*72890*/  HMMA.1688.F32.TF32 R96, R244.reuse, R160, R88 ;  /* 0x000000a0f460723c */ /* 0x042ff00000081058 */
        /* <DEDUP_REMOVED lines=13> */
[C---:B-1----:R-:W-:Y:S07]  /*72970*/  HMMA.1688.F32.TF32 R88, R244.reuse, R32, R180 ;  /* 0x00000020f458723c */ /* 0x042fee00000810b4 */
        /* <DEDUP_REMOVED lines=8> */
[----:B-1----:R-:W-:Y:S07]  /*72a00*/  HMMA.1688.F32.TF32 R88, R244, R20, R172 ;  /* 0x00000014f458723c */ /* 0x002fee00000810ac */
[----:B------:R-:W-:Y:S04]  /*72a10*/  STL.64 [R1+0x400], R96 ;  /* 0x0004006001007387 */ /* 0x000fe80000100a00 */
[----:B------:R-:W-:Y:S04]  /*72a20*/  STL.64 [R1+0x408], R98 ;  /* 0x0004086201007387 */ /* 0x000fe80000100a00 */
[----:B------:R-:W3:Y:S04]  /*72a30*/  LDL.LU R192, [R1+0x260] ;  /* 0x0002600001c07983 */ /* 0x000ee80000300800 */
[----:B------:R-:W-:Y:S04]  /*72a40*/  STL.64 [R1+0x460], R92 ;  /* 0x0004605c01007387 */ /* 0x000fe80000100a00 */
[----:B------:R-:W-:Y:S04]  /*72a50*/  STL.64 [R1+0x468], R94 ;  /* 0x0004685e01007387 */ /* 0x000fe80000100a00 */
        /* <DEDUP_REMOVED lines=95> */
[----:B------:R-:W-:Y:S08]  /*73050*/  HMMA.1688.F32.TF32 R204, R248, R236, R204 ;  /* 0x000000ecf8cc723c */ /* 0x000ff000000810cc */
[C---:B------:R-:W-:Y:S08]  /*73060*/  HMMA.1688.F32.TF32 R216, R244.reuse, R12, R216 ;  /* 0x0000000cf4d8723c */ /* 0x040ff000000810d8 */
[C---:B------:R-:W-:Y:S08]  /*73070*/  HMMA.1688.F32.TF32 R96, R244.reuse, R16, R96 ;  /* 0x00000010f460723c */ /* 0x040ff00000081060 */
[C---:B------:R-:W-:Y:S08]  /*73080*/  HMMA.1688.F32.TF32 R212, R244.reuse, R8, R212 ;  /* 0x00000008f4d4723c */ /* 0x040ff000000810d4 */
[----:B------:R-:W-:Y:S07]  /*73090*/  HMMA.1688.F32.TF32 R244, R244, R4, R228 ;  /* 0x00000004f4f4723c */ /* 0x000fee00000810e4 */
[----:B------:R-:W-:Y:S01]  /*730a0*/  STL.64 [R1+0x440], R96 ;  /* 0x0004406001007387 */ /* 0x000fe20000100a00 */
[C---:B------:R-:W-:Y:S03]  /*730b0*/  HMMA.1688.F32.TF32 R208, R248.reuse, R240, R208 ;  /* 0x000000f0f8d0723c */ /* 0x040fe600000810d0 */
[----:B------:R1:W-:Y:S04]  /*730c0*/  STL.64 [R1+0x448], R98 ;  /* 0x0004486201007387 */ /* 0x0003e80000100a00 */
[----:B-1----:R-:W2:Y:S01]  /*730d0*/  LDL.LU.64 R98, [R1+0x3348] ;  /* 0x0033480001627983 */ /* 0x002ea20000300a00 */
[C---:B------:R-:W-:Y:S03]  /*730e0*/  HMMA.1688.F32.TF32 R200, R248.reuse, R164, R200 ;  /* 0x000000a4f8c8723c */ /* 0x040fe600000810c8 */
[----:B------:R-:W2:Y:S04]  /*730f0*/  LDL.LU.64 R96, [R1+0x3340] ;  /* 0x0033400001607983 */ /* 0x000ea80000300a00 */
[----:B------:R-:W-:Y:S04]  /*73100*/  STL.64 [R1+0x430], R216 ;  /* 0x000430d801007387 */ /* 0x000fe80000100a00 */
[----:B------:R1:W-:Y:S04]  /*73110*/  STL.64 [R1+0x438], R218 ;  /* 0x000438da01007387 */ /* 0x0003e80000100a00 */
[----:B-1----:R-:W3:Y:S04]  /*73120*/  LDL.LU.64 R218, [R1+0x3338] ;  /* 0x0033380001da7983 */ /* 0x002ee80000300a00 */
[----:B------:R-:W3:Y:S04]  /*73130*/  LDL.LU.64 R216, [R1+0x3330] ;  /* 0x0033300001d87983 */ /* 0x000ee80000300a00 */
[----:B------:R-:W-:Y:S04]  /*73140*/  STL.64 [R1+0x420], R212 ;  /* 0x000420d401007387 */ /* 0x000fe80000100a00 */
[----:B------:R1:W-:Y:S01]  /*73150*/  STL.64 [R1+0x428], R214 ;  /* 0x000428d601007387 */ /* 0x0003e20000100a00 */
[C---:B------:R-:W-:Y:S03]  /*73160*/  HMMA.1688.F32.TF32 R100, R248.reuse, R48, R100 ;  /* 0x00000030f864723c */ /* 0x040fe60000081064 */
[----:B-1----:R-:W4:Y:S04]  /*73170*/  LDL.LU.64 R214, [R1+0x3328] ;  /* 0x0033280001d67983 */ /* 0x002f280000300a00 */
[----:B------:R-:W4:Y:S04]  /*73180*/  LDL.LU.64 R212, [R1+0x3320] ;  /* 0x0033200001d47983 */ /* 0x000f280000300a00 */
        /* <DEDUP_REMOVED lines=8> */
[----:B------:R-:W-:Y:S04]  /*73210*/  LDS R246, [R3+0x8a980] ;  /* 0x08a9800003f67984 */ /* 0x000fe80000000800 */
[----:B-1----:R-:W2:Y:S04]  /*73220*/  LDL.LU.64 R210, [R1+0x3308] ;  /* 0x0033080001d27983 */ /* 0x002ea80000300a00 */
[----:B------:R-:W2:Y:S04]  /*73230*/  LDL.LU.64 R208, [R1+0x3300] ;  /* 0x0033000001d07983 */ /* 0x000ea80000300a00 */
[----:B------:R-:W-:Y:S04]  /*73240*/  STL.64 [R1+0x410], R204 ;  /* 0x000410cc01007387 */ /* 0x000fe80000100a00 */
[----:B------:R1:W-:Y:S04]  /*73250*/  STL.64 [R1+0x418], R206 ;  /* 0x000418ce01007387 */ /* 0x0003e80000100a00 */
[----:B------:R-:W-:Y:S04]  /*73260*/  LDS R245, [R252+0x8a180] ;  /* 0x08a18000fcf57984 */ /* 0x000fe80000000800 */
[----:B------:R-:W3:Y:S04]  /*73270*/  LDS R247, [R252+0x8a980] ;  /* 0x08a98000fcf77984 */ /* 0x000ee80000000800 */
        /* <DEDUP_REMOVED lines=38> */
[C---:B------:R-:W-:Y:S01]  /*734e0*/  HMMA.1688.F32.TF32 R168, R248.reuse, R12, R184 ;  /* 0x0000000cf8a8723c */ /* 0x040fe200000810b8 */
[----:B------:R-:W-:Y:S04]  /*734f0*/  STL.64 [R1+0x520], R220 ;  /* 0x000520dc01007387 */ /* 0x000fe80000100a00 */
[----:B------:R-:W-:Y:S03]  /*73500*/  STL.64 [R1+0x528], R222 ;  /* 0x000528de01007387 */ /* 0x000fe60000100a00 */
[C---:B------:R-:W-:Y:S07]  /*73510*/  HMMA.1688.F32.TF32 R180, R248.reuse, R8, R180 ;  /* 0x00000008f8b4723c */ /* 0x040fee00000810b4 */
[----:B------:R-:W-:Y:S01]  /*73520*/  STL.64 [R1+0x510], R196 ;  /* 0x000510c401007387 */ /* 0x000fe20000100a00 */
[----:B------:R-:W-:Y:S03]  /*73530*/  HMMA.1688.F32.TF32 R176, R248, R4, R176 ;  /* 0x00000004f8b0723c */ /* 0x000fe600000810b0 */
[----:B------:R-:W-:Y:S04]  /*73540*/  STL.64 [R1+0x518], R198 ;  /* 0x000518c601007387 */ /* 0x000fe80000100a00 */
[----:B------:R-:W-:Y:S04]  /*73550*/  STL.64 [R1+0x500], R168 ;  /* 0x000500a801007387 */ /* 0x000fe80000100a00 */
[----:B------:R3:W-:Y:S04]  /*73560*/  STL.64 [R1+0x508], R170 ;  /* 0x000508aa01007387 */ /* 0x0007e80000100a00 */
[----:B------:R-:W-:Y:S04]  /*73570*/  LDS R248, [R0+0x8b000] ;  /* 0x08b0000000f87984 */ /* 0x000fe80000000800 */
[----:B------:R-:W-:Y:S01]  /*73580*/  LDS R250, [R0+0x8b800] ;  /* 0x08b8000000fa7984 */ /* 0x000fe20000000800 */
[----:B---3--:R-:W-:Y:S03]  /*73590*/  HMMA.1688.F32.TF32 R168, R244, R240, R192 ;  /* 0x000000f0f4a8723c */ /* 0x008fe600000810c0 */
[----:B------:R-:W-:Y:S04]  /*735a0*/  STL.64 [R1+0x4f0], R180 ;  /* 0x0004f0b401007387 */ /* 0x000fe80000100a00 */
[----:B------:R-:W-:Y:S04]  /*735b0*/  STL.64 [R1+0x4f8], R182 ;  /* 0x0004f8b601007387 */ /* 0x000fe80000100a00 */
[----:B------:R-:W-:Y:S04]  /*735c0*/  STL.64 [R1+0x280], R176 ;  /* 0x000280b001007387 */ /* 0x000fe80000100a00 */
[----:B------:R-:W-:Y:S04]  /*735d0*/  STL.64 [R1+0x288], R178 ;  /* 0x000288b201007387 */ /* 0x000fe80000100a00 */
[----:B------:R-:W-:Y:S04]  /*735e0*/  LDS R249, [R2+0x8b000] ;  /* 0x08b0000002f97984 */ /* 0x000fe80000000800 */
[----:B------:R-:W1:Y:S01]  /*735f0*/  LDS R251, [R2+0x8b800] ;  /* 0x08b8000002fb7984 */ /* 0x000e620000000800 */
[----:B------:R-:W-:-:S03]  /*73600*/  IMAD.MOV.U32 R241, RZ, RZ, R170 ;  /* 0x000000fffff17224 */ /* 0x000fc600078e00aa */
[----:B------:R3:W-:Y:S01]  /*73610*/  STL.64 [R1+0x260], R168 ;  /* 0x000260a801007387 */ /* 0x0007e20000100a00 */
[----:B------:R-:W-:Y:S02]  /*73620*/  IMAD.MOV.U32 R240, RZ, RZ, R171 ;  /* 0x000000fffff07224 */ /* 0x000fe400078e00ab */
[----:B---3--:R-:W-:Y:S03]  /*73630*/  HMMA.1688.F32.TF32 R168, R244, R236, R172 ;  /* 0x000000ecf4a8723c */ /* 0x008fe600000810ac */
[----:B------:R-:W-:Y:S04]  /*73640*/  STL [R1+0x3164], R240 ;  /* 0x003164f001007387 */ /* 0x000fe80000100800 */
[----:B------:R-:W-:Y:S11]  /*73650*/  STL [R1+0x3160], R241 ;  /* 0x003160f101007387 */ /* 0x000ff60000100800 */
[----:B------:R-:W-:Y:S05]  /*73660*/  @!UPT UIADD3 URZ, URZ, URZ, URZ ;  /* 0x0000003f3f3ff290 */ /* 0x000fea000fffe03f */
[----:B------:R3:W-:Y:S04]  /*73670*/  STL.64 [R1+0x200], R168 ;  /* 0x000200a801007387 */ /* 0x0007e80000100a00 */
[----:B------:R-:W2:Y:S04]  /*73680*/  LDL.LU R220, [R1+0x1f0] ;  /* 0x0001f00001dc7983 */ /* 0x000ea80000300800 */
[----:B------:R-:W2:Y:S01]  /*73690*/  LDL.LU R221, [R1+0x1f4] ;  /* 0x0001f40001dd7983 */ /* 0x000ea20000300800 */
[----:B------:R-:W-:-:S03]  /*736a0*/  IMAD.MOV.U32 R237, RZ, RZ, R170 ;  /* 0x000000ffffed7224 */ /* 0x000fc600078e00aa */
[----:B------:R-:W2:Y:S01]  /*736b0*/  LDL.LU R222, [R1+0x1f8] ;  /* 0x0001f80001de7983 */ /* 0x000ea20000300800 */
[----:B------:R-:W-:-:S03]  /*736c0*/  IMAD.MOV.U32 R236, RZ, RZ, R171 ;  /* 0x000000ffffec7224 */ /* 0x000fc600078e00ab */
[----:B------:R-:W2:Y:S04]  /*736d0*/  LDL.LU R223, [R1+0x1fc] ;  /* 0x0001fc0001df7983 */ /* 0x000ea80000300800 */
[----:B---3--:R-:W3:Y:S04]  /*736e0*/  LDL.LU R168, [R1+0x160] ;  /* 0x0001600001a87983 */ /* 0x008ee80000300800 */
        /* <DEDUP_REMOVED lines=23> */
[----:B------:R1:W-:Y:S04]  /*73860*/  STL [R1+0x316c], R236 ;  /* 0x00316cec01007387 */ /* 0x0003e80000100800 */
[----:B------:R1:W-:Y:S01]  /*73870*/  STL [R1+0x3168], R237 ;  /* 0x003168ed01007387 */ /* 0x0003e20000100800 */
[C---:B---3--:R-:W-:Y:S11]  /*73880*/  HMMA.1688.F32.TF32 R168, R244.reuse, R160, R168 ;  /* 0x000000a0f4a8723c */ /* 0x048ff600000810a8 */
[----:B------:R-:W-:Y:S11]  /*73890*/  @!UPT UIADD3 URZ, URZ, URZ, URZ ;  /* 0x0000003f3f3ff290 */ /* 0x000ff6000fffe03f */
[----:B------:R-:W-:Y:S02]  /*738a0*/  @!UPT UIADD3 URZ, URZ, URZ, URZ ;  /* 0x0000003f3f3ff290 */ /* 0x000fe4000fffe03f */
[----:B-1----:R-:W-:Y:S02]  /*738b0*/  IMAD.MOV.U32 R236, RZ, RZ, R168 ;  /* 0x000000ffffec7224 */ /* 0x002fe400078e00a8 */
[----:B------:R-:W-:Y:S02]  /*738c0*/  IMAD.MOV.U32 R237, RZ, RZ, R169 ;  /* 0x000000ffffed7224 */ /* 0x000fe400078e00a9 */
[----:B------:R-:W-:Y:S02]  /*738d0*/  IMAD.MOV.U32 R161, RZ, RZ, R170 ;  /* 0x000000ffffa17224 */ /* 0x000fe400078e00aa */
[----:B------:R-:W-:Y:S02]  /*738e0*/  IMAD.MOV.U32 R160, RZ, RZ, R171 ;  /* 0x000000ffffa07224 */ /* 0x000fe400078e00ab */
[C---:B--2---:R-:W-:Y:S11]  /*738f0*/  HMMA.1688.F32.TF32 R168, R244.reuse, R56, R184 ;  /* 0x00000038f4a8723c */ /* 0x044ff600000810b8 */
[----:B------:R-:W-:Y:S11]  /*73900*/  @!UPT UIADD3 URZ, URZ, URZ, URZ ;  /* 0x0000003f3f3ff290 */ /* 0x000ff6000fffe03f */
[----:B------:R-:W-:Y:S01]  /*73910*/  @!UPT UIADD3 URZ, URZ, URZ, URZ ;  /* 0x0000003f3f3ff290 */ /* 0x000fe2000fffe03f */
[----:B------:R1:W-:Y:S01]  /*73920*/  STL.64 [R1+0x5d0], R168 ;  /* 0x0005d0a801007387 */ /* 0x0003e20000100a00 */
[----:B------:R-:W-:Y:S02]  /*73930*/  IMAD.MOV.U32 R57, RZ, RZ, R170 ;  /* 0x000000ffff397224 */ /* 0x000fe400078e00aa */
[----:B------:R-:W-:Y:S02]  /*73940*/  IMAD.MOV.U32 R56, RZ, RZ, R171 ;  /* 0x000000ffff387224 */ /* 0x000fe400078e00ab */
[C---:B-1----:R-:W-:Y:S03]  /*73950*/  HMMA.1688.F32.TF32 R168, R244.reuse, R52, R172 ;  /* 0x00000034f4a8723c */ /* 0x042fe600000810ac */
[----:B------:R-:W-:Y:S04]  /*73960*/  STL [R1+0x30dc], R56 ;  /* 0x0030dc3801007387 */ /* 0x000fe80000100800 */
[----:B------:R-:W-:Y:S04]  /*73970*/  STL [R1+0x30d8], R57 ;  /* 0x0030d83901007387 */ /* 0x000fe80000100800 */
[----:B------:R-:W2:Y:S11]  /*73980*/  LDL.LU R172, [R1+0x100] ;  /* 0x0001000001ac7983 */ /* 0x000eb60000300800 */
[----:B------:R-:W-:Y:S01]  /*73990*/  @!UPT UIADD3 URZ, URZ, URZ, URZ ;  /* 0x0000003f3f3ff290 */ /* 0x000fe2000fffe03f */
[----:B------:R-:W-:Y:S04]  /*739a0*/  STL.64 [R1+0x5c0], R168 ;  /* 0x0005c0a801007387 */ /* 0x000fe80000100a00 */
[----:B------:R4:W-:Y:S04]  /*739b0*/  STL.64 [R1+0x5c8], R170 ;  /* 0x0005c8aa01007387 */ /* 0x0009e80000100a00 */
[----:B------:R-:W2:Y:S04]  /*739c0*/  LDL.LU R173, [R1+0x104] ;  /* 0x0001040001ad7983 */ /* 0x000ea80000300800 */
[----:B------:R-:W2:Y:S04]  /*739d0*/  LDL.LU R174, [R1+0x108] ;  /* 0x0001080001ae7983 */ /* 0x000ea80000300800 */
[----:B------:R-:W2:Y:S01]  /*739e0*/  LDL.LU R175, [R1+0x10c] ;  /* 0x00010c0001af7983 */ /* 0x000ea20000300800 */
[C---:B----4-:R-:W-:Y:S11]  /*739f0*/  HMMA.1688.F32.TF32 R168, R244.reuse, R48, R180 ;  /* 0x00000030f4a8723c */ /* 0x050ff600000810b4 */
[----:B------:R-:W-:Y:S11]  /*73a00*/  @!UPT UIADD3 URZ, URZ, URZ, URZ ;  /* 0x0000003f3f3ff290 */ /* 0x000ff6000fffe03f */
[----:B------:R-:W-:Y:S01]  /*73a10*/  @!UPT UIADD3 URZ, URZ, URZ, URZ ;  /* 0x0000003f3f3ff290 */ /* 0x000fe2000fffe03f */
[----:B------:R1:W-:Y:S01]  /*73a20*/  STL.64 [R1+0x5b8], R170 ;  /* 0x0005b8aa01007387 */ /* 0x0003e20000100a00 */
[----:B------:R-:W-:Y:S02]  /*73a30*/  IMAD.MOV.U32 R52, RZ, RZ, R168 ;  /* 0x000000ffff347224 */ /* 0x000fe400078e00a8 */
[----:B------:R-:W-:Y:S02]  /*73a40*/  IMAD.MOV.U32 R53, RZ, RZ, R169 ;  /* 0x000000ffff357224 */ /* 0x000fe400078e00a9 */
[----:B-1----:R-:W-:Y:S03]  /*73a50*/  HMMA.1688.F32.TF32 R168, R244, R44, R176 ;  /* 0x0000002cf4a8723c */ /* 0x002fe600000810b0 */
[----:B------:R-:W-:Y:S04]  /*73a60*/  STL [R1+0x30e4], R53 ;  /* 0x0030e43501007387 */ /* 0x000fe80000100800 */
[----:B------:R-:W-:Y:S11]  /*73a70*/  STL [R1+0x30e0], R52 ;  /* 0x0030e03401007387 */ /* 0x000ff60000100800 */
[----:B------:R-:W-:Y:S05]  /*73a80*/  @!UPT UIADD3 URZ, URZ, URZ, URZ ;  /* 0x0000003f3f3ff290 */ /* 0x000fea000fffe03f */
[----:B------:R1:W-:Y:S04]  /*73a90*/  STL.64 [R1+0x5a0], R168 ;  /* 0x0005a0a801007387 */ /* 0x0003e80000100a00 */
[----:B------:R-:W3:Y:S04]  /*73aa0*/  LDL.LU R180, [R1+0xf0] ;  /* 0x0000f00001b47983 */ /* 0x000ee80000300800 */
[----:B------:R-:W3:Y:S04]  /*73ab0*/  LDL.LU R181, [R1+0xf4] ;  /* 0x0000f40001b57983 */ /* 0x000ee80000300800 */
[----:B------:R-:W3:Y:S04]  /*73ac0*/  LDL.LU R182, [R1+0xf8] ;  /* 0x0000f80001b67983 */ /* 0x000ee80000300800 */
[----:B------:R-:W3:Y:S01]  /*73ad0*/  LDL.LU R183, [R1+0xfc] ;  /* 0x0000fc0001b77983 */ /* 0x000ee20000300800 */
[----:B------:R-:W-:-:S02]  /*73ae0*/  IMAD.MOV.U32 R56, RZ, RZ, R170 ;  /* 0x000000ffff387224 */ /* 0x000fc400078e00aa */
[----:B------:R-:W-:-:S03]  /*73af0*/  IMAD.MOV.U32 R57, RZ, RZ, R171 ;  /* 0x000000ffff397224 */ /* 0x000fc600078e00ab */
[----:B------:R4:W-:Y:S04]  /*73b00*/  STL [R1+0x30ec], R56 ;  /* 0x0030ec3801007387 */ /* 0x0009e80000100800 */
[----:B------:R1:W-:Y:S04]  /*73b10*/  STL [R1+0x30e8], R57 ;  /* 0x0030e83901007387 */ /* 0x0003e80000100800 */
[----:B------:R-:W3:Y:S04]  /*73b20*/  LDL.LU R176, [R1+0xd0] ;  /* 0x0000d00001b07983 */ /* 0x000ee80000300800 */
[----:B------:R-:W3:Y:S04]  /*73b30*/  LDL.LU R177, [R1+0xd4] ;  /* 0x0000d40001b17983 */ /* 0x000ee80000300800 */
[----:B------:R-:W3:Y:S04]  /*73b40*/  LDL.LU R178, [R1+0xd8] ;  /* 0x0000d80001b27983 */ /* 0x000ee80000300800 */
[----:B------:R-:W3:Y:S01]  /*73b50*/  LDL.LU R179, [R1+0xdc] ;  /* 0x0000dc0001b37983 */ /* 0x000ee20000300800 */
[----:B-1----:R-:W-:Y:S03]  /*73b60*/  HMMA.1688.F32.TF32 R168, R244, R32, R192 ;  /* 0x00000020f4a8723c */ /* 0x002fe600000810c0 */
[----:B------:R-:W3:Y:S04]  /*73b70*/  LDL.LU R192, [R1+0xb0] ;  /* 0x0000b00001c07983 */ /* 0x000ee80000300800 */
[----:B------:R-:W3:Y:S04]  /*73b80*/  LDL.LU R193, [R1+0xb4] ;  /* 0x0000b40001c17983 */ /* 0x000ee80000300800 */
[----:B------:R-:W3:Y:S04]  /*73b90*/  LDL.LU R194, [R1+0xb8] ;  /* 0x0000b80001c27983 */ /* 0x000ee80000300800 */
[----:B------:R-:W3:Y:S09]  /*73ba0*/  LDL.LU R195, [R1+0xbc] ;  /* 0x0000bc0001c37983 */ /* 0x000ef20000300800 */
[----:B------:R-:W-:-:S02]  /*73bb0*/  IMAD.MOV.U32 R44, RZ, RZ, R171 ;  /* 0x000000ffff2c7224 */ /* 0x000fc400078e00ab */
[----:B------:R-:W-:Y:S02]  /*73bc0*/  IMAD.MOV.U32 R45, RZ, RZ, R170 ;  /* 0x000000ffff2d7224 */ /* 0x000fe400078e00aa */
[----:B------:R-:W-:Y:S02]  /*73bd0*/  IMAD.MOV.U32 R49, RZ, RZ, R169 ;  /* 0x000000ffff317224 */ /* 0x000fe400078e00a9 */
[----:B------:R-:W-:Y:S01]  /*73be0*/  IMAD.MOV.U32 R48, RZ, RZ, R168 ;  /* 0x000000ffff307224 */ /* 0x000fe200078e00a8 */
[----:B------:R1:W-:Y:S04]  /*73bf0*/  STL [R1+0x30fc], R44 ;  /* 0x0030fc2c01007387 */ /* 0x0003e80000100800 */
[----:B------:R1:W-:Y:S04]  /*73c00*/  STL [R1+0x30f8], R45 ;  /* 0x0030f82d01007387 */ /* 0x0003e80000100800 */
[----:B------:R1:W-:Y:S04]  /*73c10*/  STL [R1+0x30f4], R49 ;  /* 0x0030f43101007387 */ /* 0x0003e80000100800 */
[----:B------:R1:W-:Y:S01]  /*73c20*/  STL [R1+0x30f0], R48 ;  /* 0x0030f03001007387 */ /* 0x0003e20000100800 */
[----:B--2---:R-:W-:Y:S03]  /*73c30*/  HMMA.1688.F32.TF32 R168, R244, R28, R172 ;  /* 0x0000001cf4a8723c */ /* 0x004fe600000810ac */
[----:B------:R-:W2:Y:S04]  /*73c40*/  LDL.LU R172, [R1+0x90] ;  /* 0x0000900001ac7983 */ /* 0x000ea80000300800 */
[----:B------:R-:W2:Y:S04]  /*73c50*/  LDL.LU R173, [R1+0x94] ;  /* 0x0000940001ad7983 */ /* 0x000ea80000300800 */
[----:B------:R-:W2:Y:S04]  /*73c60*/  LDL.LU R174, [R1+0x98] ;  /* 0x0000980001ae7983 */ /* 0x000ea80000300800 */
[----:B------:R-:W2:Y:S09]  /*73c70*/  LDL.LU R175, [R1+0x9c] ;  /* 0x00009c0001af7983 */ /* 0x000eb20000300800 */
[----:B----4-:R-:W-:-:S02]  /*73c80*/  IMAD.MOV.U32 R56, RZ, RZ, R168 ;  /* 0x000000ffff387224 */ /* 0x010fc400078e00a8 */
[----:B------:R-:W-:Y:S02]  /*73c90*/  IMAD.MOV.U32 R57, RZ, RZ, R169 ;  /* 0x000000ffff397224 */ /* 0x000fe400078e00a9 */
[----:B------:R-:W-:Y:S02]  /*73ca0*/  IMAD.MOV.U32 R53, RZ, RZ, R170 ;  /* 0x000000ffff357224 */ /* 0x000fe400078e00aa */
[----:B------:R-:W-:Y:S02]  /*73cb0*/  IMAD.MOV.U32 R52, RZ, RZ, R171 ;  /* 0x000000ffff347224 */ /* 0x000fe400078e00ab */
[C---:B---3--:R-:W-:Y:S03]  /*73cc0*/  HMMA.1688.F32.TF32 R168, R244.reuse, R24, R180 ;  /* 0x00000018f4a8723c */ /* 0x048fe600000810b4 */
[----:B------:R3:W-:Y:S11]  /*73cd0*/  STL [R1+0x310c], R52 ;  /* 0x00310c3401007387 */ /* 0x0007f60000100800 */
[----:B------:R-:W-:Y:S10]  /*73ce0*/  @!UPT UIADD3 URZ, URZ, URZ, URZ ;  /* 0x0000003f3f3ff290 */ /* 0x000ff4000fffe03f */
[----:B-1----:R-:W-:Y:S02]  /*73cf0*/  IMAD.MOV.U32 R44, RZ, RZ, R168 ;  /* 0x000000ffff2c7224 */ /* 0x002fe400078e00a8 */
[----:B------:R-:W-:Y:S02]  /*73d00*/  IMAD.MOV.U32 R45, RZ, RZ, R169 ;  /* 0x000000ffff2d7224 */ /* 0x000fe400078e00a9 */
[----:B------:R-:W-:Y:S02]  /*73d10*/  IMAD.MOV.U32 R49, RZ, RZ, R170 ;  /* 0x000000ffff317224 */ /* 0x000fe400078e00aa */
[----:B------:R-:W-:Y:S02]  /*73d20*/  IMAD.MOV.U32 R48, RZ, RZ, R171 ;  /* 0x000000ffff307224 */ /* 0x000fe400078e00ab */
[C---:B------:R-:W-:Y:S01]  /*73d30*/  HMMA.1688.F32.TF32 R168, R244.reuse, R20, R176 ;  /* 0x00000014f4a8723c */ /* 0x040fe200000810b0 */
[----:B------:R1:W-:Y:S04]  /*73d40*/  STL [R1+0x3108], R53 ;  /* 0x0031083501007387 */ /* 0x0003e80000100800 */
[----:B------:R4:W-:Y:S04]  /*73d50*/  STL [R1+0x3104], R56 ;  /* 0x0031043801007387 */ /* 0x0009e80000100800 */
[----:B------:R1:W-:Y:S01]  /*73d60*/  STL [R1+0x3100], R57 ;  /* 0x0031003901007387 */ /* 0x0003e20000100800 */
[C---:B------:R-:W-:Y:S11]  /*73d70*/  HMMA.1688.F32.TF32 R196, R244.reuse, R164, R220 ;  /* 0x000000a4f4c4723c */ /* 0x040ff600000810dc */
[----:B------:R-:W-:Y:S03]  /*73d80*/  @!UPT UIADD3 URZ, URZ, URZ, URZ ;  /* 0x0000003f3f3ff290 */ /* 0x000fe6000fffe03f */
[----:B---3--:R-:W-:Y:S02]  /*73d90*/  IMAD.MOV.U32 R52, RZ, RZ, R168 ;  /* 0x000000ffff347224 */ /* 0x008fe400078e00a8 */
[----:B-1----:R-:W-:Y:S02]  /*73da0*/  IMAD.MOV.U32 R53, RZ, RZ, R169 ;  /* 0x000000ffff357224 */ /* 0x002fe400078e00a9 */
[----:B----4-:R-:W-:Y:S02]  /*73db0*/  IMAD.MOV.U32 R56, RZ, RZ, R170 ;  /* 0x000000ffff387224 */ /* 0x010fe400078e00aa */
[----:B------:R-:W-:Y:S02]  /*73dc0*/  IMAD.MOV.U32 R57, RZ, RZ, R171 ;  /* 0x000000ffff397224 */ /* 0x000fe400078e00ab */
[----:B------:R-:W-:Y:S01]  /*73dd0*/  HMMA.1688.F32.TF32 R168, R244, R16, R192 ;  /* 0x00000010f4a8723c */ /* 0x000fe200000810c0 */
[----:B------:R-:W-:Y:S04]  /*73de0*/  STL [R1+0x311c], R48 ;  /* 0x00311c3001007387 */ /* 0x000fe80000100800 */
[----:B------:R-:W-:Y:S04]  /*73df0*/  STL [R1+0x3118], R49 ;  /* 0x0031183101007387 */ /* 0x000fe80000100800 */
[----:B------:R-:W-:Y:S04]  /*73e00*/  STL [R1+0x3114], R44 ;  /* 0x0031142c01007387 */ /* 0x000fe80000100800 */
[----:B------:R1:W-:Y:S04]  /*73e10*/  STL [R1+0x3110], R45 ;  /* 0x0031102d01007387 */ /* 0x0003e80000100800 */
[----:B------:R3:W-:Y:S04]  /*73e20*/  STL [R1+0x312c], R57 ;  /* 0x00312c3901007387 */ /* 0x0007e80000100800 */
[----:B------:R2:W-:Y:S03]  /*73e30*/  STL [R1+0x3128], R56 ;  /* 0x0031283801007387 */ /* 0x0005e60000100800 */
[----:B-1----:R-:W-:-:S02]  /*73e40*/  IMAD.MOV.U32 R45, RZ, RZ, R171 ;  /* 0x000000ffff2d7224 */ /* 0x002fc400078e00ab */
[----:B------:R-:W-:Y:S01]  /*73e50*/  IMAD.MOV.U32 R44, RZ, RZ, R170 ;  /* 0x000000ffff2c7224 */ /* 0x000fe200078e00aa */
[----:B------:R1:W-:Y:S01]  /*73e60*/  STL [R1+0x3124], R52 ;  /* 0x0031243401007387 */ /* 0x0003e20000100800 */
[----:B------:R-:W-:Y:S02]  /*73e70*/  IMAD.MOV.U32 R48, RZ, RZ, R168 ;  /* 0x000000ffff307224 */ /* 0x000fe400078e00a8 */
[----:B------:R-:W-:Y:S01]  /*73e80*/  IMAD.MOV.U32 R49, RZ, RZ, R169 ;  /* 0x000000ffff317224 */ /* 0x000fe200078e00a9 */
[----:B------:R1:W-:Y:S01]  /*73e90*/  STL [R1+0x3120], R53 ;  /* 0x0031203501007387 */ /* 0x0003e20000100800 */
        /* <DEDUP_REMOVED lines=30> */
[----:B------:R-:W2:Y:S01]  /*74080*/  LDL.LU R30, [R1+0x326c] ;  /* 0x00326c00011e7983 */ /* 0x000ea20000300800 */
[----:B------:R-:W-:Y:S02]  /*74090*/  IMAD.MOV.U32 R173, RZ, RZ, R31 ;  /* 0x000000ffffad7224 */ /* 0x000fe400078e001f */
[----:B------:R-:W-:Y:S01]  /*740a0*/  IMAD.MOV.U32 R174, RZ, RZ, R34 ;  /* 0x000000ffffae7224 */ /* 0x000fe200078e0022 */
[----:B------:R-:W2:Y:S01]  /*740b0*/  LDL.LU R31, [R1+0x3268] ;  /* 0x00326800011f7983 */ /* 0x000ea20000300800 */
[----:B------:R-:W-:-:S03]  /*740c0*/  IMAD.MOV.U32 R175, RZ, RZ, R35 ;  /* 0x000000ffffaf7224 */ /* 0x000fc600078e0023 */
[----:B------:R-:W2:Y:S04]  /*740d0*/  LDL.LU R34, [R1+0x3264] ;  /* 0x0032640001227983 */ /* 0x000ea80000300800 */
[----:B------:R-:W2:Y:S04]  /*740e0*/  LDL.LU R35, [R1+0x3260] ;  /* 0x0032600001237983 */ /* 0x000ea80000300800 */
[----:B------:R-:W2:Y:S04]  /*740f0*/  LDL.LU R220, [R1] ;  /* 0x0000000001dc7983 */ /* 0x000ea80000300800 */
        /* <DEDUP_REMOVED lines=9> */
[----:B------:R-:W-:-:S03]  /*74190*/  IMAD.MOV.U32 R56, RZ, RZ, R169 ;  /* 0x000000ffff387224 */ /* 0x000fc600078e00a9 */
[----:B------:R-:W3:Y:S01]  /*741a0*/  LDL.LU R55, [R1+0x3248] ;  /* 0x0032480001377983 */ /* 0x000ee20000300800 */
[----:B-1----:R-:W-:-:S03]  /*741b0*/  IMAD.MOV.U32 R52, RZ, RZ, R170 ;  /* 0x000000ffff347224 */ /* 0x002fc600078e00aa */
        /* <DEDUP_REMOVED lines=15> */
[----:B------:R-:W-:Y:S04]  /*742b0*/  STL [R1+0x314c], R53 ;  /* 0x00314c3501007387 */ /* 0x000fe80000100800 */
[----:B------:R-:W-:Y:S04]  /*742c0*/  STL [R1+0x3148], R52 ;  /* 0x0031483401007387 */ /* 0x000fe80000100800 */
[----:B------:R-:W-:Y:S04]  /*742d0*/  STL [R1+0x3144], R57 ;  /* 0x0031443901007387 */ /* 0x000fe80000100800 */
[----:B------:R-:W-:Y:S01]  /*742e0*/  STL [R1+0x3140], R56 ;  /* 0x0031403801007387 */ /* 0x000fe20000100800 */
[----:B----4-:R-:W-:Y:S11]  /*742f0*/  HMMA.1688.F32.TF32 R196, R244, R8, R196 ;  /* 0x00000008f4c4723c */ /* 0x010ff600000810c4 */
[----:B------:R-:W-:Y:S11]  /*74300*/  @!UPT UIADD3 URZ, URZ, URZ, URZ ;  /* 0x0000003f3f3ff290 */ /* 0x000ff6000fffe03f */
[----:B------:R-:W-:Y:S02]  /*74310*/  @!UPT UIADD3 URZ, URZ, URZ, URZ ;  /* 0x0000003f3f3ff290 */ /* 0x000fe4000fffe03f */
[----:B------:R-:W-:Y:S02]  /*74320*/  IMAD.MOV.U32 R49, RZ, RZ, R199 ;  /* 0x000000ffff317224 */ /* 0x000fe400078e00c7 */
[----:B------:R-:W-:Y:S02]  /*74330*/  IMAD.MOV.U32 R48, RZ, RZ, R198 ;  /* 0x000000ffff307224 */ /* 0x000fe400078e00c6 */
[----:B------:R-:W-:Y:S01]  /*74340*/  IMAD.MOV.U32 R45, RZ, RZ, R196 ;  /* 0x000000ffff2d7224 */ /* 0x000fe200078e00c4 */
[----:B------:R-:W4:Y:S01]  /*74350*/  LDL.LU.64 R198, [R1+0x3218] ;  /* 0x0032180001c67983 */ /* 0x000f220000300a00 */
[----:B------:R-:W-:-:S03]  /*74360*/  IMAD.MOV.U32 R44, RZ, RZ, R197 ;  /* 0x000000ffff2c7224 */ /* 0x000fc600078e00c5 */
[----:B------:R-:W4:Y:S04]  /*74370*/  LDL.LU.64 R196, [R1+0x3210] ;  /* 0x0032100001c47983 */ /* 0x000f280000300a00 */
[----:B------:R-:W-:Y:S04]  /*74380*/  STL [R1+0x315c], R49 ;  /* 0x00315c3101007387 */ /* 0x000fe80000100800 */
[----:B------:R-:W-:Y:S04]  /*74390*/  STL [R1+0x3158], R48 ;  /* 0x0031583001007387 */ /* 0x000fe80000100800 */
[----:B------:R1:W-:Y:S04]  /*743a0*/  STL [R1+0x3154], R45 ;  /* 0x0031542d01007387 */ /* 0x0003e80000100800 */
[----:B------:R1:W-:Y:S01]  /*743b0*/  STL [R1+0x3150], R44 ;  /* 0x0031502c01007387 */ /* 0x0003e20000100800 */
[----:B--2---:R-:W-:Y:S03]  /*743c0*/  HMMA.1688.F32.TF32 R244, R244, R4, R220 ;  /* 0x00000004f4f4723c */ /* 0x004fe600000810dc */
[----:B------:R-:W2:Y:S04]  /*743d0*/  LDL.LU.64 R222, [R1+0x3208] ;  /* 0x0032080001de7983 */ /* 0x000ea80000300a00 */
[----:B------:R-:W2:Y:S01]  /*743e0*/  LDL.LU.64 R220, [R1+0x3200] ;  /* 0x0032000001dc7983 */ /* 0x000ea20000300a00 */
[C---:B---3--:R-:W-:Y:S08]  /*743f0*/  HMMA.1688.F32.TF32 R172, R248.reuse, R54, R172 ;  /* 0x00000036f8ac723c */ /* 0x048ff000000810ac */
[C---:B------:R-:W-:Y:S08]  /*74400*/  HMMA.1688.F32.TF32 R192, R248.reuse, R58, R192 ;  /* 0x0000003af8c0723c */ /* 0x040ff000000810c0 */
[C---:B------:R-:W-:Y:S08]  /*74410*/  HMMA.1688.F32.TF32 R176, R248.reuse, R162, R176 ;  /* 0x000000a2f8b0723c */ /* 0x040ff000000810b0 */
[C---:B------:R-:W-:Y:S08]  /*74420*/  HMMA.1688.F32.TF32 R180, R248.reuse, R166, R180 ;  /* 0x000000a6f8b4723c */ /* 0x040ff000000810b4 */
[C---:B------:R-:W-:Y:S08]  /*74430*/  HMMA.1688.F32.TF32 R184, R248.reuse, R238, R184 ;  /* 0x000000eef8b8723c */ /* 0x040ff000000810b8 */
[----:B------:R-:W-:Y:S11]  /*74440*/  HMMA.1688.F32.TF32 R168, R248, R242, R168 ;  /* 0x000000f2f8a8723c */ /* 0x000ff600000810a8 */
[----:B------:R-:W-:Y:S11]  /*74450*/  @!UPT UIADD3 URZ, URZ, URZ, URZ ;  /* 0x0000003f3f3ff290 */ /* 0x000ff6000fffe03f */
[----:B------:R-:W-:Y:S02]  /*74460*/  @!UPT UIADD3 URZ, URZ, URZ, URZ ;  /* 0x0000003f3f3ff290 */ /* 0x000fe4000fffe03f */
[----:B-1----:R-:W-:Y:S02]  /*74470*/  IMAD.MOV.U32 R45, RZ, RZ, R170 ;  /* 0x000000ffff2d7224 */ /* 0x002fe400078e00aa */
[----:B------:R-:W-:Y:S02]  /*74480*/  IMAD.MOV.U32 R44, RZ, RZ, R171 ;  /* 0x000000ffff2c7224 */ /* 0x000fe400078e00ab */
[----:B------:R-:W-:Y:S01]  /*74490*/  IMAD.MOV.U32 R49, RZ, RZ, R168 ;  /* 0x000000ffff317224 */ /* 0x000fe200078e00a8 */
[----:B------:R-:W3:Y:S01]  /*744a0*/  LDL.LU.64 R170, [R1+0x31f8] ;  /* 0x0031f80001aa7983 */ /* 0x000ee20000300a00 */
[----:B------:R-:W-:-:S03]  /*744b0*/  IMAD.MOV.U32 R48, RZ, RZ, R169 ;  /* 0x000000ffff307224 */ /* 0x000fc600078e00a9 */
[----:B------:R-:W3:Y:S04]  /*744c0*/  LDL.LU.64 R168, [R1+0x31f0] ;  /* 0x0031f00001a87983 */ /* 0x000ee80000300a00 */
        /* <DEDUP_REMOVED lines=18> */
[----:B-1----:R-:W4:Y:S04]  /*745f0*/  LDL.LU.64 R174, [R1+0x31a8] ;  /* 0x0031a80001ae7983 */ /* 0x002f280000300a00 */
[----:B------:R-:W4:Y:S01]  /*74600*/  LDL.LU.64 R172, [R1+0x31a0] ;  /* 0x0031a00001ac7983 */ /* 0x000f220000300a00 */
[----:B------:R-:W-:-:S02]  /*74610*/  IMAD.MOV.U32 R53, RZ, RZ, R244 ;  /* 0x000000ffff357224 */ /* 0x000fc400078e00f4 */
[----:B------:R-:W-:Y:S01]  /*74620*/  IMAD.MOV.U32 R52, RZ, RZ, R245 ;  /* 0x000000ffff347224 */ /* 0x000fe200078e00f5 */
[----:B------:R-:W-:Y:S01]  /*74630*/  LDS R244, [R3+0x8b000] ;  /* 0x08b0000003f47984 */ /* 0x000fe20000000800 */
[----:B------:R-:W-:Y:S02]  /*74640*/  IMAD.MOV.U32 R57, RZ, RZ, R246 ;  /* 0x000000ffff397224 */ /* 0x000fe400078e00f6 */
[----:B------:R-:W-:Y:S01]  /*74650*/  IMAD.MOV.U32 R56, RZ, RZ, R247 ;  /* 0x000000ffff387224 */ /* 0x000fe200078e00f7 */
[----:B------:R-:W-:Y:S04]  /*74660*/  LDS R246, [R3+0x8b800] ;  /* 0x08b8000003f67984 */ /* 0x000fe80000000800 */
[----:B------:R-:W-:Y:S04]  /*74670*/  LDS R245, [R252+0x8b000] ;  /* 0x08b00000fcf57984 */ /* 0x000fe80000000800 */
[----:B------:R-:W1:Y:S01]  /*74680*/  LDS R247, [R252+0x8b800] ;  /* 0x08b80000fcf77984 */ /* 0x000e620000000800 */
[C---:B------:R-:W-:Y:S08]  /*74690*/  HMMA.1688.F32.TF32 R92, R248.reuse, R6, R92 ;  /* 0x00000006f85c723c */ /* 0x040ff0000008105c */
[C---:B---3--:R-:W-:Y:S08]  /*746a0*/  HMMA.1688.F32.TF32 R168, R248.reuse, R22, R168 ;  /* 0x00000016f8a8723c */ /* 0x048ff000000810a8 */
[C---:B--2---:R-:W-:Y:S08]  /*746b0*/  HMMA.1688.F32.TF32 R192, R248.reuse, R46, R192 ;  /* 0x0000002ef8c0723c */ /* 0x044ff000000810c0 */
[C---:B----4-:R-:W-:Y:S11]  /*746c0*/  HMMA.1688.F32.TF32 R172, R248.reuse, R50, R172 ;  /* 0x00000032f8ac723c */ /* 0x050ff600000810ac */
[----:B------:R-:W-:Y:S05]  /*746d0*/  @!UPT UIADD3 URZ, URZ, URZ, URZ ;  /* 0x0000003f3f3ff290 */ /* 0x000fea000fffe03f */
[----:B------:R-:W-:Y:S02]  /*746e0*/  IMAD.MOV.U32 R9, RZ, RZ, R192 ;  /* 0x000000ffff097224 */ /* 0x000fe400078e00c0 */
[----:B------:R-:W-:Y:S02]  /*746f0*/  IMAD.MOV.U32 R8, RZ, RZ, R193 ;  /* 0x000000ffff087224 */ /* 0x000fe400078e00c1 */
[----:B------:R-:W-:Y:S02]  /*74700*/  IMAD.MOV.U32 R5, RZ, RZ, R194 ;  /* 0x000000ffff057224 */ /* 0x000fe400078e00c2 */
[----:B------:R-:W-:Y:S02]  /*74710*/  IMAD.MOV.U32 R4, RZ, RZ, R195 ;  /* 0x000000ffff047224 */ /* 0x000fe400078e00c3 */
[C---:B------:R-:W-:Y:S08]  /*74720*/  HMMA.1688.F32.TF32 R192, R248.reuse, R34, R176 ;  /* 0x00000022f8c0723c */ /* 0x040ff000000810b0 */
[C---:B------:R-:W-:Y:S01]  /*74730*/  HMMA.1688.F32.TF32 R176, R248.reuse, R30, R180 ;  /* 0x0000001ef8b0723c */ /* 0x040fe200000810b4 */
[----:B------:R-:W-:Y:S04]  /*74740*/  STL.64 [R1+0x7b0], R172 ;  /* 0x0007b0ac01007387 */ /* 0x000fe80000100a00 */
[----:B------:R2:W-:Y:S03]  /*74750*/  STL.64 [R1+0x7b8], R174 ;  /* 0x0007b8ae01007387 */ /* 0x0005e60000100a00 */
[C---:B--2---:R-:W-:Y:S01]  /*74760*/  HMMA.1688.F32.TF32 R172, R248.reuse, R26, R184 ;  /* 0x0000001af8ac723c */ /* 0x044fe200000810b8 */
[----:B------:R-:W-:Y:S04]  /*74770*/  STL [R1+0x3000], R4 ;  /* 0x0030000401007387 */ /* 0x000fe80000100800 */
[----:B------:R-:W-:Y:S04]  /*74780*/  STL [R1+0x2ffc], R8 ;  /* 0x002ffc0801007387 */ /* 0x000fe80000100800 */
[----:B------:R-:W-:Y:S04]  /*74790*/  STL [R1+0x2ff8], R9 ;  /* 0x002ff80901007387 */ /* 0x000fe80000100800 */
[----:B------:R-:W-:Y:S04]  /*747a0*/  STL [R1+0x2ff4], R5 ;  /* 0x002ff40501007387 */ /* 0x000fe80000100800 */
        /* <DEDUP_REMOVED lines=10> */
[----:B--2---:R-:W-:Y:S01]  /*74850*/  HMMA.1688.F32.TF32 R168, R248, R10, R88 ;  /* 0x0000000af8a8723c */ /* 0x004fe20000081058 */
[----:B------:R-:W-:Y:S04]  /*74860*/  LDS R88, [R0+0x8b080] ;  /* 0x08b0800000587984 */ /* 0x000fe80000000800 */
[----:B------:R-:W-:Y:S04]  /*74870*/  LDS R90, [R0+0x8b880] ;  /* 0x08b88000005a7984 */ /* 0x000fe80000000800 */
[----:B------:R-:W-:Y:S04]  /*74880*/  STL.64 [R1+0x940], R176 ;  /* 0x000940b001007387 */ /* 0x000fe80000100a00 */
[----:B------:R-:W-:Y:S04]  /*74890*/  STL.64 [R1+0x948], R178 ;  /* 0x000948b201007387 */ /* 0x000fe80000100a00 */
[----:B------:R-:W-:Y:S04]  /*748a0*/  STL.64 [R1+0x930], R172 ;  /* 0x000930ac01007387 */ /* 0x000fe80000100a00 */
[----:B------:R-:W-:Y:S04]  /*748b0*/  STL.64 [R1+0x938], R174 ;  /* 0x000938ae01007387 */ /* 0x000fe80000100a00 */
[----:B------:R-:W-:Y:S04]  /*748c0*/  STL.64 [R1+0x920], R168 ;  /* 0x000920a801007387 */ /* 0x000fe80000100a00 */
[----:B------:R1:W-:Y:S04]  /*748d0*/  STL.64 [R1+0x928], R170 ;  /* 0x000928aa01007387 */ /* 0x0003e80000100a00 */
[----:B------:R-:W-:Y:S04]  /*748e0*/  STL.64 [R1+0x910], R92 ;  /* 0x0009105c01007387 */ /* 0x000fe80000100a00 */
[----:B------:R-:W-:Y:S01]  /*748f0*/  LDS R89, [R2+0x8b080] ;  /* 0x08b0800002597984 */ /* 0x000fe20000000800 */
[C---:B-1----:R-:W-:Y:S03]  /*74900*/  HMMA.1688.F32.TF32 R168, R244.reuse, R242, R124 ;  /* 0x000000f2f4a8723c */ /* 0x042fe6000008107c */
[----:B------:R1:W-:Y:S04]  /*74910*/  STL.64 [R1+0x918], R94 ;  /* 0x0009185e01007387 */ /* 0x0003e80000100a00 */
[----:B------:R-:W2:Y:S01]  /*74920*/  LDS R91, [R2+0x8b880] ;  /* 0x08b88000025b7984 */ /* 0x000ea20000000800 */
[C---:B-1----:R-:W-:Y:S11]  /*74930*/  HMMA.1688.F32.TF32 R92, R244.reuse, R162, R188 ;  /* 0x000000a2f45c723c */ /* 0x042ff600000810bc */
[----:B------:R-:W-:Y:S05]  /*74940*/  @!UPT UIADD3 URZ, URZ, URZ, URZ ;  /* 0x0000003f3f3ff290 */ /* 0x000fea000fffe03f */
[----:B------:R-:W-:Y:S02]  /*74950*/  IMAD.MOV.U32 R127, RZ, RZ, R168 ;  /* 0x000000ffff7f7224 */ /* 0x000fe400078e00a8 */
[----:B------:R-:W-:Y:S02]  /*74960*/  IMAD.MOV.U32 R126, RZ, RZ, R169 ;  /* 0x000000ffff7e7224 */ /* 0x000fe400078e00a9 */
[----:B------:R-:W-:Y:S02]  /*74970*/  IMAD.MOV.U32 R125, RZ, RZ, R170 ;  /* 0x000000ffff7d7224 */ /* 0x000fe400078e00aa */
[----:B------:R-:W-:Y:S02]  /*74980*/  IMAD.MOV.U32 R124, RZ, RZ, R171 ;  /* 0x000000ffff7c7224 */ /* 0x000fe400078e00ab */
[C---:B------:R-:W-:Y:S08]  /*74990*/  HMMA.1688.F32.TF32 R168, R244.reuse, R238, R100 ;  /* 0x000000eef4a8723c */ /* 0x040ff00000081064 */
[----:B------:R-:W-:Y:S01]  /*749a0*/  HMMA.1688.F32.TF32 R100, R244, R166, R224 ;  /* 0x000000a6f464723c */ /* 0x000fe200000810e0 */
[----:B------:R-:W-:-:S02]  /*749b0*/  IMAD.MOV.U32 R21, RZ, RZ, R92 ;  /* 0x000000ffff157224 */ /* 0x000fc400078e005c */
[----:B------:R-:W-:Y:S02]  /*749c0*/  IMAD.MOV.U32 R20, RZ, RZ, R93 ;  /* 0x000000ffff147224 */ /* 0x000fe400078e005d */
[----:B------:R-:W-:Y:S02]  /*749d0*/  IMAD.MOV.U32 R17, RZ, RZ, R94 ;  /* 0x000000ffff117224 */ /* 0x000fe400078e005e */
[----:B------:R-:W-:Y:S02]  /*749e0*/  IMAD.MOV.U32 R16, RZ, RZ, R95 ;  /* 0x000000ffff107224 */ /* 0x000fe400078e005f */
[C---:B------:R-:W-:Y:S06]  /*749f0*/  HMMA.1688.F32.TF32 R92, R244.reuse, R58, R232 ;  /* 0x0000003af45c723c */ /* 0x040fec00000810e8 */
[----:B------:R-:W-:Y:S04]  /*74a00*/  STL.64 [R1+0x90], R168 ;  /* 0x000090a801007387 */ /* 0x000fe80000100a00 */
[----:B------:R1:W-:Y:S04]  /*74a10*/  STL.64 [R1+0x98], R170 ;  /* 0x000098aa01007387 */ /* 0x0003e80000100a00 */
[----:B------:R-:W-:Y:S04]  /*74a20*/  STL.64 [R1+0xd0], R100 ;  /* 0x0000d06401007387 */ /* 0x000fe80000100a00 */
[----:B------:R3:W-:Y:S04]  /*74a30*/  STL.64 [R1+0xd8], R102 ;  /* 0x0000d86601007387 */ /* 0x0007e80000100a00 */
[----:B------:R-:W-:Y:S01]  /*74a40*/  STL [R1+0x3020], R16 ;  /* 0x0030201001007387 */ /* 0x000fe20000100800 */
[C---:B-1----:R-:W-:Y:S03]  /*74a50*/  HMMA.1688.F32.TF32 R168, R244.reuse, R54, R200 ;  /* 0x00000036f4a8723c */ /* 0x042fe600000810c8 */
[----:B------:R-:W-:Y:S04]  /*74a60*/  STL [R1+0x301c], R17 ;  /* 0x00301c1101007387 */ /* 0x000fe80000100800 */
[----:B------:R-:W-:Y:S04]  /*74a70*/  STL [R1+0x3018], R20 ;  /* 0x0030181401007387 */ /* 0x000fe80000100800 */
[----:B------:R-:W-:Y:S04]  /*74a80*/  STL [R1+0x3014], R21 ;  /* 0x0030141501007387 */ /* 0x000fe80000100800 */
[----:B------:R-:W-:Y:S01]  /*74a90*/  STL.64 [R1+0x610], R92 ;  /* 0x0006105c01007387 */ /* 0x000fe20000100a00 */
[C---:B---3--:R-:W-:Y:S03]  /*74aa0*/  HMMA.1688.F32.TF32 R100, R244.reuse, R50, R204 ;  /* 0x00000032f464723c */ /* 0x048fe600000810cc */
[----:B------:R1:W-:Y:S05]  /*74ab0*/  STL.64 [R1+0x618], R94 ;  /* 0x0006185e01007387 */ /* 0x0003ea0000100a00 */
[C---:B-1----:R-:W-:Y:S01]  /*74ac0*/  HMMA.1688.F32.TF32 R92, R244.reuse, R46, R208 ;  /* 0x0000002ef45c723c */ /* 0x042fe200000810d0 */
[----:B------:R-:W-:Y:S04]  /*74ad0*/  STL.64 [R1+0x650], R168 ;  /* 0x000650a801007387 */ /* 0x000fe80000100a00 */
[----:B------:R1:W-:Y:S10]  /*74ae0*/  STL.64 [R1+0x658], R170 ;  /* 0x000658aa01007387 */ /* 0x0003f40000100a00 */
[----:B------:R-:W-:Y:S01]  /*74af0*/  STL.64 [R1+0x6e0], R100 ;  /* 0x0006e06401007387 */ /* 0x000fe20000100a00 */
[C---:B------:R-:W-:Y:S03]  /*74b00*/  HMMA.1688.F32.TF32 R96, R244.reuse, R22, R96 ;  /* 0x00000016f460723c */ /* 0x040fe60000081060 */
[----:B------:R3:W-:Y:S05]  /*74b10*/  STL.64 [R1+0x6e8], R102 ;  /* 0x0006e86601007387 */ /* 0x0007ea0000100a00 */
[----:B-1----:R-:W-:Y:S01]  /*74b20*/  HMMA.1688.F32.TF32 R168, R244, R34, R228 ;  /* 0x00000022f4a8723c */ /* 0x002fe200000810e4 */
[----:B------:R-:W-:-:S02]  /*74b30*/  IMAD.MOV.U32 R25, RZ, RZ, R92 ;  /* 0x000000ffff197224 */ /* 0x000fc400078e005c */
[----:B------:R-:W-:Y:S02]  /*74b40*/  IMAD.MOV.U32 R24, RZ, RZ, R93 ;  /* 0x000000ffff187224 */ /* 0x000fe400078e005d */
[----:B------:R-:W-:Y:S02]  /*74b50*/  IMAD.MOV.U32 R13, RZ, RZ, R94 ;  /* 0x000000ffff0d7224 */ /* 0x000fe400078e005e */
[----:B------:R-:W-:Y:S02]  /*74b60*/  IMAD.MOV.U32 R12, RZ, RZ, R95 ;  /* 0x000000ffff0c7224 */ /* 0x000fe400078e005f */
[C---:B------:R-:W-:Y:S08]  /*74b70*/  HMMA.1688.F32.TF32 R92, R244.reuse, R30, R212 ;  /* 0x0000001ef45c723c */ /* 0x040ff000000810d4 */
[C---:B---3--:R-:W-:Y:S01]  /*74b80*/  HMMA.1688.F32.TF32 R100, R244.reuse, R26, R216 ;  /* 0x0000001af464723c */ /* 0x048fe200000810d8 */
        /* <DEDUP_REMOVED lines=9> */
[----:B------:R-:W-:Y:S01]  /*74c20*/  STL.64 [R1+0x908], R102 ;  /* 0x0009086601007387 */ /* 0x000fe20000100a00 */
[C---:B-1----:R-:W-:Y:S03]  /*74c30*/  HMMA.1688.F32.TF32 R92, R244.reuse, R18, R84 ;  /* 0x00000012f45c723c */ /* 0x042fe60000081054 */
[----:B------:R-:W-:Y:S04]  /*74c40*/  STL.64 [R1+0x8f0], R96 ;  /* 0x0008f06001007387 */ /* 0x000fe80000100a00 */
[----:B------:R1:W-:Y:S01]  /*74c50*/  STL.64 [R1+0x8f8], R98 ;  /* 0x0008f86201007387 */ /* 0x0003e20000100a00 */
[C---:B------:R-:W-:Y:S08]  /*74c60*/  HMMA.1688.F32.TF32 R84, R244.reuse, R14, R104 ;  /* 0x0000000ef454723c */ /* 0x040ff00000081068 */
[----:B-1----:R-:W-:Y:S08]  /*74c70*/  HMMA.1688.F32.TF32 R96, R244, R10, R116 ;  /* 0x0000000af460723c */ /* 0x002ff00000081074 */
[----:B--2---:R-:W-:Y:S01]  /*74c80*/  HMMA.1688.F32.TF32 R36, R88, R162, R36 ;  /* 0x000000a25824723c */ /* 0x004fe20000081024 */
[----:B------:R-:W-:Y:S04]  /*74c90*/  STL.64 [R1+0x8e0], R92 ;  /* 0x0008e05c01007387 */ /* 0x000fe80000100a00 */
[----:B------:R1:W-:Y:S04]  /*74ca0*/  STL.64 [R1+0x8e8], R94 ;  /* 0x0008e85e01007387 */ /* 0x0003e80000100a00 */
[----:B------:R-:W-:Y:S04]  /*74cb0*/  STL.64 [R1+0x8d0], R84 ;  /* 0x0008d05401007387 */ /* 0x000fe80000100a00 */
[----:B------:R-:W-:Y:S01]  /*74cc0*/  STL.64 [R1+0x8d8], R86 ;  /* 0x0008d85601007387 */ /* 0x000fe20000100a00 */
[----:B-1----:R-:W-:Y:S03]  /*74cd0*/  HMMA.1688.F32.TF32 R92, R244, R6, R120 ;  /* 0x00000006f45c723c */ /* 0x002fe60000081078 */
[----:B------:R-:W-:Y:S04]  /*74ce0*/  STL.64 [R1+0x8c0], R96 ;  /* 0x0008c06001007387 */ /* 0x000fe80000100a00 */
[----:B------:R1:W-:Y:S03]  /*74cf0*/  STL.64 [R1+0x8c8], R98 ;  /* 0x0008c86201007387 */ /* 0x0003e60000100a00 */
[----:B------:R-:W-:Y:S01]  /*74d00*/  IMAD.MOV.U32 R33, RZ, RZ, R36 ;  /* 0x000000ffff217224 */ /* 0x000fe200078e0024 */
[----:B------:R-:W-:Y:S01]  /*74d10*/  HMMA.1688.F32.TF32 R40, R88, R58, R40 ;  /* 0x0000003a5828723c */ /* 0x000fe20000081028 */
[----:B------:R-:W-:Y:S01]  /*74d20*/  IMAD.MOV.U32 R32, RZ, RZ, R37 ;  /* 0x000000ffff207224 */ /* 0x000fe200078e0025 */
[----:B------:R-:W-:Y:S01]  /*74d30*/  LDS R84, [R3+0x8b080] ;  /* 0x08b0800003547984 */ /* 0x000fe20000000800 */
[----:B------:R-:W-:-:S02]  /*74d40*/  IMAD.MOV.U32 R29, RZ, RZ, R38 ;  /* 0x000000ffff1d7224 */ /* 0x000fc400078e0026 */
[----:B------:R-:W-:Y:S01]  /*74d50*/  IMAD.MOV.U32 R28, RZ, RZ, R39 ;  /* 0x000000ffff1c7224 */ /* 0x000fe200078e0027 */
[----:B------:R-:W-:Y:S02]  /*74d60*/  LDS R86, [R3+0x8b880] ;  /* 0x08b8800003567984 */ /* 0x000fe40000000800 */
[C---:B-1----:R-:W-:Y:S01]  /*74d70*/  HMMA.1688.F32.TF32 R96, R88.reuse, R238, R132 ;  /* 0x000000ee5860723c */ /* 0x042fe20000081084 */
[----:B------:R-:W-:Y:S01]  /*74d80*/  IMAD.MOV.U32 R180, RZ, RZ, R79 ;  /* 0x000000ffffb47224 */ /* 0x000fe200078e004f */
[----:B------:R-:W-:Y:S01]  /*74d90*/  LDS R85, [R252+0x8b080] ;  /* 0x08b08000fc557984 */ /* 0x000fe20000000800 */
[----:B------:R-:W-:Y:S02]  /*74da0*/  IMAD.MOV.U32 R181, RZ, RZ, R72 ;  /* 0x000000ffffb57224 */ /* 0x000fe400078e0048 */
[----:B------:R-:W-:Y:S01]  /*74db0*/  IMAD.MOV.U32 R182, RZ, RZ, R73 ;  /* 0x000000ffffb67224 */ /* 0x000fe200078e0049 */
[----:B------:R-:W1:Y:S02]  /*74dc0*/  LDS R87, [R252+0x8b880] ;  /* 0x08b88000fc577984 */ /* 0x000e640000000800 */
[----:B------:R-:W-:Y:S02]  /*74dd0*/  HMMA.1688.F32.TF32 R36, R88, R54, R60 ;  /* 0x000000365824723c */ /* 0x000fe4000008103c */
[----:B------:R-:W-:Y:S04]  /*74de0*/  STL.64 [R1+0x8b0], R92 ;  /* 0x0008b05c01007387 */ /* 0x000fe80000100a00 */
[----:B------:R-:W-:Y:S09]  /*74df0*/  STL.64 [R1+0x8b8], R94 ;  /* 0x0008b85e01007387 */ /* 0x000ff20000100a00 */
[----:B------:R-:W-:Y:S04]  /*74e00*/  STL.64 [R1+0x30], R96 ;  /* 0x0000306001007387 */ /* 0x000fe80000100a00 */
[----:B------:R-:W-:Y:S04]  /*74e10*/  STL.64 [R1+0x38], R98 ;  /* 0x0000386201007387 */ /* 0x000fe80000100a00 */
[----:B------:R-:W-:Y:S04]  /*74e20*/  STL.64 [R1+0x40], R40 ;  /* 0x0000402801007387 */ /* 0x000fe80000100a00 */
[----:B------:R-:W-:Y:S04]  /*74e30*/  STL.64 [R1+0x48], R42 ;  /* 0x0000482a01007387 */ /* 0x000fe80000100a00 */
[----:B------:R2:W-:Y:S04]  /*74e40*/  STL.64 [R1+0x20], R36 ;  /* 0x0000202401007387 */ /* 0x0005e80000100a00 */
[----:B------:R-:W3:Y:S04]  /*74e50*/  LDL.LU R184, [R1+0x80] ;  /* 0x0000800001b87983 */ /* 0x000ee80000300800 */
[----:B------:R-:W3:Y:S04]  /*74e60*/  LDL.LU R185, [R1+0x84] ;  /* 0x0000840001b97983 */ /* 0x000ee80000300800 */
[----:B------:R-:W3:Y:S01]  /*74e70*/  LDL.LU R186, [R1+0x88] ;  /* 0x0000880001ba7983 */ /* 0x000ee20000300800 */
[----:B------:R-:W-:-:S03]  /*74e80*/  IMAD.MOV.U32 R183, RZ, RZ, R68 ;  /* 0x000000ffffb77224 */ /* 0x000fc600078e0044 */
[----:B------:R-:W3:Y:S01]  /*74e90*/  LDL.LU R187, [R1+0x8c] ;  /* 0x00008c0001bb7983 */ /* 0x000ee20000300800 */
[----:B------:R-:W-:-:S03]  /*74ea0*/  IMAD.MOV.U32 R192, RZ, RZ, R69 ;  /* 0x000000ffffc07224 */ /* 0x000fc600078e0045 */
[----:B------:R-:W4:Y:S01]  /*74eb0*/  LDL.LU R79, [R1+0x319c] ;  /* 0x00319c00014f7983 */ /* 0x000f220000300800 */
        /* <DEDUP_REMOVED lines=12> */
[----:B------:R-:W-:-:S02]  /*74f80*/  IMAD.MOV.U32 R173, RZ, RZ, R83 ;  /* 0x000000ffffad7224 */ /* 0x000fc400078e0053 */
[----:B------:R-:W-:Y:S01]  /*74f90*/  IMAD.MOV.U32 R174, RZ, RZ, R131 ;  /* 0x000000ffffae7224 */ /* 0x000fe200078e0083 */
[----:B------:R-:W3:Y:S01]  /*74fa0*/  LDL.LU R83, [R1+0x3178] ;  /* 0x0031780001537983 */ /* 0x000ee20000300800 */
[----:B------:R-:W-:-:S03]  /*74fb0*/  IMAD.MOV.U32 R175, RZ, RZ, R115 ;  /* 0x000000ffffaf7224 */ /* 0x000fc600078e0073 */
[----:B------:R-:W3:Y:S04]  /*74fc0*/  LDL.LU R131, [R1+0x3174] ;  /* 0x0031740001837983 */ /* 0x000ee80000300800 */
[----:B------:R-:W3:Y:S01]  /*74fd0*/  LDL.LU R115, [R1+0x3170] ;  /* 0x0031700001737983 */ /* 0x000ee20000300800 */
[----:B------:R-:W-:Y:S02]  /*74fe0*/  IMAD.MOV.U32 R12, RZ, RZ, R38 ;  /* 0x000000ffff0c7224 */ /* 0x000fe400078e0026 */
[----:B------:R-:W-:Y:S02]  /*74ff0*/  IMAD.MOV.U32 R13, RZ, RZ, R39 ;  /* 0x000000ffff0d7224 */ /* 0x000fe400078e0027 */
[C---:B--2---:R-:W-:Y:S08]  /*75000*/  HMMA.1688.F32.TF32 R36, R88.reuse, R50, R64 ;  /* 0x000000325824723c */ /* 0x044ff00000081040 */
[----:B------:R-:W-:Y:S11]  /*75010*/  HMMA.1688.F32.TF32 R92, R88, R242, R148 ;  /* 0x000000f2585c723c */ /* 0x000ff60000081094 */
[----:B------:R-:W-:Y:S05]  /*75020*/  @!UPT UIADD3 URZ, URZ, URZ, URZ ;  /* 0x0000003f3f3ff290 */ /* 0x000fea000fffe03f */
        /* <DEDUP_REMOVED lines=8> */
[----:B------:R-:W-:Y:S08]  /*750b0*/  HMMA.1688.F32.TF32 R92, R88, R166, R108 ;  /* 0x000000a6585c723c */ /* 0x000ff0000008106c */
[C---:B-1----:R-:W-:Y:S08]  /*750c0*/  HMMA.1688.F32.TF32 R156, R84.reuse, R242, R156 ;  /* 0x000000f2549c723c */ /* 0x042ff0000008109c */
[----:B------:R-:W-:Y:S08]  /*750d0*/  HMMA.1688.F32.TF32 R176, R84, R238, R152 ;  /* 0x000000ee54b0723c */ /* 0x000ff00000081098 */
[----:B------:R-:W-:-:S02]  /*750e0*/  IMAD.MOV.U32 R16, RZ, RZ, R92 ;  /* 0x000000ffff107224 */ /* 0x000fc400078e005c */
[----:B------:R-:W-:Y:S02]  /*750f0*/  IMAD.MOV.U32 R17, RZ, RZ, R93 ;  /* 0x000000ffff117224 */ /* 0x000fe400078e005d */
[----:B------:R-:W-:Y:S02]  /*75100*/  IMAD.MOV.U32 R20, RZ, RZ, R94 ;  /* 0x000000ffff147224 */ /* 0x000fe400078e005e */
[----:B------:R-:W-:Y:S02]  /*75110*/  IMAD.MOV.U32 R21, RZ, RZ, R95 ;  /* 0x000000ffff157224 */ /* 0x000fe400078e005f */
[C---:B------:R-:W-:Y:S08]  /*75120*/  HMMA.1688.F32.TF32 R92, R84.reuse, R58, R192 ;  /* 0x0000003a545c723c */ /* 0x040ff000000810c0 */
[----:B------:R-:W-:Y:S08]  /*75130*/  HMMA.1688.F32.TF32 R96, R84, R54, R172 ;  /* 0x000000365460723c */ /* 0x000ff000000810ac */
[C---:B----4-:R-:W-:Y:S08]  /*75140*/  HMMA.1688.F32.TF32 R40, R88.reuse, R30, R76 ;  /* 0x0000001e5828723c */ /* 0x050ff0000008104c */
[C---:B---3--:R-:W-:Y:S08]  /*75150*/  HMMA.1688.F32.TF32 R36, R88.reuse, R46, R68 ;  /* 0x0000002e5824723c */ /* 0x048ff00000081044 */
[----:B------:R-:W-:Y:S11]  /*75160*/  HMMA.1688.F32.TF32 R60, R88, R34, R72 ;  /* 0x00000022583c723c */ /* 0x000ff60000081048 */
[----:B------:R-:W-:Y:S04]  /*75170*/  @!UPT UIADD3 URZ, URZ, URZ, URZ ;  /* 0x0000003f3f3ff290 */ /* 0x000fe8000fffe03f */
[----:B------:R1:W-:Y:S01]  /*75180*/  STL.64 [R1+0x648], R38 ;  /* 0x0006482601007387 */ /* 0x0003e20000100a00 */
[----:B------:R-:W-:Y:S02]  /*75190*/  IMAD.MOV.U32 R9, RZ, RZ, R36 ;  /* 0x000000ffff097224 */ /* 0x000fe400078e0024 */
[----:B------:R-:W-:-:S05]  /*751a0*/  IMAD.MOV.U32 R5, RZ, RZ, R37 ;  /* 0x000000ffff057224 */ /* 0x000fca00078e0025 */
        /* <DEDUP_REMOVED lines=15> */
[----:B--2---:R-:W-:Y:S08]  /*752a0*/  HMMA.1688.F32.TF32 R40, R88, R6, R144 ;  /* 0x000000065828723c */ /* 0x004ff00000081090 */
[C---:B------:R-:W-:Y:S08]  /*752b0*/  HMMA.1688.F32.TF32 R72, R84.reuse, R166, R184 ;  /* 0x000000a65448723c */ /* 0x040ff000000810b8 */
[C---:B------:R-:W-:Y:S01]  /*752c0*/  HMMA.1688.F32.TF32 R88, R84.reuse, R162, R180 ;  /* 0x000000a25458723c */ /* 0x040fe200000810b4 */
        /* <DEDUP_REMOVED lines=83> */
[----:B------:R-:W1:Y:S04]  /*75800*/  LDS R39, [R2+0x8b900] ;  /* 0x08b9000002277984 */ /* 0x000e680000000800 */
[----:B------:R-:W-:Y:S04]  /*75810*/  STL.64 [R1+0x3080], R98 ;  /* 0x0030806201007387 */ /* 0x000fe80000100a00 */
[----:B------:R-:W-:Y:S01]  /*75820*/  STL.64 [R1+0x3078], R96 ;  /* 0x0030786001007387 */ /* 0x000fe20000100a00 */
[C---:B-1----:R-:W-:Y:S08]  /*75830*/  HMMA.1688.F32.TF32 R60, R84.reuse, R30, R204 ;  /* 0x0000001e543c723c */ /* 0x042ff000000810cc */
[C---:B--2---:R-:W-:Y:S08]  /*75840*/  HMMA.1688.F32.TF32 R228, R84.reuse, R46, R228 ;  /* 0x0000002e54e4723c */ /* 0x044ff000000810e4 */
[C---:B---3--:R-:W-:Y:S08]  /*75850*/  HMMA.1688.F32.TF32 R232, R84.reuse, R50, R232 ;  /* 0x0000003254e8723c */ /* 0x048ff000000810e8 */
[C---:B----4-:R-:W-:Y:S11]  /*75860*/  HMMA.1688.F32.TF32 R64, R84.reuse, R34, R208 ;  /* 0x000000225440723c */ /* 0x050ff600000810d0 */
[----:B------:R-:W-:Y:S04]  /*75870*/  @!UPT UIADD3 URZ, URZ, URZ, URZ ;  /* 0x0000003f3f3ff290 */ /* 0x000fe8000fffe03f */
[----:B------:R-:W-:Y:S04]  /*75880*/  STL.64 [R1+0x3090], R234 ;  /* 0x003090ea01007387 */ /* 0x000fe80000100a00 */
[----:B------:R-:W-:Y:S04]  /*75890*/  STL.64 [R1+0x3088], R232 ;  /* 0x003088e801007387 */ /* 0x000fe80000100a00 */
        /* <DEDUP_REMOVED lines=8> */
[----:B--2---:R-:W-:Y:S01]  /*75920*/  HMMA.1688.F32.TF32 R60, R84, R18, R224 ;  /* 0x00000012543c723c */ /* 0x004fe200000810e0 */
[----:B------:R-:W-:Y:S04]  /*75930*/  STL.64 [R1+0x800], R40 ;  /* 0x0008002801007387 */ /* 0x000fe80000100a00 */
[----:B------:R1:W-:Y:S03]  /*75940*/  STL.64 [R1+0x808], R42 ;  /* 0x0008082a01007387 */ /* 0x0003e60000100a00 */
[----:B------:R-:W-:Y:S07]  /*75950*/  HMMA.1688.F32.TF32 R184, R36, R242, R184 ;  /* 0x000000f224b8723c */ /* 0x000fee00000810b8 */
        /* <DEDUP_REMOVED lines=12> */
[----:B------:R-:W-:Y:S04]  /*75a20*/  STL.64 [R1+0x7c8], R66 ;  /* 0x0007c84201007387 */ /* 0x000fe80000100a00 */
[----:B------:R1:W-:Y:S04]  /*75a30*/  STL.64 [R1+0x7a0], R60 ;  /* 0x0007a03c01007387 */ /* 0x0003e80000100a00 */
[----:B------:R2:W-:Y:S04]  /*75a40*/  STL.64 [R1+0x7a8], R62 ;  /* 0x0007a83e01007387 */ /* 0x0005e80000100a00 */
        /* <DEDUP_REMOVED lines=76> */
[-C--:B------:R-:W-:Y:S03]  /*75f10*/  HMMA.1688.F32.TF32 R108, R36, R54.reuse, R172 ;  /* 0x00000036246c723c */ /* 0x080fe600000810ac */
        /* <DEDUP_REMOVED lines=8> */
[----:B------:R-:W-:Y:S04]  /*75fa0*/  LDS R40, [R3+0x8b100] ;  /* 0x08b1000003287984 */ /* 0x000fe80000000800 */
[----:B------:R-:W-:Y:S04]  /*75fb0*/  LDS R42, [R3+0x8b900] ;  /* 0x08b90000032a7984 */ /* 0x000fe80000000800 */
[----:B------:R-:W-:Y:S04]  /*75fc0*/  LDS R41, [R252+0x8b100] ;  /* 0x08b10000fc297984 */ /* 0x000fe80000000800 */
[----:B------:R-:W3:Y:S02]  /*75fd0*/  LDS R43, [R252+0x8b900] ;  /* 0x08b90000fc2b7984 */ /* 0x000ee40000000800 */
[----:B---3--:R-:W-:Y:S08]  /*75fe0*/  HMMA.1688.F32.TF32 R128, R40, R54, R196 ;  /* 0x000000362880723c */ /* 0x008ff000000810c4 */
[C---:B----4-:R-:W-:Y:S08]  /*75ff0*/  HMMA.1688.F32.TF32 R68, R36.reuse, R26, R60 ;  /* 0x0000001a2444723c */ /* 0x050ff0000008103c */
[C---:B--2---:R-:W-:Y:S08]  /*76000*/  HMMA.1688.F32.TF32 R248, R36.reuse, R34, R248 ;  /* 0x0000002224f8723c */ /* 0x044ff000000810f8 */
[C---:B------:R-:W-:Y:S08]  /*76010*/  HMMA.1688.F32.TF32 R72, R36.reuse, R30, R64 ;  /* 0x0000001e2448723c */ /* 0x040ff00000081040 */
        /* <DEDUP_REMOVED lines=16> */
[----:B-1----:R-:W-:Y:S01]  /*76120*/  HMMA.1688.F32.TF32 R60, R36, R6, R200 ;  /* 0x00000006243c723c */ /* 0x002fe200000810c8 */
[----:B------:R-:W-:Y:S04]  /*76130*/  LDS R200, [R3+0x8b180] ;  /* 0x08b1800003c87984 */ /* 0x000fe80000000800 */
[----:B------:R-:W-:Y:S04]  /*76140*/  LDS R202, [R3+0x8b980] ;  /* 0x08b9800003ca7984 */ /* 0x000fe80000000800 */
[----:B------:R-:W-:Y:S04]  /*76150*/  STL.64 [R1+0x730], R68 ;  /* 0x0007304401007387 */ /* 0x000fe80000100a00 */
[----:B------:R-:W-:Y:S01]  /*76160*/  STL.64 [R1+0x738], R70 ;  /* 0x0007384601007387 */ /* 0x000fe20000100a00 */
[C---:B------:R-:W-:Y:S03]  /*76170*/  HMMA.1688.F32.TF32 R112, R40.reuse, R166, R212 ;  /* 0x000000a62870723c */ /* 0x040fe600000810d4 */
[----:B------:R-:W-:Y:S04]  /*76180*/  STL.64 [R1+0x720], R64 ;  /* 0x0007204001007387 */ /* 0x000fe80000100a00 */
[----:B------:R1:W-:Y:S01]  /*76190*/  STL.64 [R1+0x728], R66 ;  /* 0x0007284201007387 */ /* 0x0003e20000100a00 */
[C---:B------:R-:W-:Y:S03]  /*761a0*/  HMMA.1688.F32.TF32 R212, R40.reuse, R50, R220 ;  /* 0x0000003228d4723c */ /* 0x040fe600000810dc */
[----:B------:R-:W-:Y:S04]  /*761b0*/  STL.64 [R1+0x700], R60 ;  /* 0x0007003c01007387 */ /* 0x000fe80000100a00 */
[----:B------:R2:W-:Y:S01]  /*761c0*/  STL.64 [R1+0x708], R62 ;  /* 0x0007083e01007387 */ /* 0x0005e20000100a00 */
[----:B------:R-:W-:Y:S01]  /*761d0*/  IMAD.MOV.U32 R220, RZ, RZ, R240 ;  /* 0x000000ffffdc7224 */ /* 0x000fe200078e00f0 */
[----:B-1----:R-:W-:Y:S01]  /*761e0*/  HMMA.1688.F32.TF32 R64, R40, R34, R172 ;  /* 0x000000222840723c */ /* 0x002fe200000810ac */
[----:B------:R-:W-:Y:S01]  /*761f0*/  IMAD.MOV.U32 R221, RZ, RZ, R241 ;  /* 0x000000ffffdd7224 */ /* 0x000fe200078e00f1 */
[----:B------:R-:W-:Y:S04]  /*76200*/  LDS R201, [R252+0x8b180] ;  /* 0x08b18000fcc97984 */ /* 0x000fe80000000800 */
[----:B------:R-:W-:Y:S01]  /*76210*/  LDS R203, [R252+0x8b980] ;  /* 0x08b98000fccb7984 */ /* 0x000fe20000000800 */
[----:B------:R-:W-:-:S02]  /*76220*/  IMAD.MOV.U32 R172, RZ, RZ, R236 ;  /* 0x000000ffffac7224 */ /* 0x000fc400078e00ec */
[----:B------:R-:W-:Y:S01]  /*76230*/  IMAD.MOV.U32 R173, RZ, RZ, R237 ;  /* 0x000000ffffad7224 */ /* 0x000fe200078e00ed */
[----:B------:R-:W3:Y:S04]  /*76240*/  LDL.LU R236, [R1+0x316c] ;  /* 0x00316c0001ec7983 */ /* 0x000ee80000300800 */
[----:B------:R-:W4:Y:S01]  /*76250*/  LDL.LU R237, [R1+0x3168] ;  /* 0x0031680001ed7983 */ /* 0x000f220000300800 */
        /* <DEDUP_REMOVED lines=47> */
[----:B------:R-:W3:Y:S01]  /*76550*/  LDL.LU R135, [R1+0x47c] ;  /* 0x00047c0001877983 */ /* 0x000ee20000300800 */
[----:B--2---:R-:W-:Y:S03]  /*76560*/  HMMA.1688.F32.TF32 R60, R40, R46, R192 ;  /* 0x0000002e283c723c */ /* 0x004fe600000810c0 */
        /* <DEDUP_REMOVED lines=59> */
[----:B------:R-:W-:Y:S01]  /*76920*/  STL [R1+0x2fe4], R248 ;  /* 0x002fe4f801007387 */ /* 0x000fe20000100800 */
[C---:B------:R-:W-:Y:S08]  /*76930*/  HMMA.1688.F32.TF32 R224, R36.reuse, R50, R224 ;  /* 0x0000003224e0723c */ /* 0x040ff000000810e0 */
[----:B------:R-:W-:Y:S01]  /*76940*/  HMMA.1688.F32.TF32 R216, R36, R46, R216 ;  /* 0x0000002e24d8723c */ /* 0x000fe200000810d8 */
[----:B------:R-:W-:Y:S04]  /*76950*/  LDS R36, [R0+0x8b180] ;  /* 0x08b1800000247984 */ /* 0x000fe80000000800 */
[----:B------:R-:W-:Y:S04]  /*76960*/  LDS R38, [R0+0x8b980] ;  /* 0x08b9800000267984 */ /* 0x000fe80000000800 */
[----:B------:R-:W-:Y:S04]  /*76970*/  LDS R37, [R2+0x8b180] ;  /* 0x08b1800002257984 */ /* 0x000fe80000000800 */
[----:B------:R-:W3:Y:S01]  /*76980*/  LDS R39, [R2+0x8b980] ;  /* 0x08b9800002277984 */ /* 0x000ee20000000800 */
[C---:B------:R-:W-:Y:S08]  /*76990*/  HMMA.1688.F32.TF32 R188, R40.reuse, R242, R188 ;  /* 0x000000f228bc723c */ /* 0x040ff000000810bc */
[----:B------:R-:W-:Y:S08]  /*769a0*/  HMMA.1688.F32.TF32 R180, R40, R238, R180 ;  /* 0x000000ee28b4723c */ /* 0x000ff000000810b4 */
[----:B---3--:R-:W-:Y:S08]  /*769b0*/  HMMA.1688.F32.TF32 R72, R36, R26, R72 ;  /* 0x0000001a2448723c */ /* 0x008ff00000081048 */
[C---:B--2---:R-:W-:Y:S08]  /*769c0*/  HMMA.1688.F32.TF32 R248, R40.reuse, R30, R152 ;  /* 0x0000001e28f8723c */ /* 0x044ff00000081098 */
[C---:B------:R-:W-:Y:S08]  /*769d0*/  HMMA.1688.F32.TF32 R152, R40.reuse, R26, R168 ;  /* 0x0000001a2898723c */ /* 0x040ff000000810a8 */
[C---:B----4-:R-:W-:Y:S07]  /*769e0*/  HMMA.1688.F32.TF32 R184, R40.reuse, R22, R184 ;  /* 0x0000001628b8723c */ /* 0x050fee00000810b8 */
[----:B------:R-:W-:Y:S01]  /*769f0*/  STL.64 [R1+0x110], R248 ;  /* 0x000110f801007387 */ /* 0x000fe20000100a00 */
[C---:B------:R-:W-:Y:S03]  /*76a00*/  HMMA.1688.F32.TF32 R168, R40.reuse, R18, R84 ;  /* 0x0000001228a8723c */ /* 0x040fe60000081054 */
[----:B------:R-:W-:Y:S04]  /*76a10*/  STL.64 [R1+0x118], R250 ;  /* 0x000118fa01007387 */ /* 0x000fe80000100a00 */
[----:B------:R-:W-:Y:S01]  /*76a20*/  STL.64 [R1+0x6b0], R152 ;  /* 0x0006b09801007387 */ /* 0x000fe20000100a00 */
[C---:B------:R-:W-:Y:S03]  /*76a30*/  HMMA.1688.F32.TF32 R84, R40.reuse, R10, R232 ;  /* 0x0000000a2854723c */ /* 0x040fe600000810e8 */
[----:B------:R1:W-:Y:S05]  /*76a40*/  STL.64 [R1+0x6b8], R154 ;  /* 0x0006b89a01007387 */ /* 0x0003ea0000100a00 */
[C---:B-1----:R-:W-:Y:S08]  /*76a50*/  HMMA.1688.F32.TF32 R152, R40.reuse, R14, R228 ;  /* 0x0000000e2898723c */ /* 0x042ff000000810e4 */
        /* <DEDUP_REMOVED lines=11> */
[C---:B-1----:R-:W-:Y:S08]  /*76b10*/  HMMA.1688.F32.TF32 R40, R36.reuse, R34, R92 ;  /* 0x000000222428723c */ /* 0x042ff0000008105c */
        /* <DEDUP_REMOVED lines=28> */
[C---:B-1----:R-:W-:Y:S02]  /*76ce0*/  HMMA.1688.F32.TF32 R40, R36.reuse, R10, R76 ;  /* 0x0000000a2428723c */ /* 0x042fe4000008104c */
[----:B------:R-:W-:Y:S01]  /*76cf0*/  STL.64 [R1+0x4a0], R84 ;  /* 0x0004a05401007387 */ /* 0x000fe20000100a00 */
[----:B------:R-:W-:Y:S02]  /*76d00*/  IMAD.MOV.U32 R91, RZ, RZ, R56 ;  /* 0x000000ffff5b7224 */ /* 0x000fe400078e0038 */
[----:B------:R-:W-:Y:S01]  /*76d10*/  IMAD.MOV.U32 R210, RZ, RZ, R241 ;  /* 0x000000ffffd27224 */ /* 0x000fe200078e00f1 */
[----:B------:R-:W-:Y:S02]  /*76d20*/  LDS R81, [R252+0x8c180] ;  /* 0x08c18000fc517984 */ /* 0x000fe40000000800 */
[----:B------:R-:W-:Y:S02]  /*76d30*/  HMMA.1688.F32.TF32 R36, R36, R6, R244 ;  /* 0x000000062424723c */ /* 0x000fe400000810f4 */
[----:B------:R-:W-:Y:S04]  /*76d40*/  STL.64 [R1+0x4a8], R86 ;  /* 0x0004a85601007387 */ /* 0x000fe80000100a00 */
[----:B------:R1:W-:Y:S04]  /*76d50*/  STL.64 [R1+0x410], R72 ;  /* 0x0004104801007387 */ /* 0x0003e80000100a00 */
[----:B------:R2:W-:Y:S01]  /*76d60*/  STL.64 [R1+0x418], R74 ;  /* 0x0004184a01007387 */ /* 0x0005e20000100a00 */
[----:B------:R-:W-:-:S02]  /*76d70*/  IMAD.MOV.U32 R211, RZ, RZ, R240 ;  /* 0x000000ffffd37224 */ /* 0x000fc400078e00f0 */
[----:B------:R-:W-:Y:S01]  /*76d80*/  IMAD.MOV.U32 R174, RZ, RZ, R161 ;  /* 0x000000ffffae7224 */ /* 0x000fe200078e00a1 */
[----:B------:R-:W-:Y:S04]  /*76d90*/  LDS R76, [R0+0x8c180] ;  /* 0x08c18000004c7984 */ /* 0x000fe80000000800 */
[----:B------:R-:W-:Y:S01]  /*76da0*/  STL.64 [R1+0x1e0], R40 ;  /* 0x0001e02801007387 */ /* 0x000fe20000100a00 */
[----:B-1----:R-:W-:-:S03]  /*76db0*/  IMAD.MOV.U32 R72, RZ, RZ, R49 ;  /* 0x000000ffff487224 */ /* 0x002fc600078e0031 */
[----:B------:R-:W-:Y:S01]  /*76dc0*/  STL.64 [R1+0x1e8], R42 ;  /* 0x0001e82a01007387 */ /* 0x000fe20000100a00 */
[----:B------:R-:W-:-:S03]  /*76dd0*/  IMAD.MOV.U32 R73, RZ, RZ, R48 ;  /* 0x000000ffff497224 */ /* 0x000fc600078e0030 */
[----:B------:R-:W-:Y:S01]  /*76de0*/  STL.64 [R1+0x400], R36 ;  /* 0x0004002401007387 */ /* 0x000fe20000100a00 */
[----:B--2---:R-:W-:-:S03]  /*76df0*/  IMAD.MOV.U32 R74, RZ, RZ, R45 ;  /* 0x000000ffff4a7224 */ /* 0x004fc600078e002d */
[----:B------:R-:W-:Y:S01]  /*76e00*/  STL.64 [R1+0x408], R38 ;  /* 0x0004082601007387 */ /* 0x000fe20000100a00 */
[----:B------:R-:W-:-:S03]  /*76e10*/  IMAD.MOV.U32 R75, RZ, RZ, R44 ;  /* 0x000000ffff4b7224 */ /* 0x000fc600078e002c */
        /* <DEDUP_REMOVED lines=26> */
[----:B------:R-:W-:-:S03]  /*76fc0*/  IMAD.MOV.U32 R199, RZ, RZ, R236 ;  /* 0x000000ffffc77224 */ /* 0x000fc600078e00ec */
[----:B------:R-:W-:Y:S04]  /*76fd0*/  LDS R79, [R2+0x8c980] ;  /* 0x08c98000024f7984 */ /* 0x000fe80000000800 */
[----:B------:R-:W-:Y:S01]  /*76fe0*/  LDS R83, [R252+0x8c980] ;  /* 0x08c98000fc537984 */ /* 0x000fe20000000800 */
[----:B--2---:R-:W-:Y:S02]  /*76ff0*/  IMAD.MOV.U32 R95, RZ, RZ, R49 ;  /* 0x000000ffff5f7224 */ /* 0x004fe400078e0031 */
[----:B---3--:R-:W-:Y:S02]  /*77000*/  IMAD.MOV.U32 R94, RZ, RZ, R48 ;  /* 0x000000ffff5e7224 */ /* 0x008fe400078e0030 */
[----:B----4-:R-:W-:Y:S02]  /*77010*/  IMAD.MOV.U32 R92, RZ, RZ, R45 ;  /* 0x000000ffff5c7224 */ /* 0x010fe400078e002d */
[----:B------:R-:W-:Y:S01]  /*77020*/  IMAD.MOV.U32 R93, RZ, RZ, R44 ;  /* 0x000000ffff5d7224 */ /* 0x000fe200078e002c */
[----:B------:R-:W2:Y:S04]  /*77030*/  LDL.LU R45, [R1+0x313c] ;  /* 0x00313c00012d7983 */ /* 0x000ea80000300800 */
[----:B------:R-:W3:Y:S04]  /*77040*/  LDL.LU R44, [R1+0x3138] ;  /* 0x00313800012c7983 */ /* 0x000ee80000300800 */
        /* <DEDUP_REMOVED lines=9> */
[----:B------:R-:W4:Y:S01]  /*770e0*/  LDL.LU R53, [R1+0x3120] ;  /* 0x0031200001357983 */ /* 0x000f220000300800 */
[C---:B------:R-:W-:Y:S03]  /*770f0*/  HMMA.1688.F32.TF32 R240, R200.reuse, R242, R208 ;  /* 0x000000f2c8f0723c */ /* 0x040fe600000810d0 */
[----:B------:R-:W-:Y:S04]  /*77100*/  LDS R124, [R0+0x8c000] ;  /* 0x08c00000007c7984 */ /* 0x000fe80000000800 */
[----:B------:R-:W-:Y:S01]  /*77110*/  LDS R126, [R0+0x8c800] ;  /* 0x08c80000007e7984 */ /* 0x000fe20000000800 */
[C---:B------:R-:W-:Y:S03]  /*77120*/  HMMA.1688.F32.TF32 R164, R200.reuse, R166, R220 ;  /* 0x000000a6c8a4723c */ /* 0x040fe600000810dc */
[----:B------:R-:W-:Y:S04]  /*77130*/  LDS R220, [R0+0x8c100] ;  /* 0x08c1000000dc7984 */ /* 0x000fe80000000800 */
[----:B------:R-:W-:Y:S01]  /*77140*/  LDS R222, [R0+0x8c900] ;  /* 0x08c9000000de7984 */ /* 0x000fe20000000800 */
[----:B------:R-:W-:Y:S03]  /*77150*/  HMMA.1688.F32.TF32 R160, R200, R162, R172 ;  /* 0x000000a2c8a0723c */ /* 0x000fe600000810ac */
        /* <DEDUP_REMOVED lines=10> */
[----:B--2---:R-:W-:-:S02]  /*77200*/  IMAD.MOV.U32 R235, RZ, RZ, R45 ;  /* 0x000000ffffeb7224 */ /* 0x004fc400078e002d */
        /* <DEDUP_REMOVED lines=15> */
[----:B------:R-:W-:Y:S03]  /*77300*/  HMMA.1688.F32.TF32 R96, R200, R14, R96 ;  /* 0x0000000ec860723c */ /* 0x000fe60000081060 */
[----:B------:R-:W-:Y:S04]  /*77310*/  LDS R221, [R2+0x8c100] ;  /* 0x08c1000002dd7984 */ /* 0x000fe80000000800 */
[----:B------:R-:W-:Y:S01]  /*77320*/  LDS R223, [R2+0x8c900] ;  /* 0x08c9000002df7984 */ /* 0x000fe20000000800 */
[----:B--2---:R-:W-:-:S02]  /*77330*/  IMAD.MOV.U32 R187, RZ, RZ, R48 ;  /* 0x000000ffffbb7224 */ /* 0x004fc400078e0030 */
[----:B---3--:R-:W-:Y:S02]  /*77340*/  IMAD.MOV.U32 R186, RZ, RZ, R49 ;  /* 0x000000ffffba7224 */ /* 0x008fe400078e0031 */
[----:B----4-:R-:W-:Y:S02]  /*77350*/  IMAD.MOV.U32 R184, RZ, RZ, R44 ;  /* 0x000000ffffb87224 */ /* 0x010fe400078e002c */
[----:B------:R-:W2:Y:S01]  /*77360*/  LDL.LU R44, [R1+0x30fc] ;  /* 0x0030fc00012c7983 */ /* 0x000ea20000300800 */
[----:B------:R-:W-:-:S03]  /*77370*/  IMAD.MOV.U32 R185, RZ, RZ, R45 ;  /* 0x000000ffffb97224 */ /* 0x000fc600078e002d */
[----:B------:R-:W3:Y:S04]  /*77380*/  LDL.LU R45, [R1+0x30f8] ;  /* 0x0030f800012d7983 */ /* 0x000ee80000300800 */
[----:B------:R-:W4:Y:S04]  /*77390*/  LDL.LU R49, [R1+0x30f4] ;  /* 0x0030f40001317983 */ /* 0x000f280000300800 */
[----:B------:R-:W4:Y:S01]  /*773a0*/  LDL.LU R48, [R1+0x30f0] ;  /* 0x0030f00001307983 */ /* 0x000f220000300800 */
[----:B------:R-:W-:-:S03]  /*773b0*/  IMAD.MOV.U32 R84, RZ, RZ, R56 ;  /* 0x000000ffff547224 */ /* 0x000fc600078e0038 */
[----:B------:R-:W2:Y:S01]  /*773c0*/  LDL.LU R56, [R1+0x30ec] ;  /* 0x0030ec0001387983 */ /* 0x000ea20000300800 */
[----:B------:R-:W-:-:S03]  /*773d0*/  IMAD.MOV.U32 R85, RZ, RZ, R57 ;  /* 0x000000ffff557224 */ /* 0x000fc600078e0039 */
[----:B------:R-:W3:Y:S01]  /*773e0*/  LDL.LU R57, [R1+0x30e8] ;  /* 0x0030e80001397983 */ /* 0x000ee20000300800 */
[----:B------:R-:W-:Y:S02]  /*773f0*/  IMAD.MOV.U32 R86, RZ, RZ, R53 ;  /* 0x000000ffff567224 */ /* 0x000fe400078e0035 */
[----:B------:R-:W-:Y:S01]  /*77400*/  IMAD.MOV.U32 R87, RZ, RZ, R52 ;  /* 0x000000ffff577224 */ /* 0x000fe200078e0034 */
[----:B------:R-:W4:Y:S04]  /*77410*/  LDL.LU R53, [R1+0x30e4] ;  /* 0x0030e40001357983 */ /* 0x000f280000300800 */
[----:B------:R-:W4:Y:S04]  /*77420*/  LDL.LU R52, [R1+0x30e0] ;  /* 0x0030e00001347983 */ /* 0x000f280000300800 */
[----:B------:R-:W4:Y:S04]  /*77430*/  LDL.LU R168, [R1+0x5a0] ;  /* 0x0005a00001a87983 */ /* 0x000f280000300800 */
[----:B------:R-:W4:Y:S01]  /*77440*/  LDL.LU R169, [R1+0x5a4] ;  /* 0x0005a40001a97983 */ /* 0x000f220000300800 */
[----:B--2---:R-:W-:-:S03]  /*77450*/  IMAD.MOV.U32 R170, RZ, RZ, R56 ;  /* 0x000000ffffaa7224 */ /* 0x004fc600078e0038 */
[----:B------:R-:W2:Y:S01]  /*77460*/  LDL.LU R56, [R1+0x30dc] ;  /* 0x0030dc0001387983 */ /* 0x000ea20000300800 */
[----:B---3--:R-:W-:-:S03]  /*77470*/  IMAD.MOV.U32 R171, RZ, RZ, R57 ;  /* 0x000000ffffab7224 */ /* 0x008fc600078e0039 */
[----:B------:R-:W3:Y:S04]  /*77480*/  LDL.LU R57, [R1+0x30d8] ;  /* 0x0030d80001397983 */ /* 0x000ee80000300800 */
[----:B------:R-:W4:Y:S04]  /*77490*/  LDL.LU R208, [R1+0x5c0] ;  /* 0x0005c00001d07983 */ /* 0x000f280000300800 */
[----:B------:R-:W4:Y:S04]  /*774a0*/  LDL.LU R209, [R1+0x5c4] ;  /* 0x0005c40001d17983 */ /* 0x000f280000300800 */
[----:B------:R-:W4:Y:S04]  /*774b0*/  LDL.LU R210, [R1+0x5c8] ;  /* 0x0005c80001d27983 */ /* 0x000f280000300800 */
[----:B------:R-:W4:Y:S04]  /*774c0*/  LDL.LU R211, [R1+0x5cc] ;  /* 0x0005cc0001d37983 */ /* 0x000f280000300800 */
[----:B------:R-:W4:Y:S04]  /*774d0*/  LDL.LU R152, [R1+0x5d0] ;  /* 0x0005d00001987983 */ /* 0x000f280000300800 */
[----:B------:R-:W4:Y:S04]  /*774e0*/  LDL.LU R153, [R1+0x5d4] ;  /* 0x0005d40001997983 */ /* 0x000f280000300800 */
[----:B------:R1:W-:Y:S04]  /*774f0*/  STL [R1+0x2fd0], R0 ;  /* 0x002fd00001007387 */ /* 0x0003e80000100800 */
[----:B-1----:R-:W4:Y:S04]  /*77500*/  LDL.LU R0, [R1+0x544] ;  /* 0x0005440001007983 */ /* 0x002f280000300800 */
[----:B------:R-:W-:Y:S01]  /*77510*/  STL [R1+0x2f8c], R3 ;  /* 0x002f8c0301007387 */ /* 0x000fe20000100800 */
[----:B--2---:R-:W-:-:S02]  /*77520*/  IMAD.MOV.U32 R155, RZ, RZ, R56 ;  /* 0x000000ffff9b7224 */ /* 0x004fc400078e0038 */
[----:B---3--:R-:W-:Y:S01]  /*77530*/  IMAD.MOV.U32 R154, RZ, RZ, R57 ;  /* 0x000000ffff9a7224 */ /* 0x008fe200078e0039 */
[----:B----4-:R-:W1:Y:S04]  /*77540*/  LDSM.16.M88.4 R40, [R0+0x180] ;  /* 0x000180000028783b */ /* 0x010e680000000200 */
[----:B------:R-:W2:Y:S02]  /*77550*/  LDSM.16.M88.4 R36, [R0+0x4180] ;  /* 0x004180000024783b */ /* 0x000ea40000000200 */
[C---:B------:R-:W-:Y:S08]  /*77560*/  HMMA.1688.F32.TF32 R56, R200.reuse, R58, R152 ;  /* 0x0000003ac838723c */ /* 0x040ff00000081098 */
[C---:B------:R-:W-:Y:S01]  /*77570*/  HMMA.1688.F32.TF32 R208, R200.reuse, R54, R208 ;  /* 0x00000036c8d0723c */ /* 0x040fe200000810d0 */
[----:B-1----:R-:W-:Y:S04]  /*77580*/  STL [R1+0x2f88], R42 ;  /* 0x002f882a01007387 */ /* 0x002fe80000100800 */
[----:B------:R-:W-:Y:S04]  /*77590*/  STL [R1+0x2f84], R43 ;  /* 0x002f842b01007387 */ /* 0x000fe80000100800 */
[----:B------:R-:W-:Y:S04]  /*775a0*/  STL [R1+0x2f90], R252 ;  /* 0x002f90fc01007387 */ /* 0x000fe80000100800 */
[----:B--2---:R-:W-:Y:S04]  /*775b0*/  STL [R1+0x2f94], R38 ;  /* 0x002f942601007387 */ /* 0x004fe80000100800 */
[----:B------:R-:W-:Y:S04]  /*775c0*/  STL [R1+0x2f80], R39 ;  /* 0x002f802701007387 */ /* 0x000fe80000100800 */
[----:B------:R-:W2:Y:S04]  /*775d0*/  LDL.LU.64 R154, [R1+0x30d0] ;  /* 0x0030d000019a7983 */ /* 0x000ea80000300a00 */
[----:B------:R-:W2:Y:S04]  /*775e0*/  LDL.LU.64 R152, [R1+0x30c8] ;  /* 0x0030c80001987983 */ /* 0x000ea80000300a00 */
[----:B------:R-:W3:Y:S04]  /*775f0*/  LDL.LU R54, [R1+0x5b8] ;  /* 0x0005b80001367983 */ /* 0x000ee80000300800 */
[----:B------:R-:W3:Y:S01]  /*77600*/  LDL.LU R55, [R1+0x5bc] ;  /* 0x0005bc0001377983 */ /* 0x000ee20000300800 */
[C---:B------:R-:W-:Y:S08]  /*77610*/  HMMA.1688.F32.TF32 R184, R200.reuse, R26, R184 ;  /* 0x0000001ac8b8723c */ /* 0x040ff000000810b8 */
[C---:B------:R-:W-:Y:S08]  /*77620*/  HMMA.1688.F32.TF32 R228, R200.reuse, R22, R228 ;  /* 0x00000016c8e4723c */ /* 0x040ff000000810e4 */
[C---:B------:R-:W-:Y:S08]  /*77630*/  HMMA.1688.F32.TF32 R232, R200.reuse, R18, R232 ;  /* 0x00000012c8e8723c */ /* 0x040ff000000810e8 */
[C---:B------:R-:W-:Y:S08]  /*77640*/  HMMA.1688.F32.TF32 R92, R200.reuse, R10, R92 ;  /* 0x0000000ac85c723c */ /* 0x040ff0000008105c */
[C---:B------:R-:W-:Y:S01]  /*77650*/  HMMA.1688.F32.TF32 R236, R200.reuse, R238, R196 ;  /* 0x000000eec8ec723c */ /* 0x040fe200000810c4 */
[----:B------:R-:W-:Y:S04]  /*77660*/  LDS R196, [R3+0x8c080] ;  /* 0x08c0800003c47984 */ /* 0x000fe80000000800 */
[----:B------:R-:W-:Y:S03]  /*77670*/  LDS R198, [R3+0x8c880] ;  /* 0x08c8800003c67984 */ /* 0x000fe60000000800 */
[----:B------:R-:W-:Y:S01]  /*77680*/  HMMA.1688.F32.TF32 R84, R200, R30, R84 ;  /* 0x0000001ec854723c */ /* 0x000fe20000081054 */
[----:B------:R-:W-:Y:S04]  /*77690*/  LDS R197, [R252+0x8c080] ;  /* 0x08c08000fcc57984 */ /* 0x000fe80000000800 */
[----:B------:R-:W1:Y:S03]  /*776a0*/  LDS R199, [R252+0x8c880] ;  /* 0x08c88000fcc77984 */ /* 0x000e660000000800 */
[-C--:B------:R-:W-:Y:S08]  /*776b0*/  HMMA.1688.F32.TF32 R72, R124, R40.reuse, R72 ;  /* 0x000000287c48723c */ /* 0x080ff00000081048 */
[-C--:B------:R-:W-:Y:S08]  /*776c0*/  HMMA.1688.F32.TF32 R176, R148, R40.reuse, R176 ;  /* 0x0000002894b0723c */ /* 0x080ff000000810b0 */
[----:B------:R-:W-:Y:S08]  /*776d0*/  HMMA.1688.F32.TF32 R156, R172, R40, R156 ;  /* 0x00000028ac9c723c */ /* 0x000ff0000008109c */
[----:B---3--:R-:W-:Y:S07]  /*776e0*/  HMMA.1688.F32.TF32 R52, R200, R50, R52 ;  /* 0x00000032c834723c */ /* 0x008fee0000081034 */
[----:B------:R-:W-:-:S02]  /*776f0*/  IMAD.MOV.U32 R50, RZ, RZ, R45 ;  /* 0x000000ffff327224 */ /* 0x000fc400078e002d */
[----:B------:R-:W-:Y:S02]  /*77700*/  IMAD.MOV.U32 R51, RZ, RZ, R44 ;  /* 0x000000ffff337224 */ /* 0x000fe400078e002c */
[C---:B------:R-:W-:Y:S01]  /*77710*/  HMMA.1688.F32.TF32 R44, R200.reuse, R46, R168 ;  /* 0x0000002ec82c723c */ /* 0x040fe200000810a8 */
[----:B------:R-:W3:Y:S04]  /*77720*/  LDL.LU.64 R170, [R1+0x30c0] ;  /* 0x0030c00001aa7983 */ /* 0x000ee80000300a00 */
[----:B------:R-:W3:Y:S03]  /*77730*/  LDL.LU.64 R168, [R1+0x30b8] ;  /* 0x0030b80001a87983 */ /* 0x000ee60000300a00 */
[C---:B------:R-:W-:Y:S01]  /*77740*/  HMMA.1688.F32.TF32 R48, R200.reuse, R34, R48 ;  /* 0x00000022c830723c */ /* 0x040fe20000081030 */
[----:B------:R-:W-:Y:S04]  /*77750*/  STL.64 [R1+0x3b0], R184 ;  /* 0x0003b0b801007387 */ /* 0x000fe80000100a00 */
[----:B------:R4:W-:Y:S03]  /*77760*/  STL.64 [R1+0x3b8], R186 ;  /* 0x0003b8ba01007387 */ /* 0x0009e60000100a00 */
[----:B------:R-:W-:Y:S01]  /*77770*/  HMMA.1688.F32.TF32 R200, R200, R6, R88 ;  /* 0x00000006c8c8723c */ /* 0x000fe20000081058 */
        /* <DEDUP_REMOVED lines=38> */
[-C--:B----4-:R-:W-:Y:S08]  /*779e0*/  HMMA.1688.F32.TF32 R184, R220, R40.reuse, R184 ;  /* 0x00000028dcb8723c */ /* 0x090ff000000810b8 */
[-C--:B--2---:R-:W-:Y:S11]  /*779f0*/  HMMA.1688.F32.TF32 R156, R196, R40.reuse, R156 ;  /* 0x00000028c49c723c */ /* 0x084ff6000008109c */
[----:B------:R-:W-:Y:S11]  /*77a00*/  @!UPT UIADD3 URZ, URZ, URZ, URZ ;  /* 0x0000003f3f3ff290 */ /* 0x000ff6000fffe03f */
[----:B------:R-:W-:Y:S01]  /*77a10*/  @!UPT UIADD3 URZ, URZ, URZ, URZ ;  /* 0x0000003f3f3ff290 */ /* 0x000fe2000fffe03f */
[----:B------:R1:W-:Y:S04]  /*77a20*/  STL.64 [R1+0x420], R156 ;  /* 0x0004209c01007387 */ /* 0x0003e80000100a00 */
[----:B------:R2:W-:Y:S04]  /*77a30*/  STL.64 [R1+0x428], R158 ;  /* 0x0004289e01007387 */ /* 0x0005e80000100a00 */
[----:B-1----:R-:W4:Y:S04]  /*77a40*/  LDL.LU R156, [R1+0x90] ;  /* 0x00009000019c7983 */ /* 0x002f280000300800 */
[----:B------:R-:W4:Y:S04]  /*77a50*/  LDL.LU R157, [R1+0x94] ;  /* 0x00009400019d7983 */ /* 0x000f280000300800 */
[----:B--2---:R-:W4:Y:S04]  /*77a60*/  LDL.LU R158, [R1+0x98] ;  /* 0x00009800019e7983 */ /* 0x004f280000300800 */
[----:B------:R-:W4:Y:S04]  /*77a70*/  LDL.LU R159, [R1+0x9c] ;  /* 0x00009c00019f7983 */ /* 0x000f280000300800 */
[----:B------:R1:W-:Y:S04]  /*77a80*/  STL.64 [R1+0x490], R184 ;  /* 0x000490b801007387 */ /* 0x0003e80000100a00 */
[----:B------:R2:W-:Y:S04]  /*77a90*/  STL.64 [R1+0x498], R186 ;  /* 0x000498ba01007387 */ /* 0x0005e80000100a00 */
[----:B-1----:R-:W3:Y:S04]  /*77aa0*/  LDL.LU R184, [R1+0x5f0] ;  /* 0x0005f00001b87983 */ /* 0x002ee80000300800 */
[----:B------:R-:W3:Y:S04]  /*77ab0*/  LDL.LU R185, [R1+0x5f4] ;  /* 0x0005f40001b97983 */ /* 0x000ee80000300800 */
[----:B--2---:R-:W3:Y:S04]  /*77ac0*/  LDL.LU R186, [R1+0x5f8] ;  /* 0x0005f80001ba7983 */ /* 0x004ee80000300800 */
[----:B------:R-:W3:Y:S01]  /*77ad0*/  LDL.LU R187, [R1+0x5fc] ;  /* 0x0005fc0001bb7983 */ /* 0x000ee20000300800 */
[-C--:B------:R-:W-:Y:S08]  /*77ae0*/  HMMA.1688.F32.TF32 R188, R244, R40.reuse, R188 ;  /* 0x00000028f4bc723c */ /* 0x080ff000000810bc */
[-C--:B------:R-:W-:Y:S11]  /*77af0*/  HMMA.1688.F32.TF32 R192, R76, R40.reuse, R192 ;  /* 0x000000284cc0723c */ /* 0x080ff600000810c0 */
[----:B------:R-:W-:Y:S04]  /*77b00*/  @!UPT UIADD3 URZ, URZ, URZ, URZ ;  /* 0x0000003f3f3ff290 */ /* 0x000fe8000fffe03f */
[----:B------:R-:W-:Y:S04]  /*77b10*/  STL.64 [R1+0x500], R188 ;  /* 0x000500bc01007387 */ /* 0x000fe80000100a00 */
[----:B------:R1:W-:Y:S02]  /*77b20*/  STL.64 [R1+0x508], R190 ;  /* 0x000508be01007387 */ /* 0x0003e40000100a00 */
[----:B-1----:R-:W-:Y:S02]  /*77b30*/  HMMA.1688.F32.TF32 R188, R80, R40, R240 ;  /* 0x0000002850bc723c */ /* 0x002fe400000810f0 */
[----:B------:R1:W-:Y:S04]  /*77b40*/  STL.64 [R1+0x530], R192 ;  /* 0x000530c001007387 */ /* 0x0003e80000100a00 */
[----:B------:R-:W-:Y:S11]  /*77b50*/  STL.64 [R1+0x538], R194 ;  /* 0x000538c201007387 */ /* 0x000ff60000100a00 */
[----:B------:R-:W-:Y:S06]  /*77b60*/  @!UPT UIADD3 URZ, URZ, URZ, URZ ;  /* 0x0000003f3f3ff290 */ /* 0x000fec000fffe03f */
[----:B------:R2:W-:Y:S04]  /*77b70*/  STL.64 [R1+0x980], R188 ;  /* 0x000980bc01007387 */ /* 0x0005e80000100a00 */
[----:B------:R2:W-:Y:S04]  /*77b80*/  STL.64 [R1+0x988], R190 ;  /* 0x000988be01007387 */ /* 0x0005e80000100a00 */
[----:B-1----:R-:W3:Y:S01]  /*77b90*/  LDL.LU R192, [R1+0xd0] ;  /* 0x0000d00001c07983 */ /* 0x002ee20000300800 */
[----:B--2---:R-:W-:Y:S02]  /*77ba0*/  IMAD.MOV.U32 R188, RZ, RZ, R16 ;  /* 0x000000ffffbc7224 */ /* 0x004fe400078e0010 */
[----:B------:R-:W-:-:S02]  /*77bb0*/  IMAD.MOV.U32 R189, RZ, RZ, R17 ;  /* 0x000000ffffbd7224 */ /* 0x000fc400078e0011 */
[----:B------:R-:W-:Y:S02]  /*77bc0*/  IMAD.MOV.U32 R190, RZ, RZ, R20 ;  /* 0x000000ffffbe7224 */ /* 0x000fe400078e0014 */
[----:B------:R-:W-:Y:S01]  /*77bd0*/  IMAD.MOV.U32 R191, RZ, RZ, R21 ;  /* 0x000000ffffbf7224 */ /* 0x000fe200078e0015 */
[-C--:B----4-:R-:W-:Y:S08]  /*77be0*/  HMMA.1688.F32.TF32 R40, R148, R36.reuse, R156 ;  /* 0x000000249428723c */ /* 0x090ff0000008109c */
[-C--:B---3--:R-:W-:Y:S11]  /*77bf0*/  HMMA.1688.F32.TF32 R184, R124, R36.reuse, R184 ;  /* 0x000000247cb8723c */ /* 0x088ff600000810b8 */
[----:B------:R-:W-:Y:S11]  /*77c00*/  @!UPT UIADD3 URZ, URZ, URZ, URZ ;  /* 0x0000003f3f3ff290 */ /* 0x000ff6000fffe03f */
[----:B------:R-:W-:Y:S01]  /*77c10*/  @!UPT UIADD3 URZ, URZ, URZ, URZ ;  /* 0x0000003f3f3ff290 */ /* 0x000fe2000fffe03f */
[----:B------:R-:W-:Y:S04]  /*77c20*/  STL.64 [R1+0x280], R184 ;  /* 0x000280b801007387 */ /* 0x000fe80000100a00 */
[----:B------:R-:W-:Y:S04]  /*77c30*/  STL.64 [R1+0x288], R186 ;  /* 0x000288ba01007387 */ /* 0x000fe80000100a00 */
[----:B------:R-:W-:Y:S04]  /*77c40*/  STL.64 [R1+0x290], R40 ;  /* 0x0002902801007387 */ /* 0x000fe80000100a00 */
[----:B------:R1:W-:Y:S04]  /*77c50*/  STL.64 [R1+0x298], R42 ;  /* 0x0002982a01007387 */ /* 0x0003e80000100a00 */
        /* <DEDUP_REMOVED lines=8> */
[----:B------:R-:W2:Y:S01]  /*77ce0*/  LDL.LU R17, [R1+0x301c] ;  /* 0x00301c0001117983 */ /* 0x000ea20000300800 */
[-C--:B------:R-:W-:Y:S03]  /*77cf0*/  HMMA.1688.F32.TF32 R156, R172, R36.reuse, R200 ;  /* 0x00000024ac9c723c */ /* 0x080fe600000810c8 */
[----:B------:R-:W3:Y:S04]  /*77d00*/  LDL.LU R20, [R1+0x3018] ;  /* 0x0030180001147983 */ /* 0x000ee80000300800 */
[----:B------:R-:W3:Y:S01]  /*77d10*/  LDL.LU R21, [R1+0x3014] ;  /* 0x0030140001157983 */ /* 0x000ee20000300800 */
[-C--:B-1----:R-:W-:Y:S03]  /*77d20*/  HMMA.1688.F32.TF32 R40, R196, R36.reuse, R176 ;  /* 0x00000024c428723c */ /* 0x082fe600000810b0 */
[----:B------:R-:W3:Y:S11]  /*77d30*/  LDL.LU R184, [R1+0x6c0] ;  /* 0x0006c00001b87983 */ /* 0x000ef60000300800 */
[----:B------:R-:W-:Y:S01]  /*77d40*/  @!UPT UIADD3 URZ, URZ, URZ, URZ ;  /* 0x0000003f3f3ff290 */ /* 0x000fe2000fffe03f */
[----:B------:R-:W-:Y:S04]  /*77d50*/  STL.64 [R1+0x2b0], R156 ;  /* 0x0002b09c01007387 */ /* 0x000fe80000100a00 */
[----:B------:R1:W-:Y:S04]  /*77d60*/  STL.64 [R1+0x2b8], R158 ;  /* 0x0002b89e01007387 */ /* 0x0003e80000100a00 */
[----:B------:R-:W-:Y:S04]  /*77d70*/  STL.64 [R1+0x3a0], R40 ;  /* 0x0003a02801007387 */ /* 0x000fe80000100a00 */
[----:B------:R1:W-:Y:S04]  /*77d80*/  STL.64 [R1+0x3a8], R42 ;  /* 0x0003a82a01007387 */ /* 0x0003e80000100a00 */
[----:B------:R-:W3:Y:S04]  /*77d90*/  LDL.LU R185, [R1+0x6c4] ;  /* 0x0006c40001b97983 */ /* 0x000ee80000300800 */
[----:B------:R-:W3:Y:S04]  /*77da0*/  LDL.LU R186, [R1+0x6c8] ;  /* 0x0006c80001ba7983 */ /* 0x000ee80000300800 */
[----:B------:R-:W3:Y:S01]  /*77db0*/  LDL.LU R187, [R1+0x6cc] ;  /* 0x0006cc0001bb7983 */ /* 0x000ee20000300800 */
[----:B------:R-:W-:Y:S01]  /*77dc0*/  HMMA.1688.F32.TF32 R168, R220, R36, R168 ;  /* 0x00000024dca8723c */ /* 0x000fe200000810a8 */
[----:B------:R-:W-:-:S02]  /*77dd0*/  IMAD.MOV.U32 R200, RZ, RZ, R33 ;  /* 0x000000ffffc87224 */ /* 0x000fc400078e0021 */
[----:B------:R-:W-:Y:S02]  /*77de0*/  IMAD.MOV.U32 R201, RZ, RZ, R32 ;  /* 0x000000ffffc97224 */ /* 0x000fe400078e0020 */
[----:B------:R-:W1:Y:S03]  /*77df0*/  LDSM.16.M88.4 R32, [R0+0x8180] ;  /* 0x008180000020783b */ /* 0x000e660000000200 */
[-C--:B-1----:R-:W-:Y:S01]  /*77e00*/  HMMA.1688.F32.TF32 R156, R244, R36.reuse, R180 ;  /* 0x00000024f49c723c */ /* 0x082fe200000810b4 */
[----:B------:R-:W-:Y:S02]  /*77e10*/  IMAD.MOV.U32 R202, RZ, RZ, R29 ;  /* 0x000000ffffca7224 */ /* 0x000fe400078e001d */
[----:B------:R-:W-:Y:S02]  /*77e20*/  IMAD.MOV.U32 R203, RZ, RZ, R28 ;  /* 0x000000ffffcb7224 */ /* 0x000fe400078e001c */
[----:B------:R-:W1:Y:S03]  /*77e30*/  LDSM.16.M88.4 R28, [R0+0xc180] ;  /* 0x00c18000001c783b */ /* 0x000e660000000200 */
[-C--:B------:R-:W-:Y:S07]  /*77e40*/  HMMA.1688.F32.TF32 R40, R76, R36.reuse, R204 ;  /* 0x000000244c28723c */ /* 0x080fee00000810cc */
[----:B------:R-:W-:Y:S01]  /*77e50*/  STL.64 [R1+0x450], R168 ;  /* 0x000450a801007387 */ /* 0x000fe20000100a00 */
[----:B------:R-:W-:Y:S03]  /*77e60*/  HMMA.1688.F32.TF32 R36, R80, R36, R236 ;  /* 0x000000245024723c */ /* 0x000fe600000810ec */
[----:B------:R-:W-:Y:S04]  /*77e70*/  STL.64 [R1+0x458], R170 ;  /* 0x000458aa01007387 */ /* 0x000fe80000100a00 */
[----:B------:R-:W-:Y:S04]  /*77e80*/  STL.64 [R1+0x4f0], R156 ;  /* 0x0004f09c01007387 */ /* 0x000fe80000100a00 */
[----:B------:R-:W-:Y:S04]  /*77e90*/  STL.64 [R1+0x4f8], R158 ;  /* 0x0004f89e01007387 */ /* 0x000fe80000100a00 */
[----:B------:R-:W-:Y:S04]  /*77ea0*/  STL.64 [R1+0x520], R40 ;  /* 0x0005202801007387 */ /* 0x000fe80000100a00 */
[----:B------:R1:W-:Y:S04]  /*77eb0*/  STL.64 [R1+0x528], R42 ;  /* 0x0005282a01007387 */ /* 0x0003e80000100a00 */
[----:B------:R-:W-:Y:S04]  /*77ec0*/  STL.64 [R1+0x970], R36 ;  /* 0x0009702401007387 */ /* 0x000fe80000100a00 */
[----:B------:R2:W-:Y:S01]  /*77ed0*/  STL.64 [R1+0x978], R38 ;  /* 0x0009782601007387 */ /* 0x0005e20000100a00 */
[-C--:B-1----:R-:W-:Y:S03]  /*77ee0*/  HMMA.1688.F32.TF32 R40, R172, R32.reuse, R188 ;  /* 0x00000020ac28723c */ /* 0x082fe600000810bc */
[----:B------:R-:W-:Y:S04]  /*77ef0*/  STL [R1+0x2f9c], R34 ;  /* 0x002f9c2201007387 */ /* 0x000fe80000100800 */
[----:B------:R-:W-:Y:S04]  /*77f00*/  STL [R1+0x2f98], R35 ;  /* 0x002f982301007387 */ /* 0x000fe80000100800 */
[----:B------:R-:W-:Y:S04]  /*77f10*/  STL [R1+0x2fa4], R30 ;  /* 0x002fa41e01007387 */ /* 0x000fe80000100800 */
[----:B------:R-:W-:Y:S01]  /*77f20*/  STL [R1+0x2fa0], R31 ;  /* 0x002fa01f01007387 */ /* 0x000fe20000100800 */
[----:B------:R-:W-:Y:S01]  /*77f30*/  HMMA.1688.F32.TF32 R72, R196, R32, R72 ;  /* 0x00000020c448723c */ /* 0x000fe20000081048 */
[----:B----4-:R-:W-:-:S02]  /*77f40*/  IMAD.MOV.U32 R159, RZ, RZ, R16 ;  /* 0x000000ffff9f7224 */ /* 0x010fc400078e0010 */
[----:B--2---:R-:W-:Y:S02]  /*77f50*/  IMAD.MOV.U32 R158, RZ, RZ, R17 ;  /* 0x000000ffff9e7224 */ /* 0x004fe400078e0011 */
[----:B------:R-:W1:Y:S03]  /*77f60*/  LDSM.16.M88.4 R16, [R0+0x10180] ;  /* 0x010180000010783b */ /* 0x000e660000000200 */
[-C--:B---3--:R-:W-:Y:S08]  /*77f70*/  HMMA.1688.F32.TF32 R168, R124, R32.reuse, R240 ;  /* 0x000000207ca8723c */ /* 0x088ff000000810f0 */
[-C--:B------:R-:W-:Y:S01]  /*77f80*/  HMMA.1688.F32.TF32 R36, R148, R32.reuse, R192 ;  /* 0x000000209424723c */ /* 0x080fe200000810c0 */
[----:B-1----:R-:W-:Y:S04]  /*77f90*/  STL [R1+0x2fac], R18 ;  /* 0x002fac1201007387 */ /* 0x002fe80000100800 */
[----:B------:R-:W-:Y:S10]  /*77fa0*/  STL [R1+0x2fa8], R19 ;  /* 0x002fa81301007387 */ /* 0x000ff40000100800 */
[----:B------:R-:W-:Y:S04]  /*77fb0*/  STL.64 [R1+0x1c0], R168 ;  /* 0x0001c0a801007387 */ /* 0x000fe80000100a00 */
[----:B------:R-:W-:Y:S04]  /*77fc0*/  STL.64 [R1+0x1c8], R170 ;  /* 0x0001c8aa01007387 */ /* 0x000fe80000100a00 */
[----:B------:R-:W-:Y:S04]  /*77fd0*/  STL.64 [R1+0x1d0], R36 ;  /* 0x0001d02401007387 */ /* 0x000fe80000100a00 */
[----:B------:R1:W-:Y:S04]  /*77fe0*/  STL.64 [R1+0x1d8], R38 ;  /* 0x0001d82601007387 */ /* 0x0003e80000100a00 */
[----:B------:R-:W-:Y:S01]  /*77ff0*/  STL.64 [R1+0x250], R40 ;  /* 0x0002502801007387 */ /* 0x000fe20000100a00 */
[-C--:B-1----:R-:W-:Y:S03]  /*78000*/  HMMA.1688.F32.TF32 R36, R220, R32.reuse, R152 ;  /* 0x00000020dc24723c */ /* 0x082fe60000081098 */
[----:B------:R1:W-:Y:S05]  /*78010*/  STL.64 [R1+0x258], R42 ;  /* 0x0002582a01007387 */ /* 0x0003ea0000100a00 */
[-C--:B-1----:R-:W-:Y:S01]  /*78020*/  HMMA.1688.F32.TF32 R40, R244, R32.reuse, R112 ;  /* 0x00000020f428723c */ /* 0x082fe20000081070 */
[----:B------:R-:W-:Y:S04]  /*78030*/  STL.64 [R1+0x2d0], R72 ;  /* 0x0002d04801007387 */ /* 0x000fe80000100a00 */
[----:B------:R1:W-:Y:S10]  /*78040*/  STL.64 [R1+0x2d8], R74 ;  /* 0x0002d84a01007387 */ /* 0x0003f40000100a00 */
[----:B------:R-:W-:Y:S04]  /*78050*/  STL.64 [R1+0x3d0], R36 ;  /* 0x0003d02401007387 */ /* 0x000fe80000100a00 */
[----:B------:R2:W-:Y:S01]  /*78060*/  STL.64 [R1+0x3d8], R38 ;  /* 0x0003d82601007387 */ /* 0x0005e20000100a00 */
[-C--:B-1----:R-:W-:Y:S08]  /*78070*/  HMMA.1688.F32.TF32 R72, R76, R32.reuse, R132 ;  /* 0x000000204c48723c */ /* 0x082ff00000081084 */
[----:B--2---:R-:W-:Y:S01]  /*78080*/  HMMA.1688.F32.TF32 R36, R80, R32, R164 ;  /* 0x000000205024723c */ /* 0x004fe200000810a4 */
[----:B------:R-:W-:Y:S04]  /*78090*/  STL.64 [R1+0x480], R40 ;  /* 0x0004802801007387 */ /* 0x000fe80000100a00 */
[----:B------:R1:W-:Y:S03]  /*780a0*/  STL.64 [R1+0x488], R42 ;  /* 0x0004882a01007387 */ /* 0x0003e60000100a00 */
[----:B-1----:R-:W-:Y:S07]  /*780b0*/  HMMA.1688.F32.TF32 R40, R124, R28, R184 ;  /* 0x0000001c7c28723c */ /* 0x002fee00000810b8 */
[----:B------:R-:W-:Y:S04]  /*780c0*/  STL.64 [R1+0x510], R72 ;  /* 0x0005104801007387 */ /* 0x000fe80000100a00 */
[----:B------:R-:W-:Y:S04]  /*780d0*/  STL.64 [R1+0x518], R74 ;  /* 0x0005184a01007387 */ /* 0x000fe80000100a00 */
[----:B------:R-:W-:Y:S04]  /*780e0*/  STL.64 [R1+0x630], R36 ;  /* 0x0006302401007387 */ /* 0x000fe80000100a00 */
[----:B------:R1:W-:Y:S04]  /*780f0*/  STL.64 [R1+0x638], R38 ;  /* 0x0006382601007387 */ /* 0x0003e80000100a00 */
[----:B------:R-:W2:Y:S04]  /*78100*/  LDL.LU R240, [R1+0x6f0] ;  /* 0x0006f00001f07983 */ /* 0x000ea80000300800 */
[----:B------:R-:W2:Y:S04]  /*78110*/  LDL.LU R241, [R1+0x6f4] ;  /* 0x0006f40001f17983 */ /* 0x000ea80000300800 */
[----:B------:R-:W2:Y:S04]  /*78120*/  LDL.LU R242, [R1+0x6f8] ;  /* 0x0006f80001f27983 */ /* 0x000ea80000300800 */
[----:B------:R-:W2:Y:S01]  /*78130*/  LDL.LU R243, [R1+0x6fc] ;  /* 0x0006fc0001f37983 */ /* 0x000ea20000300800 */
[----:B------:R-:W-:-:S02]  /*78140*/  IMAD.MOV.U32 R156, RZ, RZ, R21 ;  /* 0x000000ffff9c7224 */ /* 0x000fc400078e0015 */
[----:B------:R-:W-:Y:S01]  /*78150*/  IMAD.MOV.U32 R157, RZ, RZ, R20 ;  /* 0x000000ffff9d7224 */ /* 0x000fe200078e0014 */
[----:B------:R-:W3:Y:S01]  /*78160*/  LDL.LU R188, [R1+0x40] ;  /* 0x0000400001bc7983 */ /* 0x000ee20000300800 */
[----:B------:R-:W-:-:S03]  /*78170*/  IMAD.MOV.U32 R252, RZ, RZ, R43 ;  /* 0x000000fffffc7224 */ /* 0x000fc600078e002b */
[----:B------:R-:W3:Y:S01]  /*78180*/  LDL.LU R189, [R1+0x44] ;  /* 0x0000440001bd7983 */ /* 0x000ee20000300800 */
[----:B-1----:R-:W-:-:S03]  /*78190*/  IMAD.MOV.U32 R38, RZ, RZ, R42 ;  /* 0x000000ffff267224 */ /* 0x002fc600078e002a */
[----:B------:R-:W3:Y:S01]  /*781a0*/  LDL.LU R190, [R1+0x48] ;  /* 0x0000480001be7983 */ /* 0x000ee20000300800 */
[----:B------:R-:W-:-:S03]  /*781b0*/  IMAD.MOV.U32 R35, RZ, RZ, R41 ;  /* 0x000000ffff237224 */ /* 0x000fc600078e0029 */
[----:B------:R-:W3:Y:S01]  /*781c0*/  LDL.LU R191, [R1+0x4c] ;  /* 0x00004c0001bf7983 */ /* 0x000ee20000300800 */
[----:B------:R-:W-:-:S03]  /*781d0*/  IMAD.MOV.U32 R34, RZ, RZ, R40 ;  /* 0x000000ffff227224 */ /* 0x000fc600078e0028 */
[----:B------:R-:W4:Y:S01]  /*781e0*/  LDL.LU R192, [R1+0x610] ;  /* 0x0006100001c07983 */ /* 0x000f220000300800 */
[-C--:B------:R-:W-:Y:S03]  /*781f0*/  HMMA.1688.F32.TF32 R40, R148, R28.reuse, R156 ;  /* 0x0000001c9428723c */ /* 0x080fe6000008109c */
[----:B------:R-:W4:Y:S04]  /*78200*/  LDL.LU R193, [R1+0x614] ;  /* 0x0006140001c17983 */ /* 0x000f280000300800 */
[----:B------:R-:W4:Y:S04]  /*78210*/  LDL.LU R194, [R1+0x618] ;  /* 0x0006180001c27983 */ /* 0x000f280000300800 */
[----:B------:R-:W4:Y:S04]  /*78220*/  LDL.LU R195, [R1+0x61c] ;  /* 0x00061c0001c37983 */ /* 0x000f280000300800 */
[----:B------:R-:W-:Y:S04]  /*78230*/  STL [R1+0x2fbc], R252 ;  /* 0x002fbcfc01007387 */ /* 0x000fe80000100800 */
[----:B------:R1:W-:Y:S04]  /*78240*/  STL [R1+0x2fb8], R38 ;  /* 0x002fb82601007387 */ /* 0x0003e80000100800 */
[----:B------:R-:W-:Y:S04]  /*78250*/  STL [R1+0x2fb4], R35 ;  /* 0x002fb42301007387 */ /* 0x000fe80000100800 */
[----:B------:R1:W-:Y:S02]  /*78260*/  STL [R1+0x2fb0], R34 ;  /* 0x002fb02201007387 */ /* 0x0003e40000100800 */
[-C--:B-1----:R-:W-:Y:S02]  /*78270*/  HMMA.1688.F32.TF32 R36, R172, R28.reuse, R200 ;  /* 0x0000001cac24723c */ /* 0x082fe400000810c8 */
[----:B------:R-:W1:Y:S06]  /*78280*/  LDSM.16.M88.4 R20, [R0+0x14180] ;  /* 0x014180000014783b */ /* 0x000e6c0000000200 */
[----:B------:R-:W-:Y:S01]  /*78290*/  HMMA.1688.F32.TF32 R32, R196, R28, R88 ;  /* 0x0000001cc420723c */ /* 0x000fe20000081058 */
[----:B------:R-:W-:Y:S04]  /*782a0*/  STL.64 [R1+0x180], R40 ;  /* 0x0001802801007387 */ /* 0x000fe80000100a00 */
[----:B------:R1:W-:Y:S01]  /*782b0*/  STL.64 [R1+0x188], R42 ;  /* 0x0001882a01007387 */ /* 0x0003e20000100a00 */
[----:B------:R-:W-:-:S02]  /*782c0*/  IMAD.MOV.U32 R202, RZ, RZ, R12 ;  /* 0x000000ffffca7224 */ /* 0x000fc400078e000c */
[----:B------:R-:W-:Y:S01]  /*782d0*/  IMAD.MOV.U32 R203, RZ, RZ, R13 ;  /* 0x000000ffffcb7224 */ /* 0x000fe200078e000d */
[----:B------:R-:W-:Y:S06]  /*782e0*/  LDSM.16.M88.4 R88, [R0+0x38180] ;  /* 0x038180000058783b */ /* 0x000fec0000000200 */
[----:B------:R-:W-:Y:S01]  /*782f0*/  STL.64 [R1+0x1b0], R36 ;  /* 0x0001b02401007387 */ /* 0x000fe20000100a00 */
[-C--:B-1----:R-:W-:Y:S03]  /*78300*/  HMMA.1688.F32.TF32 R40, R220, R28.reuse, R100 ;  /* 0x0000001cdc28723c */ /* 0x082fe60000081064 */
[----:B------:R1:W-:Y:S04]  /*78310*/  STL.64 [R1+0x1b8], R38 ;  /* 0x0001b82601007387 */ /* 0x0003e80000100a00 */
[----:B------:R-:W-:Y:S04]  /*78320*/  STL.64 [R1+0x260], R32 ;  /* 0x0002602001007387 */ /* 0x000fe80000100a00 */
[----:B------:R1:W-:Y:S02]  /*78330*/  STL.64 [R1+0x268], R34 ;  /* 0x0002682201007387 */ /* 0x0003e40000100a00 */
[-C--:B-1----:R-:W-:Y:S02]  /*78340*/  HMMA.1688.F32.TF32 R36, R244, R28.reuse, R116 ;  /* 0x0000001cf424723c */ /* 0x082fe40000081074 */
[----:B------:R-:W-:Y:S06]  /*78350*/  LDSM.16.M88.4 R100, [R0+0x2c180] ;  /* 0x02c180000064783b */ /* 0x000fec0000000200 */
[-C--:B------:R-:W-:Y:S08]  /*78360*/  HMMA.1688.F32.TF32 R32, R76, R28.reuse, R136 ;  /* 0x0000001c4c20723c */ /* 0x080ff00000081088 */
[----:B------:R-:W-:Y:S01]  /*78370*/  HMMA.1688.F32.TF32 R28, R80, R28, R160 ;  /* 0x0000001c501c723c */ /* 0x000fe200000810a0 */
[----:B------:R-:W-:Y:S04]  /*78380*/  STL.64 [R1+0x360], R40 ;  /* 0x0003602801007387 */ /* 0x000fe80000100a00 */
[----:B------:R-:W-:Y:S04]  /*78390*/  STL.64 [R1+0x368], R42 ;  /* 0x0003682a01007387 */ /* 0x000fe80000100a00 */
[----:B------:R-:W-:Y:S04]  /*783a0*/  STL.64 [R1+0x440], R36 ;  /* 0x0004402401007387 */ /* 0x000fe80000100a00 */
[----:B------:R-:W-:Y:S04]  /*783b0*/  STL.64 [R1+0x448], R38 ;  /* 0x0004482601007387 */ /* 0x000fe80000100a00 */
[----:B------:R-:W3:Y:S04]  /*783c0*/  LDL.LU R184, [R1+0x780] ;  /* 0x0007800001b87983 */ /* 0x000ee80000300800 */
[----:B------:R-:W-:Y:S04]  /*783d0*/  STL.64 [R1+0x4c0], R32 ;  /* 0x0004c02001007387 */ /* 0x000fe80000100a00 */
[----:B------:R2:W-:Y:S04]  /*783e0*/  STL.64 [R1+0x4c8], R34 ;  /* 0x0004c82201007387 */ /* 0x0005e80000100a00 */
        /* <DEDUP_REMOVED lines=13> */
[-C--:B--2---:R-:W-:Y:S08]  /*784c0*/  HMMA.1688.F32.TF32 R32, R124, R16.reuse, R240 ;  /* 0x000000107c20723c */ /* 0x084ff000000810f0 */
[-C--:B----4-:R-:W-:Y:S11]  /*784d0*/  HMMA.1688.F32.TF32 R36, R148, R16.reuse, R192 ;  /* 0x000000109424723c */ /* 0x090ff600000810c0 */
[----:B------:R-:W-:Y:S05]  /*784e0*/  @!UPT UIADD3 URZ, URZ, URZ, URZ ;  /* 0x0000003f3f3ff290 */ /* 0x000fea000fffe03f */
[----:B-1----:R-:W-:Y:S02]  /*784f0*/  IMAD.MOV.U32 R31, RZ, RZ, R35 ;  /* 0x000000ffff1f7224 */ /* 0x002fe400078e0023 */
[----:B------:R-:W-:Y:S02]  /*78500*/  IMAD.MOV.U32 R30, RZ, RZ, R34 ;  /* 0x000000ffff1e7224 */ /* 0x000fe400078e0022 */
[----:B------:R-:W-:Y:S02]  /*78510*/  IMAD.MOV.U32 R18, RZ, RZ, R32 ;  /* 0x000000ffff127224 */ /* 0x000fe400078e0020 */
[----:B------:R-:W-:Y:S01]  /*78520*/  IMAD.MOV.U32 R19, RZ, RZ, R33 ;  /* 0x000000ffff137224 */ /* 0x000fe200078e0021 */
[----:B------:R-:W-:Y:S01]  /*78530*/  STL [R1+0x2fcc], R31 ;  /* 0x002fcc1f01007387 */ /* 0x000fe20000100800 */
[-C--:B---3--:R-:W-:Y:S03]  /*78540*/  HMMA.1688.F32.TF32 R32, R172, R16.reuse, R188 ;  /* 0x00000010ac20723c */ /* 0x088fe600000810bc */
[----:B------:R1:W-:Y:S04]  /*78550*/  STL [R1+0x2fc8], R30 ;  /* 0x002fc81e01007387 */ /* 0x0003e80000100800 */
[----:B------:R-:W-:Y:S04]  /*78560*/  STL [R1+0x2fc4], R18 ;  /* 0x002fc41201007387 */ /* 0x000fe80000100800 */
[----:B------:R-:W-:Y:S01]  /*78570*/  STL [R1+0x2fc0], R19 ;  /* 0x002fc01301007387 */ /* 0x000fe20000100800 */
[----:B-1----:R-:W-:Y:S03]  /*78580*/  HMMA.1688.F32.TF32 R28, R196, R16, R92 ;  /* 0x00000010c41c723c */ /* 0x002fe6000008105c */
[----:B------:R-:W-:Y:S04]  /*78590*/  STL.64 [R1+0x140], R36 ;  /* 0x0001402401007387 */ /* 0x000fe80000100a00 */
[----:B------:R1:W-:Y:S01]  /*785a0*/  STL.64 [R1+0x148], R38 ;  /* 0x0001482601007387 */ /* 0x0003e20000100a00 */
[----:B------:R-:W-:-:S02]  /*785b0*/  IMAD.MOV.U32 R188, RZ, RZ, R24 ;  /* 0x000000ffffbc7224 */ /* 0x000fc400078e0018 */
[----:B------:R-:W-:Y:S01]  /*785c0*/  IMAD.MOV.U32 R189, RZ, RZ, R25 ;  /* 0x000000ffffbd7224 */ /* 0x000fe200078e0019 */
[----:B------:R-:W-:Y:S01]  /*785d0*/  LDSM.16.M88.4 R92, [R0+0x34180] ;  /* 0x03418000005c783b */ /* 0x000fe20000000200 */
[-C--:B-1----:R-:W-:Y:S03]  /*785e0*/  HMMA.1688.F32.TF32 R36, R220, R16.reuse, R104 ;  /* 0x00000010dc24723c */ /* 0x082fe60000081068 */
[----:B------:R-:W-:Y:S04]  /*785f0*/  STL.64 [R1+0x150], R32 ;  /* 0x0001502001007387 */ /* 0x000fe80000100a00 */
[----:B------:R1:W-:Y:S04]  /*78600*/  STL.64 [R1+0x158], R34 ;  /* 0x0001582201007387 */ /* 0x0003e80000100a00 */
[----:B------:R-:W-:Y:S04]  /*78610*/  STL.64 [R1+0x1a0], R28 ;  /* 0x0001a01c01007387 */ /* 0x000fe80000100a00 */
[----:B------:R2:W-:Y:S01]  /*78620*/  STL.64 [R1+0x1a8], R30 ;  /* 0x0001a81e01007387 */ /* 0x0005e20000100a00 */
[----:B-1----:R-:W-:Y:S01]  /*78630*/  HMMA.1688.F32.TF32 R32, R244, R16, R120 ;  /* 0x00000010f420723c */ /* 0x002fe20000081078 */
[----:B------:R-:W-:-:S02]  /*78640*/  IMAD.MOV.U32 R190, RZ, RZ, R4 ;  /* 0x000000ffffbe7224 */ /* 0x000fc400078e0004 */
[----:B------:R-:W-:Y:S04]  /*78650*/  LDSM.16.M88.4 R104, [R0+0x28180] ;  /* 0x028180000068783b */ /* 0x000fe80000000200 */
[----:B------:R-:W-:Y:S01]  /*78660*/  STL.64 [R1+0x2a0], R36 ;  /* 0x0002a02401007387 */ /* 0x000fe20000100a00 */
[-C--:B--2---:R-:W-:Y:S03]  /*78670*/  HMMA.1688.F32.TF32 R28, R76, R16.reuse, R140 ;  /* 0x000000104c1c723c */ /* 0x084fe6000008108c */
[----:B------:R1:W-:Y:S05]  /*78680*/  STL.64 [R1+0x2a8], R38 ;  /* 0x0002a82601007387 */ /* 0x0003ea0000100a00 */
[----:B-1----:R-:W-:Y:S07]  /*78690*/  HMMA.1688.F32.TF32 R36, R80, R16, R56 ;  /* 0x000000105024723c */ /* 0x002fee0000081038 */
[----:B------:R-:W-:Y:S04]  /*786a0*/  STL.64 [R1+0x3f0], R32 ;  /* 0x0003f02001007387 */ /* 0x000fe80000100a00 */
[----:B------:R-:W-:Y:S04]  /*786b0*/  STL.64 [R1+0x3f8], R34 ;  /* 0x0003f82201007387 */ /* 0x000fe80000100a00 */
[----:B------:R1:W-:Y:S04]  /*786c0*/  STL.64 [R1+0x470], R28 ;  /* 0x0004701c01007387 */ /* 0x0003e80000100a00 */
[----:B------:R-:W-:Y:S05]  /*786d0*/  STL.64 [R1+0x478], R30 ;  /* 0x0004781e01007387 */ /* 0x000fea0000100a00 */
[----:B-1----:R-:W-:Y:S01]  /*786e0*/  IMAD.MOV.U32 R28, RZ, RZ, R39 ;  /* 0x000000ffff1c7224 */ /* 0x002fe200078e0027 */
[----:B------:R-:W-:Y:S01]  /*786f0*/  HMMA.1688.F32.TF32 R16, R124, R20, R184 ;  /* 0x000000147c10723c */ /* 0x000fe200000810b8 */
[----:B------:R-:W-:-:S02]  /*78700*/  IMAD.MOV.U32 R32, RZ, RZ, R37 ;  /* 0x000000ffff207224 */ /* 0x000fc400078e0025 */
[----:B------:R-:W-:Y:S02]  /*78710*/  IMAD.MOV.U32 R33, RZ, RZ, R36 ;  /* 0x000000ffff217224 */ /* 0x000fe400078e0024 */
[----:B------:R-:W-:Y:S01]  /*78720*/  IMAD.MOV.U32 R29, RZ, RZ, R38 ;  /* 0x000000ffff1d7224 */ /* 0x000fe200078e0026 */
[----:B------:R-:W-:Y:S04]  /*78730*/  STL [R1+0x2dec], R28 ;  /* 0x002dec1c01007387 */ /* 0x000fe80000100800 */
[----:B------:R-:W-:Y:S04]  /*78740*/  STL [R1+0x2de8], R32 ;  /* 0x002de82001007387 */ /* 0x000fe80000100800 */
[----:B------:R-:W-:Y:S01]  /*78750*/  STL [R1+0x2de4], R33 ;  /* 0x002de42101007387 */ /* 0x000fe20000100800 */
[----:B------:R-:W-:Y:S03]  /*78760*/  HMMA.1688.F32.TF32 R40, R148, R20, R156 ;  /* 0x000000149428723c */ /* 0x000fe6000008109c */
[----:B------:R1:W-:Y:S06]  /*78770*/  STL [R1+0x2de0], R29 ;  /* 0x002de01d01007387 */ /* 0x0003ec0000100800 */
[----:B------:R-:W-:-:S02]  /*78780*/  IMAD.MOV.U32 R252, RZ, RZ, R16 ;  /* 0x000000fffffc7224 */ /* 0x000fc400078e0010 */
[----:B------:R-:W-:Y:S01]  /*78790*/  IMAD.MOV.U32 R38, RZ, RZ, R17 ;  /* 0x000000ffff267224 */ /* 0x000fe200078e0011 */
[----:B-1----:R-:W-:Y:S01]  /*787a0*/  HMMA.1688.F32.TF32 R28, R172, R20, R200 ;  /* 0x00000014ac1c723c */ /* 0x002fe200000810c8 */
[----:B------:R-:W-:Y:S02]  /*787b0*/  IMAD.MOV.U32 R35, RZ, RZ, R18 ;  /* 0x000000ffff237224 */ /* 0x000fe400078e0012 */
[----:B------:R-:W-:-:S05]  /*787c0*/  IMAD.MOV.U32 R34, RZ, RZ, R19 ;  /* 0x000000ffff227224 */ /* 0x000fca00078e0013 */
[-C--:B------:R-:W-:Y:S03]  /*787d0*/  HMMA.1688.F32.TF32 R16, R196, R20.reuse, R96 ;  /* 0x00000014c410723c */ /* 0x080fe60000081060 */
[----:B------:R-:W-:Y:S04]  /*787e0*/  STL.64 [R1+0xd0], R40 ;  /* 0x0000d02801007387 */ /* 0x000fe80000100a00 */
[----:B------:R-:W-:Y:S04]  /*787f0*/  STL.64 [R1+0xd8], R42 ;  /* 0x0000d82a01007387 */ /* 0x000fe80000100a00 */
[----:B------:R-:W2:Y:S04]  /*78800*/  LDL.LU R240, [R1+0x7b0] ;  /* 0x0007b00001f07983 */ /* 0x000ea80000300800 */
[----:B------:R-:W-:Y:S04]  /*78810*/  STL.64 [R1+0xb0], R28 ;  /* 0x0000b01c01007387 */ /* 0x000fe80000100a00 */
[----:B------:R1:W-:Y:S04]  /*78820*/  STL.64 [R1+0xb8], R30 ;  /* 0x0000b81e01007387 */ /* 0x0003e80000100a00 */
[----:B------:R-:W-:Y:S04]  /*78830*/  STL.64 [R1+0x130], R16 ;  /* 0x0001301001007387 */ /* 0x000fe80000100a00 */
[----:B------:R3:W-:Y:S04]  /*78840*/  STL.64 [R1+0x138], R18 ;  /* 0x0001381201007387 */ /* 0x0007e80000100a00 */
[----:B------:R-:W2:Y:S04]  /*78850*/  LDL.LU R241, [R1+0x7b4] ;  /* 0x0007b40001f17983 */ /* 0x000ea80000300800 */
[----:B------:R-:W2:Y:S04]  /*78860*/  LDL.LU R242, [R1+0x7b8] ;  /* 0x0007b80001f27983 */ /* 0x000ea80000300800 */
[----:B------:R-:W2:Y:S01]  /*78870*/  LDL.LU R243, [R1+0x7bc] ;  /* 0x0007bc0001f37983 */ /* 0x000ea20000300800 */
[-C--:B-1----:R-:W-:Y:S03]  /*78880*/  HMMA.1688.F32.TF32 R28, R220, R20.reuse, R108 ;  /* 0x00000014dc1c723c */ /* 0x082fe6000008106c */
[----:B------:R-:W4:Y:S04]  /*78890*/  LDL.LU R192, [R1+0x6e0] ;  /* 0x0006e00001c07983 */ /* 0x000f280000300800 */
[----:B------:R-:W4:Y:S04]  /*788a0*/  LDL.LU R193, [R1+0x6e4] ;  /* 0x0006e40001c17983 */ /* 0x000f280000300800 */
[----:B------:R-:W4:Y:S04]  /*788b0*/  LDL.LU R194, [R1+0x6e8] ;  /* 0x0006e80001c27983 */ /* 0x000f280000300800 */
[----:B------:R-:W4:Y:S04]  /*788c0*/  LDL.LU R195, [R1+0x6ec] ;  /* 0x0006ec0001c37983 */ /* 0x000f280000300800 */
[----:B------:R-:W4:Y:S04]  /*788d0*/  LDL.LU R24, [R1+0x3008] ;  /* 0x0030080001187983 */ /* 0x000f280000300800 */
[----:B------:R-:W4:Y:S01]  /*788e0*/  LDL.LU R25, [R1+0x3004] ;  /* 0x0030040001197983 */ /* 0x000f220000300800 */
[----:B------:R-:W-:Y:S01]  /*788f0*/  IMAD.MOV.U32 R191, RZ, RZ, R8 ;  /* 0x000000ffffbf7224 */ /* 0x000fe200078e0008 */
[-C--:B---3--:R-:W-:Y:S02]  /*78900*/  HMMA.1688.F32.TF32 R16, R244, R20.reuse, R128 ;  /* 0x00000014f410723c */ /* 0x088fe40000081080 */
[----:B------:R-:W3:Y:S04]  /*78910*/  LDL.LU R4, [R1+0x3000] ;  /* 0x0030000001047983 */ /* 0x000ee80000300800 */
[----:B------:R-:W3:Y:S02]  /*78920*/  LDL.LU R8, [R1+0x2ffc] ;  /* 0x002ffc0001087983 */ /* 0x000ee40000300800 */
[----:B------:R-:W-:Y:S02]  /*78930*/  HMMA.1688.F32.TF32 R40, R76, R20, R144 ;  /* 0x000000144c28723c */ /* 0x000fe40000081090 */
[----:B------:R-:W-:Y:S04]  /*78940*/  STL.64 [R1+0x240], R28 ;  /* 0x0002401c01007387 */ /* 0x000fe80000100a00 */
[----:B------:R1:W-:Y:S01]  /*78950*/  STL.64 [R1+0x248], R30 ;  /* 0x0002481e01007387 */ /* 0x0003e20000100a00 */
[----:B------:R-:W-:-:S02]  /*78960*/  IMAD.MOV.U32 R200, RZ, RZ, R9 ;  /* 0x000000ffffc87224 */ /* 0x000fc400078e0009 */
[----:B------:R-:W-:Y:S01]  /*78970*/  IMAD.MOV.U32 R201, RZ, RZ, R5 ;  /* 0x000000ffffc97224 */ /* 0x000fe200078e0005 */
[----:B------:R-:W-:Y:S01]  /*78980*/  LDSM.16.M88.4 R96, [R0+0x30180] ;  /* 0x030180000060783b */ /* 0x000fe20000000200 */
[----:B-1----:R-:W-:Y:S04]  /*78990*/  HMMA.1688.F32.TF32 R28, R80, R20, R208 ;  /* 0x00000014501c723c */ /* 0x002fe800000810d0 */
[----:B------:R1:W-:Y:S04]  /*789a0*/  STL.64 [R1+0x390], R16 ;  /* 0x0003901001007387 */ /* 0x0003e80000100a00 */
[----:B------:R-:W-:Y:S04]  /*789b0*/  STL.64 [R1+0x398], R18 ;  /* 0x0003981201007387 */ /* 0x000fe80000100a00 */
[----:B------:R-:W-:Y:S04]  /*789c0*/  STL.64 [R1+0x430], R40 ;  /* 0x0004302801007387 */ /* 0x000fe80000100a00 */
[----:B------:R-:W-:Y:S07]  /*789d0*/  STL.64 [R1+0x438], R42 ;  /* 0x0004382a01007387 */ /* 0x000fee0000100a00 */
[----:B------:R-:W-:Y:S04]  /*789e0*/  STL.64 [R1+0x588], R30 ;  /* 0x0005881e01007387 */ /* 0x000fe80000100a00 */
[----:B------:R-:W3:Y:S04]  /*789f0*/  LDL.LU R9, [R1+0x2ff8] ;  /* 0x002ff80001097983 */ /* 0x000ee80000300800 */
[----:B------:R-:W3:Y:S04]  /*78a00*/  LDL.LU R5, [R1+0x2ff4] ;  /* 0x002ff40001057983 */ /* 0x000ee80000300800 */
[----:B------:R-:W3:Y:S04]  /*78a10*/  LDL.LU R202, [R1+0x648] ;  /* 0x0006480001ca7983 */ /* 0x000ee80000300800 */
[----:B------:R-:W3:Y:S01]  /*78a20*/  LDL.LU R203, [R1+0x64c] ;  /* 0x00064c0001cb7983 */ /* 0x000ee20000300800 */
[----:B------:R-:W-:-:S02]  /*78a30*/  IMAD.MOV.U32 R158, RZ, RZ, R13 ;  /* 0x000000ffff9e7224 */ /* 0x000fc400078e000d */
[----:B------:R-:W-:Y:S02]  /*78a40*/  IMAD.MOV.U32 R159, RZ, RZ, R12 ;  /* 0x000000ffff9f7224 */ /* 0x000fe400078e000c */
[----:B------:R-:W1:Y:S02]  /*78a50*/  LDSM.16.M88.4 R12, [R0+0x18180] ;  /* 0x01818000000c783b */ /* 0x000e640000000200 */
[----:B-1----:R-:W-:Y:S02]  /*78a60*/  IMAD.MOV.U32 R17, RZ, RZ, R29 ;  /* 0x000000ffff117224 */ /* 0x002fe400078e001d */
[----:B------:R-:W-:-:S03]  /*78a70*/  IMAD.MOV.U32 R16, RZ, RZ, R28 ;  /* 0x000000ffff107224 */ /* 0x000fc600078e001c */
[----:B------:R-:W-:Y:S04]  /*78a80*/  STL [R1+0x2ddc], R17 ;  /* 0x002ddc1101007387 */ /* 0x000fe80000100800 */
[----:B------:R-:W-:Y:S01]  /*78a90*/  STL [R1+0x2dd8], R16 ;  /* 0x002dd81001007387 */ /* 0x000fe20000100800 */
[-C--:B------:R-:W-:Y:S08]  /*78aa0*/  HMMA.1688.F32.TF32 R72, R220, R12.reuse, R224 ;  /* 0x0000000cdc48723c */ /* 0x080ff000000810e0 */
[-C--:B------:R-:W-:Y:S11]  /*78ab0*/  HMMA.1688.F32.TF32 R52, R80, R12.reuse, R52 ;  /* 0x0000000c5034723c */ /* 0x080ff60000081034 */
[----:B------:R-:W-:Y:S11]  /*78ac0*/  @!UPT UIADD3 URZ, URZ, URZ, URZ ;  /* 0x0000003f3f3ff290 */ /* 0x000ff6000fffe03f */
[----:B------:R-:W-:Y:S02]  /*78ad0*/  @!UPT UIADD3 URZ, URZ, URZ, URZ ;  /* 0x0000003f3f3ff290 */ /* 0x000fe4000fffe03f */
[----:B------:R-:W-:Y:S02]  /*78ae0*/  IMAD.MOV.U32 R37, RZ, RZ, R54 ;  /* 0x000000ffff257224 */ /* 0x000fe400078e0036 */
[----:B------:R-:W-:Y:S01]  /*78af0*/  IMAD.MOV.U32 R36, RZ, RZ, R55 ;  /* 0x000000ffff247224 */ /* 0x000fe200078e0037 */
[-C--:B--2---:R-:W-:Y:S08]  /*78b00*/  HMMA.1688.F32.TF32 R40, R124, R12.reuse, R240 ;  /* 0x0000000c7c28723c */ /* 0x084ff000000810f0 */
[-C--:B----4-:R-:W-:Y:S11]  /*78b10*/  HMMA.1688.F32.TF32 R56, R148, R12.reuse, R192 ;  /* 0x0000000c9438723c */ /* 0x090ff600000810c0 */
[----:B------:R-:W-:Y:S05]  /*78b20*/  @!UPT UIADD3 URZ, URZ, URZ, URZ ;  /* 0x0000003f3f3ff290 */ /* 0x000fea000fffe03f */
[----:B------:R-:W-:Y:S02]  /*78b30*/  IMAD.MOV.U32 R31, RZ, RZ, R40 ;  /* 0x000000ffff1f7224 */ /* 0x000fe400078e0028 */
[----:B------:R-:W-:Y:S02]  /*78b40*/  IMAD.MOV.U32 R30, RZ, RZ, R41 ;  /* 0x000000ffff1e7224 */ /* 0x000fe400078e0029 */
[----:B------:R-:W-:Y:S02]  /*78b50*/  IMAD.MOV.U32 R18, RZ, RZ, R42 ;  /* 0x000000ffff127224 */ /* 0x000fe400078e002a */
[----:B------:R-:W-:Y:S02]  /*78b60*/  IMAD.MOV.U32 R19, RZ, RZ, R43 ;  /* 0x000000ffff137224 */ /* 0x000fe400078e002b */
[----:B------:R-:W-:Y:S01]  /*78b70*/  HMMA.1688.F32.TF32 R40, R172, R12, R188 ;  /* 0x0000000cac28723c */ /* 0x000fe200000810bc */
[----:B------:R-:W-:Y:S02]  /*78b80*/  IMAD.MOV.U32 R156, RZ, RZ, R25 ;  /* 0x000000ffff9c7224 */ /* 0x000fe400078e0019 */
[----:B------:R-:W-:-:S02]  /*78b90*/  IMAD.MOV.U32 R157, RZ, RZ, R24 ;  /* 0x000000ffff9d7224 */ /* 0x000fc400078e0018 */
[----:B------:R-:W1:Y:S04]  /*78ba0*/  LDSM.16.M88.4 R24, [R0+0x1c180] ;  /* 0x01c180000018783b */ /* 0x000e680000000200 */
[----:B------:R-:W-:Y:S04]  /*78bb0*/  STL.64 [R1+0x80], R56 ;  /* 0x0000803801007387 */ /* 0x000fe80000100a00 */
[----:B------:R2:W-:Y:S02]  /*78bc0*/  STL.64 [R1+0x88], R58 ;  /* 0x0000883a01007387 */ /* 0x0005e40000100a00 */
[----:B--2---:R-:W-:Y:S09]  /*78bd0*/  HMMA.1688.F32.TF32 R56, R196, R12, R232 ;  /* 0x0000000cc438723c */ /* 0x004ff200000810e8 */
[----:B------:R-:W-:Y:S01]  /*78be0*/  IMAD.MOV.U32 R21, RZ, RZ, R42 ;  /* 0x000000ffff157224 */ /* 0x000fe200078e002a */
[----:B------:R2:W-:Y:S01]  /*78bf0*/  STL.64 [R1+0x70], R40 ;  /* 0x0000702801007387 */ /* 0x0005e20000100a00 */
[----:B------:R-:W-:-:S02]  /*78c00*/  IMAD.MOV.U32 R20, RZ, RZ, R43 ;  /* 0x000000ffff147224 */ /* 0x000fc400078e002b */
[----:B--2---:R-:W-:Y:S03]  /*78c10*/  HMMA.1688.F32.TF32 R40, R244, R12, R212 ;  /* 0x0000000cf428723c */ /* 0x004fe600000810d4 */
[----:B------:R-:W-:Y:S01]  /*78c20*/  STL [R1+0x2eec], R20 ;  /* 0x002eec1401007387 */ /* 0x000fe20000100800 */
[----:B---3--:R-:W-:Y:S02]  /*78c30*/  IMAD.MOV.U32 R185, RZ, RZ, R8 ;  /* 0x000000ffffb97224 */ /* 0x008fe400078e0008 */
[----:B------:R-:W-:Y:S01]  /*78c40*/  IMAD.MOV.U32 R187, RZ, RZ, R4 ;  /* 0x000000ffffbb7224 */ /* 0x000fe200078e0004 */
[----:B------:R-:W-:Y:S01]  /*78c50*/  STL [R1+0x2ee8], R21 ;  /* 0x002ee81501007387 */ /* 0x000fe20000100800 */
[----:B------:R-:W-:-:S03]  /*78c60*/  IMAD.MOV.U32 R184, RZ, RZ, R9 ;  /* 0x000000ffffb87224 */ /* 0x000fc600078e0009 */
[----:B------:R-:W-:Y:S01]  /*78c70*/  STL.64 [R1+0xa0], R56 ;  /* 0x0000a03801007387 */ /* 0x000fe20000100a00 */
[----:B------:R-:W-:-:S03]  /*78c80*/  IMAD.MOV.U32 R186, RZ, RZ, R5 ;  /* 0x000000ffffba7224 */ /* 0x000fc600078e0005 */
[----:B------:R2:W-:Y:S04]  /*78c90*/  STL.64 [R1+0xa8], R58 ;  /* 0x0000a83a01007387 */ /* 0x0005e80000100a00 */
[----:B------:R-:W-:Y:S04]  /*78ca0*/  STL.64 [R1+0x160], R72 ;  /* 0x0001604801007387 */ /* 0x000fe80000100a00 */
[----:B------:R-:W-:Y:S04]  /*78cb0*/  STL.64 [R1+0x168], R74 ;  /* 0x0001684a01007387 */ /* 0x000fe80000100a00 */
[----:B------:R3:W-:Y:S01]  /*78cc0*/  STL.64 [R1+0x2e0], R40 ;  /* 0x0002e02801007387 */ /* 0x0007e20000100a00 */
[----:B--2---:R-:W-:Y:S01]  /*78cd0*/  HMMA.1688.F32.TF32 R56, R76, R12, R64 ;  /* 0x0000000c4c38723c */ /* 0x004fe20000081040 */
[----:B------:R-:W-:-:S02]  /*78ce0*/  IMAD.MOV.U32 R188, RZ, RZ, R251 ;  /* 0x000000ffffbc7224 */ /* 0x000fc400078e00fb */
[----:B------:R-:W-:Y:S01]  /*78cf0*/  IMAD.MOV.U32 R189, RZ, RZ, R250 ;  /* 0x000000ffffbd7224 */ /* 0x000fe200078e00fa */
[----:B------:R-:W2:Y:S01]  /*78d00*/  LDSM.16.M88.4 R8, [R0+0x20180] ;  /* 0x020180000008783b */ /* 0x000ea20000000200 */
[----:B------:R-:W-:Y:S02]  /*78d10*/  IMAD.MOV.U32 R190, RZ, RZ, R249 ;  /* 0x000000ffffbe7224 */ /* 0x000fe400078e00f9 */
[----:B------:R-:W-:Y:S01]  /*78d20*/  IMAD.MOV.U32 R191, RZ, RZ, R248 ;  /* 0x000000ffffbf7224 */ /* 0x000fe200078e00f8 */
[----:B------:R-:W4:Y:S01]  /*78d30*/  LDSM.16.M88.4 R4, [R0+0x24180] ;  /* 0x024180000004783b */ /* 0x000f220000000200 */
[----:B---3--:R-:W-:Y:S02]  /*78d40*/  IMAD.MOV.U32 R41, RZ, RZ, R52 ;  /* 0x000000ffff297224 */ /* 0x008fe400078e0034 */
[----:B------:R-:W-:Y:S02]  /*78d50*/  IMAD.MOV.U32 R40, RZ, RZ, R53 ;  /* 0x000000ffff287224 */ /* 0x000fe400078e0035 */
[----:B-1----:R-:W-:Y:S01]  /*78d60*/  HMMA.1688.F32.TF32 R52, R124, R24, R184 ;  /* 0x000000187c34723c */ /* 0x002fe200000810b8 */
[----:B------:R1:W-:Y:S09]  /*78d70*/  STL.64 [R1+0x2e8], R42 ;  /* 0x0002e82a01007387 */ /* 0x0003f20000100a00 */
[----:B------:R-:W-:Y:S04]  /*78d80*/  STL.64 [R1+0x3e0], R56 ;  /* 0x0003e03801007387 */ /* 0x000fe80000100a00 */
[----:B------:R3:W-:Y:S10]  /*78d90*/  STL.64 [R1+0x3e8], R58 ;  /* 0x0003e83a01007387 */ /* 0x0007f40000100a00 */
[----:B------:R-:W-:-:S02]  /*78da0*/  IMAD.MOV.U32 R3, RZ, RZ, R52 ;  /* 0x000000ffff037224 */ /* 0x000fc400078e0034 */
[----:B-1----:R-:W-:Y:S02]  /*78db0*/  IMAD.MOV.U32 R42, RZ, RZ, R53 ;  /* 0x000000ffff2a7224 */ /* 0x002fe400078e0035 */
[----:B------:R-:W-:Y:S02]  /*78dc0*/  IMAD.MOV.U32 R43, RZ, RZ, R54 ;  /* 0x000000ffff2b7224 */ /* 0x000fe400078e0036 */
[----:B------:R-:W-:Y:S02]  /*78dd0*/  IMAD.MOV.U32 R39, RZ, RZ, R55 ;  /* 0x000000ffff277224 */ /* 0x000fe400078e0037 */
[-C--:B------:R-:W-:Y:S08]  /*78de0*/  HMMA.1688.F32.TF32 R52, R172, R24.reuse, R200 ;  /* 0x00000018ac34723c */ /* 0x080ff000000810c8 */
[----:B---3--:R-:W-:Y:S01]  /*78df0*/  HMMA.1688.F32.TF32 R56, R148, R24, R156 ;  /* 0x000000189438723c */ /* 0x008fe2000008109c */
[----:B------:R-:W-:Y:S04]  /*78e00*/  STL [R1+0x2dfc], R36 ;  /* 0x002dfc2401007387 */ /* 0x000fe80000100800 */
[----:B------:R-:W-:Y:S04]  /*78e10*/  STL [R1+0x2df8], R37 ;  /* 0x002df82501007387 */ /* 0x000fe80000100800 */
[----:B------:R-:W-:Y:S04]  /*78e20*/  STL [R1+0x2df4], R40 ;  /* 0x002df42801007387 */ /* 0x000fe80000100800 */
[----:B------:R-:W-:Y:S03]  /*78e30*/  STL [R1+0x2df0], R41 ;  /* 0x002df02901007387 */ /* 0x000fe60000100800 */
[----:B------:R-:W-:-:S02]  /*78e40*/  IMAD.MOV.U32 R20, RZ, RZ, R52 ;  /* 0x000000ffff147224 */ /* 0x000fc400078e0034 */
[----:B------:R-:W-:Y:S02]  /*78e50*/  IMAD.MOV.U32 R21, RZ, RZ, R53 ;  /* 0x000000ffff157224 */ /* 0x000fe400078e0035 */
[----:B------:R-:W-:Y:S02]  /*78e60*/  IMAD.MOV.U32 R13, RZ, RZ, R54 ;  /* 0x000000ffff0d7224 */ /* 0x000fe400078e0036 */
[----:B------:R-:W-:Y:S01]  /*78e70*/  IMAD.MOV.U32 R12, RZ, RZ, R55 ;  /* 0x000000ffff0c7224 */ /* 0x000fe200078e0037 */
[----:B------:R-:W-:Y:S04]  /*78e80*/  STL.64 [R1+0x50], R56 ;  /* 0x0000503801007387 */ /* 0x000fe80000100a00 */
[----:B------:R-:W-:Y:S04]  /*78e90*/  STL.64 [R1+0x58], R58 ;  /* 0x0000583a01007387 */ /* 0x000fe80000100a00 */
[----:B------:R-:W-:Y:S04]  /*78ea0*/  STL.64 [R1+0x2f40], R22 ;  /* 0x002f401601007387 */ /* 0x000fe80000100a00 */
[----:B------:R-:W-:Y:S04]  /*78eb0*/  STL.64 [R1+0x2f38], R20 ;  /* 0x002f381401007387 */ /* 0x000fe80000100a00 */
[----:B------:R-:W-:Y:S04]  /*78ec0*/  STL.64 [R1+0x2f30], R14 ;  /* 0x002f300e01007387 */ /* 0x000fe80000100a00 */
[----:B------:R1:W-:Y:S02]  /*78ed0*/  STL.64 [R1+0x2f28], R12 ;  /* 0x002f280c01007387 */ /* 0x0003e40000100a00 */
[-C--:B-1----:R-:W-:Y:S08]  /*78ee0*/  HMMA.1688.F32.TF32 R12, R196, R24.reuse, R228 ;  /* 0x00000018c40c723c */ /* 0x082ff000000810e4 */
[-C--:B------:R-:W-:Y:S08]  /*78ef0*/  HMMA.1688.F32.TF32 R52, R220, R24.reuse, R216 ;  /* 0x00000018dc34723c */ /* 0x080ff000000810d8 */
[-C--:B------:R-:W-:Y:S07]  /*78f00*/  HMMA.1688.F32.TF32 R20, R244, R24.reuse, R60 ;  /* 0x00000018f414723c */ /* 0x080fee000008103c */
[----:B------:R-:W-:Y:S04]  /*78f10*/  STL.64 [R1+0x30], R12 ;  /* 0x0000300c01007387 */ /* 0x000fe80000100a00 */
[----:B------:R1:W-:Y:S02]  /*78f20*/  STL.64 [R1+0x38], R14 ;  /* 0x0000380e01007387 */ /* 0x0003e40000100a00 */
[-C--:B-1----:R-:W-:Y:S02]  /*78f30*/  HMMA.1688.F32.TF32 R12, R76, R24.reuse, R68 ;  /* 0x000000184c0c723c */ /* 0x082fe40000081044 */
[----:B------:R-:W-:Y:S04]  /*78f40*/  STL.64 [R1+0xf0], R52 ;  /* 0x0000f03401007387 */ /* 0x000fe80000100a00 */
[----:B------:R-:W-:Y:S04]  /*78f50*/  STL.64 [R1+0xf8], R54 ;  /* 0x0000f83601007387 */ /* 0x000fe80000100a00 */
        /* <DEDUP_REMOVED lines=8> */
[----:B------:R-:W3:Y:S04]  /*78fe0*/  LDL.LU R251, [R1+0x2ff0] ;  /* 0x002ff00001fb7983 */ /* 0x000ee80000300800 */
[----:B------:R-:W2:Y:S04]  /*78ff0*/  LDL.LU R250, [R1+0x2fec] ;  /* 0x002fec0001fa7983 */ /* 0x000ea80000300800 */
        /* <DEDUP_REMOVED lines=17> */
[----:B------:R-:W4:Y:S01]  /*79110*/  LDL.LU R243, [R1+0x5ec] ;  /* 0x0005ec0001f37983 */ /* 0x000f220000300800 */
[----:B------:R-:W-:Y:S02]  /*79120*/  IMAD.MOV.U32 R33, RZ, RZ, R12 ;  /* 0x000000ffff217224 */ /* 0x000fe400078e000c */
[----:B---3--:R-:W-:Y:S02]  /*79130*/  IMAD.MOV.U32 R195, RZ, RZ, R251 ;  /* 0x000000ffffc37224 */ /* 0x008fe400078e00fb */
[----:B--2---:R-:W-:Y:S02]  /*79140*/  IMAD.MOV.U32 R194, RZ, RZ, R250 ;  /* 0x000000ffffc27224 */ /* 0x004fe400078e00fa */
[----:B----4-:R-:W-:Y:S02]  /*79150*/  IMAD.MOV.U32 R193, RZ, RZ, R249 ;  /* 0x000000ffffc17224 */ /* 0x010fe400078e00f9 */
[----:B------:R-:W-:Y:S02]  /*79160*/  IMAD.MOV.U32 R192, RZ, RZ, R248 ;  /* 0x000000ffffc07224 */ /* 0x000fe400078e00f8 */
[----:B------:R-:W2:Y:S04]  /*79170*/  LDL.LU R248, [R1+0x2fe0] ;  /* 0x002fe00001f87983 */ /* 0x000ea80000300800 */
[----:B------:R-:W2:Y:S04]  /*79180*/  LDL.LU R249, [R1+0x2fdc] ;  /* 0x002fdc0001f97983 */ /* 0x000ea80000300800 */
[----:B------:R-:W2:Y:S04]  /*79190*/  LDL.LU R250, [R1+0x2fd8] ;  /* 0x002fd80001fa7983 */ /* 0x000ea80000300800 */
[----:B------:R-:W2:Y:S04]  /*791a0*/  LDL.LU R251, [R1+0x2fd4] ;  /* 0x002fd40001fb7983 */ /* 0x000ea80000300800 */
[----:B------:R1:W-:Y:S04]  /*791b0*/  STL.64 [R1+0x2f20], R26 ;  /* 0x002f201a01007387 */ /* 0x0003e80000100a00 */
        /* <DEDUP_REMOVED lines=16> */
[----:B------:R-:W4:Y:S01]  /*792c0*/  LDL.LU R203, [R1+0x71c] ;  /* 0x00071c0001cb7983 */ /* 0x000f220000300800 */
[-C--:B------:R-:W-:Y:S08]  /*792d0*/  HMMA.1688.F32.TF32 R44, R148, R8.reuse, R168 ;  /* 0x00000008942c723c */ /* 0x080ff000000810a8 */
[----:B------:R-:W-:Y:S01]  /*792e0*/  HMMA.1688.F32.TF32 R52, R172, R8, R176 ;  /* 0x00000008ac34723c */ /* 0x000fe200000810b0 */
[----:B------:R-:W-:-:S02]  /*792f0*/  IMAD.MOV.U32 R15, RZ, RZ, R20 ;  /* 0x000000ffff0f7224 */ /* 0x000fc400078e0014 */
[----:B------:R-:W-:Y:S02]  /*79300*/  IMAD.MOV.U32 R14, RZ, RZ, R21 ;  /* 0x000000ffff0e7224 */ /* 0x000fe400078e0015 */
[----:B------:R-:W-:-:S03]  /*79310*/  IMAD.MOV.U32 R13, RZ, RZ, R22 ;  /* 0x000000ffff0d7224 */ /* 0x000fc600078e0016 */
[----:B------:R-:W-:Y:S01]  /*79320*/  HMMA.1688.F32.TF32 R60, R196, R8, R240 ;  /* 0x00000008c43c723c */ /* 0x000fe200000810f0 */
[----:B------:R-:W-:-:S06]  /*79330*/  IMAD.MOV.U32 R12, RZ, RZ, R23 ;  /* 0x000000ffff0c7224 */ /* 0x000fcc00078e0017 */
[----:B------:R-:W-:Y:S01]  /*79340*/  STL.64 [R1+0x2ef8], R46 ;  /* 0x002ef82e01007387 */ /* 0x000fe20000100a00 */
[-C--:B------:R-:W-:Y:S03]  /*79350*/  HMMA.1688.F32.TF32 R20, R80, R8.reuse, R48 ;  /* 0x000000085014723c */ /* 0x080fe60000081030 */
[----:B------:R1:W-:Y:S05]  /*79360*/  STL.64 [R1+0x2ef0], R44 ;  /* 0x002ef02c01007387 */ /* 0x0003ea0000100a00 */
[-C--:B-1----:R-:W-:Y:S01]  /*79370*/  HMMA.1688.F32.TF32 R24, R76, R8.reuse, R188 ;  /* 0x000000084c18723c */ /* 0x082fe200000810bc */
[----:B------:R-:W-:Y:S07]  /*79380*/  STL.64 [R1+0x2f08], R54 ;  /* 0x002f083601007387 */ /* 0x000fee0000100a00 */
[----:B------:R-:W-:Y:S01]  /*79390*/  HMMA.1688.F32.TF32 R44, R244, R8, R192 ;  /* 0x00000008f42c723c */ /* 0x000fe200000810c0 */
[----:B------:R3:W-:Y:S04]  /*793a0*/  STL.64 [R1+0x2f00], R52 ;  /* 0x002f003401007387 */ /* 0x0007e80000100a00 */
[----:B------:R-:W-:Y:S04]  /*793b0*/  STL.64 [R1+0x2f18], R62 ;  /* 0x002f183e01007387 */ /* 0x000fe80000100a00 */
[----:B------:R-:W-:Y:S01]  /*793c0*/  STL.64 [R1+0x2f10], R60 ;  /* 0x002f103c01007387 */ /* 0x000fe20000100a00 */
[----:B------:R-:W-:-:S02]  /*793d0*/  IMAD.MOV.U32 R32, RZ, RZ, R23 ;  /* 0x000000ffff207224 */ /* 0x000fc400078e0017 */
[----:B------:R-:W-:Y:S02]  /*793e0*/  IMAD.MOV.U32 R28, RZ, RZ, R22 ;  /* 0x000000ffff1c7224 */ /* 0x000fe400078e0016 */
[----:B------:R-:W-:Y:S02]  /*793f0*/  IMAD.MOV.U32 R41, RZ, RZ, R21 ;  /* 0x000000ffff297224 */ /* 0x000fe400078e0015 */
[----:B------:R-:W-:Y:S01]  /*79400*/  IMAD.MOV.U32 R40, RZ, RZ, R20 ;  /* 0x000000ffff287224 */ /* 0x000fe200078e0014 */
[----:B--2---:R-:W-:Y:S01]  /*79410*/  HMMA.1688.F32.TF32 R68, R220, R8, R248 ;  /* 0x00000008dc44723c */ /* 0x004fe200000810f8 */
[----:B------:R-:W-:Y:S04]  /*79420*/  LDS R249, [R2+0x8d000] ;  /* 0x08d0000002f97984 */ /* 0x000fe80000000800 */
[----:B------:R-:W-:Y:S11]  /*79430*/  LDS R251, [R2+0x8d800] ;  /* 0x08d8000002fb7984 */ /* 0x000ff60000000800 */
[----:B------:R-:W-:Y:S07]  /*79440*/  @!UPT UIADD3 URZ, URZ, URZ, URZ ;  /* 0x0000003f3f3ff290 */ /* 0x000fee000fffe03f */
[----:B------:R-:W-:Y:S01]  /*79450*/  STL.64 [R1+0x2f50], R70 ;  /* 0x002f504601007387 */ /* 0x000fe20000100a00 */
[-C--:B---3--:R-:W-:Y:S03]  /*79460*/  HMMA.1688.F32.TF32 R52, R124, R4.reuse, R184 ;  /* 0x000000047c34723c */ /* 0x088fe600000810b8 */
[----:B------:R-:W-:Y:S05]  /*79470*/  STL.64 [R1+0x2f48], R68 ;  /* 0x002f484401007387 */ /* 0x000fea0000100a00 */
[-C--:B----4-:R-:W-:Y:S01]  /*79480*/  HMMA.1688.F32.TF32 R48, R148, R4.reuse, R156 ;  /* 0x000000049430723c */ /* 0x090fe2000008109c */
[----:B------:R-:W-:Y:S04]  /*79490*/  STL.64 [R1+0x230], R44 ;  /* 0x0002302c01007387 */ /* 0x000fe80000100a00 */
[----:B------:R-:W-:Y:S04]  /*794a0*/  STL.64 [R1+0x238], R46 ;  /* 0x0002382e01007387 */ /* 0x000fe80000100a00 */
[----:B------:R-:W-:Y:S04]  /*794b0*/  STL.64 [R1+0x340], R24 ;  /* 0x0003401801007387 */ /* 0x000fe80000100a00 */
[----:B------:R-:W-:Y:S04]  /*794c0*/  STL.64 [R1+0x348], R26 ;  /* 0x0003481a01007387 */ /* 0x000fe80000100a00 */
[----:B------:R1:W-:Y:S04]  /*794d0*/  STL.64 [R1+0x2f58], R10 ;  /* 0x002f580a01007387 */ /* 0x0003e80000100a00 */
        /* <DEDUP_REMOVED lines=74> */
[----:B------:R1:W1:Y:S11]  /*79980*/  LDSM.16.M88.4 R84, [R0+0x3c180] ;  /* 0x03c180000054783b */ /* 0x0002760000000200 */
[----:B------:R-:W-:Y:S10]  /*79990*/  @!UPT UIADD3 URZ, URZ, URZ, URZ ;  /* 0x0000003f3f3ff290 */ /* 0x000ff4000fffe03f */
[----:B------:R-:W-:Y:S02]  /*799a0*/  IMAD.MOV.U32 R37, RZ, RZ, R11 ;  /* 0x000000ffff257224 */ /* 0x000fe400078e000b */
[----:B------:R-:W-:Y:S02]  /*799b0*/  IMAD.MOV.U32 R36, RZ, RZ, R10 ;  /* 0x000000ffff247224 */ /* 0x000fe400078e000a */
[----:B------:R-:W-:Y:S02]  /*799c0*/  IMAD.MOV.U32 R33, RZ, RZ, R9 ;  /* 0x000000ffff217224 */ /* 0x000fe400078e0009 */
[----:B------:R-:W-:Y:S01]  /*799d0*/  IMAD.MOV.U32 R29, RZ, RZ, R8 ;  /* 0x000000ffff1d7224 */ /* 0x000fe200078e0008 */
[C---:B--2---:R-:W-:Y:S08]  /*799e0*/  HMMA.1688.F32.TF32 R144, R148.reuse, R88, R156 ;  /* 0x000000589490723c */ /* 0x044ff0000008109c */
[C---:B---3--:R-:W-:Y:S08]  /*799f0*/  HMMA.1688.F32.TF32 R140, R148.reuse, R92, R184 ;  /* 0x0000005c948c723c */ /* 0x048ff000000810b8 */
[----:B----4-:R-:W-:Y:S08]  /*79a00*/  HMMA.1688.F32.TF32 R136, R148, R96, R188 ;  /* 0x000000609488723c */ /* 0x010ff000000810bc */
[-C--:B------:R-:W-:Y:S08]  /*79a10*/  HMMA.1688.F32.TF32 R20, R76, R4.reuse, R112 ;  /* 0x000000044c14723c */ /* 0x080ff00000081070 */
[----:B------:R-:W-:Y:S11]  /*79a20*/  HMMA.1688.F32.TF32 R24, R244, R4, R132 ;  /* 0x00000004f418723c */ /* 0x000ff60000081084 */
[----:B------:R-:W-:Y:S11]  /*79a30*/  @!UPT UIADD3 URZ, URZ, URZ, URZ ;  /* 0x0000003f3f3ff290 */ /* 0x000ff6000fffe03f */
[----:B------:R-:W-:Y:S01]  /*79a40*/  @!UPT UIADD3 URZ, URZ, URZ, URZ ;  /* 0x0000003f3f3ff290 */ /* 0x000fe2000fffe03f */
[----:B------:R-:W-:Y:S04]  /*79a50*/  STL.64 [R1+0x190], R24 ;  /* 0x0001901801007387 */ /* 0x000fe80000100a00 */
[----:B------:R-:W-:Y:S04]  /*79a60*/  STL.64 [R1+0x198], R26 ;  /* 0x0001981a01007387 */ /* 0x000fe80000100a00 */
[----:B------:R2:W-:Y:S04]  /*79a70*/  STL.64 [R1+0x2c0], R20 ;  /* 0x0002c01401007387 */ /* 0x0005e80000100a00 */
[----:B------:R3:W-:Y:S04]  /*79a80*/  STL.64 [R1+0x2c8], R22 ;  /* 0x0002c81601007387 */ /* 0x0007e80000100a00 */
[----:B------:R-:W-:Y:S04]  /*79a90*/  STL [R1+0x2e2c], R37 ;  /* 0x002e2c2501007387 */ /* 0x000fe80000100800 */
[----:B------:R-:W-:Y:S04]  /*79aa0*/  STL [R1+0x2e28], R36 ;  /* 0x002e282401007387 */ /* 0x000fe80000100800 */
[----:B------:R-:W-:Y:S04]  /*79ab0*/  STL [R1+0x2e24], R33 ;  /* 0x002e242101007387 */ /* 0x000fe80000100800 */
[----:B------:R-:W-:Y:S04]  /*79ac0*/  STL [R1+0x2e20], R29 ;  /* 0x002e201d01007387 */ /* 0x000fe80000100800 */
[----:B-1----:R-:W4:Y:S04]  /*79ad0*/  LDL.LU R0, [R1+0x2fd0] ;  /* 0x002fd00001007983 */ /* 0x002f280000300800 */
[----:B------:R-:W2:Y:S04]  /*79ae0*/  LDL.LU R224, [R1+0x700] ;  /* 0x0007000001e07983 */ /* 0x000ea80000300800 */
[----:B------:R-:W2:Y:S04]  /*79af0*/  LDL.LU R225, [R1+0x704] ;  /* 0x0007040001e17983 */ /* 0x000ea80000300800 */
[----:B------:R-:W3:Y:S04]  /*79b00*/  LDL.LU R226, [R1+0x708] ;  /* 0x0007080001e27983 */ /* 0x000ee80000300800 */
[----:B------:R-:W3:Y:S04]  /*79b10*/  LDL.LU R227, [R1+0x70c] ;  /* 0x00070c0001e37983 */ /* 0x000ee80000300800 */
[----:B------:R-:W4:Y:S04]  /*79b20*/  LDL.LU R228, [R1+0x720] ;  /* 0x0007200001e47983 */ /* 0x000f280000300800 */
[----:B------:R-:W4:Y:S04]  /*79b30*/  LDL.LU R229, [R1+0x724] ;  /* 0x0007240001e57983 */ /* 0x000f280000300800 */
[----:B------:R-:W4:Y:S04]  /*79b40*/  LDL.LU R230, [R1+0x728] ;  /* 0x0007280001e67983 */ /* 0x000f280000300800 */
[----:B------:R-:W4:Y:S01]  /*79b50*/  LDL.LU R231, [R1+0x72c] ;  /* 0x00072c0001e77983 */ /* 0x000f220000300800 */
[----:B------:R-:W-:Y:S03]  /*79b60*/  HMMA.1688.F32.TF32 R112, R124, R96, R204 ;  /* 0x000000607c70723c */ /* 0x000fe600000810cc */
[----:B------:R-:W4:Y:S04]  /*79b70*/  LDL.LU R212, [R1+0x730] ;  /* 0x0007300001d47983 */ /* 0x000f280000300800 */
[----:B------:R-:W4:Y:S04]  /*79b80*/  LDL.LU R213, [R1+0x734] ;  /* 0x0007340001d57983 */ /* 0x000f280000300800 */
[----:B------:R-:W4:Y:S01]  /*79b90*/  LDL.LU R214, [R1+0x738] ;  /* 0x0007380001d67983 */ /* 0x000f220000300800 */
[C---:B------:R-:W-:Y:S03]  /*79ba0*/  HMMA.1688.F32.TF32 R128, R148.reuse, R104, R240 ;  /* 0x000000689480723c */ /* 0x040fe600000810f0 */
        /* <DEDUP_REMOVED lines=80> */
[----:B------:R-:W3:Y:S01]  /*7a0b0*/  LDL.LU R235, [R1+0x69c] ;  /* 0x00069c0001eb7983 */ /* 0x000ee20000300800 */
[C---:B------:R-:W-:Y:S03]  /*7a0c0*/  HMMA.1688.F32.TF32 R72, R220.reuse, R4, R72 ;  /* 0x00000004dc48723c */ /* 0x040fe60000081048 */
[----:B----4-:R-:W-:Y:S04]  /*7a0d0*/  LDS R248, [R0+0x8d000] ;  /* 0x08d0000000f87984 */ /* 0x010fe80000000800 */
[----:B------:R-:W1:Y:S01]  /*7a0e0*/  LDS R250, [R0+0x8d800] ;  /* 0x08d8000000fa7984 */ /* 0x000e620000000800 */
[C---:B------:R-:W-:Y:S08]  /*7a0f0*/  HMMA.1688.F32.TF32 R212, R220.reuse, R92, R212 ;  /* 0x0000005cdcd4723c */ /* 0x040ff000000810d4 */
[C---:B------:R-:W-:Y:S08]  /*7a100*/  HMMA.1688.F32.TF32 R204, R220.reuse, R100, R204 ;  /* 0x00000064dccc723c */ /* 0x040ff000000810cc */
[----:B------:R-:W-:Y:S08]  /*7a110*/  HMMA.1688.F32.TF32 R200, R220, R104, R200 ;  /* 0x00000068dcc8723c */ /* 0x000ff000000810c8 */
[C---:B------:R-:W-:Y:S08]  /*7a120*/  HMMA.1688.F32.TF32 R168, R172.reuse, R88, R168 ;  /* 0x00000058aca8723c */ /* 0x040ff000000810a8 */
[C---:B------:R-:W-:Y:S08]  /*7a130*/  HMMA.1688.F32.TF32 R164, R172.reuse, R92, R164 ;  /* 0x0000005caca4723c */ /* 0x040ff000000810a4 */
[C---:B------:R-:W-:Y:S08]  /*7a140*/  HMMA.1688.F32.TF32 R156, R172.reuse, R100, R156 ;  /* 0x00000064ac9c723c */ /* 0x040ff0000008109c */
[C---:B------:R-:W-:Y:S08]  /*7a150*/  HMMA.1688.F32.TF32 R152, R172.reuse, R104, R152 ;  /* 0x00000068ac98723c */ /* 0x040ff00000081098 */
[C---:B------:R-:W-:Y:S08]  /*7a160*/  HMMA.1688.F32.TF32 R160, R172.reuse, R96, R160 ;  /* 0x00000060aca0723c */ /* 0x040ff000000810a0 */
[----:B------:R-:W-:Y:S01]  /*7a170*/  HMMA.1688.F32.TF32 R172, R172, R84, R236 ;  /* 0x00000054acac723c */ /* 0x000fe200000810ec */
        /* <DEDUP_REMOVED lines=9> */
[----:B------:R-:W-:Y:S08]  /*7a210*/  HMMA.1688.F32.TF32 R196, R196, R84, R216 ;  /* 0x00000054c4c4723c */ /* 0x000ff000000810d8 */
[C---:B------:R-:W-:Y:S08]  /*7a220*/  HMMA.1688.F32.TF32 R216, R220.reuse, R88, R228 ;  /* 0x00000058dcd8723c */ /* 0x040ff000000810e4 */
[C---:B------:R-:W-:Y:S08]  /*7a230*/  HMMA.1688.F32.TF32 R208, R220.reuse, R96, R208 ;  /* 0x00000060dcd0723c */ /* 0x040ff000000810d0 */
[----:B------:R-:W-:Y:S08]  /*7a240*/  HMMA.1688.F32.TF32 R220, R220, R84, R224 ;  /* 0x00000054dcdc723c */ /* 0x000ff000000810e0 */
[C---:B------:R-:W-:Y:S01]  /*7a250*/  HMMA.1688.F32.TF32 R224, R244.reuse, R104, R240 ;  /* 0x00000068f4e0723c */ /* 0x040fe200000810f0 */
[----:B------:R-:W4:Y:S04]  /*7a260*/  LDL.LU R240, [R1+0x670] ;  /* 0x0006700001f07983 */ /* 0x000f280000300800 */
[----:B------:R-:W4:Y:S04]  /*7a270*/  LDL.LU R241, [R1+0x674] ;  /* 0x0006740001f17983 */ /* 0x000f280000300800 */
[----:B------:R-:W4:Y:S04]  /*7a280*/  LDL.LU R242, [R1+0x678] ;  /* 0x0006780001f27983 */ /* 0x000f280000300800 */
[----:B------:R-:W4:Y:S01]  /*7a290*/  LDL.LU R243, [R1+0x67c] ;  /* 0x00067c0001f37983 */ /* 0x000f220000300800 */
[C---:B--2---:R-:W-:Y:S08]  /*7a2a0*/  HMMA.1688.F32.TF32 R228, R244.reuse, R100, R20 ;  /* 0x00000064f4e4723c */ /* 0x044ff00000081014 */
[C---:B---3--:R-:W-:Y:S01]  /*7a2b0*/  HMMA.1688.F32.TF32 R232, R244.reuse, R96, R232 ;  /* 0x00000060f4e8723c */ /* 0x048fe200000810e8 */
[----:B------:R-:W-:Y:S04]  /*7a2c0*/  STL [R1+0x2ea8], R224 ;  /* 0x002ea8e001007387 */ /* 0x000fe80000100800 */
[----:B------:R-:W-:Y:S04]  /*7a2d0*/  STL [R1+0x2ea4], R225 ;  /* 0x002ea4e101007387 */ /* 0x000fe80000100800 */
[----:B------:R-:W-:Y:S04]  /*7a2e0*/  STL [R1+0x2ea0], R226 ;  /* 0x002ea0e201007387 */ /* 0x000fe80000100800 */
[----:B------:R-:W-:Y:S04]  /*7a2f0*/  STL [R1+0x2e9c], R227 ;  /* 0x002e9ce301007387 */ /* 0x000fe80000100800 */
[----:B------:R-:W-:Y:S04]  /*7a300*/  STL [R1+0x2eb8], R228 ;  /* 0x002eb8e401007387 */ /* 0x000fe80000100800 */
[----:B------:R2:W-:Y:S04]  /*7a310*/  STL [R1+0x2eb4], R229 ;  /* 0x002eb4e501007387 */ /* 0x0005e80000100800 */
[----:B------:R3:W-:Y:S04]  /*7a320*/  STL [R1+0x2eb0], R230 ;  /* 0x002eb0e601007387 */ /* 0x0007e80000100800 */
[----:B------:R1:W-:Y:S04]  /*7a330*/  STL [R1+0x2eac], R231 ;  /* 0x002eace701007387 */ /* 0x0003e80000100800 */
[----:B------:R-:W2:Y:S04]  /*7a340*/  LDL.LU R60, [R1+0x660] ;  /* 0x00066000013c7983 */ /* 0x000ea80000300800 */
[----:B------:R-:W2:Y:S04]  /*7a350*/  LDL.LU R61, [R1+0x664] ;  /* 0x00066400013d7983 */ /* 0x000ea80000300800 */
[----:B------:R-:W2:Y:S04]  /*7a360*/  LDL.LU R62, [R1+0x668] ;  /* 0x00066800013e7983 */ /* 0x000ea80000300800 */
[----:B------:R-:W2:Y:S04]  /*7a370*/  LDL.LU R63, [R1+0x66c] ;  /* 0x00066c00013f7983 */ /* 0x000ea80000300800 */
[----:B------:R1:W-:Y:S04]  /*7a380*/  STL [R1+0x2ec4], R232 ;  /* 0x002ec4e801007387 */ /* 0x0003e80000100800 */
[----:B------:R1:W-:Y:S04]  /*7a390*/  STL [R1+0x2ec0], R233 ;  /* 0x002ec0e901007387 */ /* 0x0003e80000100800 */
[----:B------:R1:W-:Y:S04]  /*7a3a0*/  STL [R1+0x2ebc], R234 ;  /* 0x002ebcea01007387 */ /* 0x0003e80000100800 */
        /* <DEDUP_REMOVED lines=9> */
[C---:B----4-:R-:W-:Y:S11]  /*7a440*/  HMMA.1688.F32.TF32 R236, R244.reuse, R92, R236 ;  /* 0x0000005cf4ec723c */ /* 0x050ff600000810ec */
[----:B------:R-:W-:Y:S11]  /*7a450*/  @!UPT UIADD3 URZ, URZ, URZ, URZ ;  /* 0x0000003f3f3ff290 */ /* 0x000ff6000fffe03f */
[----:B------:R-:W-:Y:S01]  /*7a460*/  @!UPT UIADD3 URZ, URZ, URZ, URZ ;  /* 0x0000003f3f3ff290 */ /* 0x000fe2000fffe03f */
[----:B------:R4:W-:Y:S04]  /*7a470*/  STL [R1+0x2ed4], R236 ;  /* 0x002ed4ec01007387 */ /* 0x0009e80000100800 */
[----:B------:R1:W-:Y:S04]  /*7a480*/  STL [R1+0x2ed0], R237 ;  /* 0x002ed0ed01007387 */ /* 0x0003e80000100800 */
[----:B------:R1:W-:Y:S04]  /*7a490*/  STL [R1+0x2ecc], R238 ;  /* 0x002eccee01007387 */ /* 0x0003e80000100800 */
        /* <DEDUP_REMOVED lines=9> */
[C---:B------:R-:W-:Y:S11]  /*7a530*/  HMMA.1688.F32.TF32 R240, R244.reuse, R88, R240 ;  /* 0x00000058f4f0723c */ /* 0x040ff600000810f0 */
[----:B------:R-:W-:Y:S11]  /*7a540*/  @!UPT UIADD3 URZ, URZ, URZ, URZ ;  /* 0x0000003f3f3ff290 */ /* 0x000ff6000fffe03f */
[----:B------:R-:W-:Y:S01]  /*7a550*/  @!UPT UIADD3 URZ, URZ, URZ, URZ ;  /* 0x0000003f3f3ff290 */ /* 0x000fe2000fffe03f */
        /* <DEDUP_REMOVED lines=8> */
[----:B------:R-:W2:Y:S01]  /*7a5e0*/  LDL.LU R63, [R1+0x1ec] ;  /* 0x0001ec00013f7983 */ /* 0x000ea20000300800 */
[C---:B---3--:R-:W-:Y:S03]  /*7a5f0*/  HMMA.1688.F32.TF32 R48, R76.reuse, R104, R24 ;  /* 0x000000684c30723c */ /* 0x048fe60000081018 */
[----:B------:R-:W3:Y:S11]  /*7a600*/  LDL.LU R24, [R1+0x400] ;  /* 0x0004000001187983 */ /* 0x000ef60000300800 */
[----:B------:R-:W-:Y:S09]  /*7a610*/  @!UPT UIADD3 URZ, URZ, URZ, URZ ;  /* 0x0000003f3f3ff290 */ /* 0x000ff2000fffe03f */
[----:B------:R-:W-:Y:S04]  /*7a620*/  STL.64 [R1+0x220], R48 ;  /* 0x0002203001007387 */ /* 0x000fe80000100a00 */
[----:B------:R-:W-:Y:S04]  /*7a630*/  STL.64 [R1+0x228], R50 ;  /* 0x0002283201007387 */ /* 0x000fe80000100a00 */
[----:B------:R-:W3:Y:S04]  /*7a640*/  LDL.LU R25, [R1+0x404] ;  /* 0x0004040001197983 */ /* 0x000ee80000300800 */
[----:B------:R-:W3:Y:S04]  /*7a650*/  LDL.LU R26, [R1+0x408] ;  /* 0x00040800011a7983 */ /* 0x000ee80000300800 */
[----:B------:R-:W3:Y:S01]  /*7a660*/  LDL.LU R27, [R1+0x40c] ;  /* 0x00040c00011b7983 */ /* 0x000ee20000300800 */
[C---:B------:R-:W-:Y:S11]  /*7a670*/  HMMA.1688.F32.TF32 R20, R76.reuse, R100, R20 ;  /* 0x000000644c14723c */ /* 0x040ff60000081014 */
[----:B------:R-:W-:Y:S11]  /*7a680*/  @!UPT UIADD3 URZ, URZ, URZ, URZ ;  /* 0x0000003f3f3ff290 */ /* 0x000ff6000fffe03f */
[----:B------:R-:W-:Y:S02]  /*7a690*/  @!UPT UIADD3 URZ, URZ, URZ, URZ ;  /* 0x0000003f3f3ff290 */ /* 0x000fe4000fffe03f */
[----:B------:R-:W-:Y:S02]  /*7a6a0*/  IMAD.MOV.U32 R229, RZ, RZ, R20 ;  /* 0x000000ffffe57224 */ /* 0x000fe400078e0014 */
[----:B------:R-:W-:Y:S01]  /*7a6b0*/  IMAD.MOV.U32 R230, RZ, RZ, R21 ;  /* 0x000000ffffe67224 */ /* 0x000fe200078e0015 */
[----:B------:R-:W3:Y:S01]  /*7a6c0*/  LDL.LU R20, [R1+0x3b0] ;  /* 0x0003b00001147983 */ /* 0x000ee20000300800 */
[----:B-1----:R-:W-:Y:S02]  /*7a6d0*/  IMAD.MOV.U32 R231, RZ, RZ, R22 ;  /* 0x000000ffffe77224 */ /* 0x002fe400078e0016 */
[----:B------:R-:W-:Y:S01]  /*7a6e0*/  IMAD.MOV.U32 R224, RZ, RZ, R23 ;  /* 0x000000ffffe07224 */ /* 0x000fe200078e0017 */
[----:B------:R-:W3:Y:S04]  /*7a6f0*/  LDL.LU R21, [R1+0x3b4] ;  /* 0x0003b40001157983 */ /* 0x000ee80000300800 */
[----:B------:R-:W3:Y:S04]  /*7a700*/  LDL.LU R22, [R1+0x3b8] ;  /* 0x0003b80001167983 */ /* 0x000ee80000300800 */
[----:B------:R-:W3:Y:S01]  /*7a710*/  LDL.LU R23, [R1+0x3bc] ;  /* 0x0003bc0001177983 */ /* 0x000ee20000300800 */
[C---:B----4-:R-:W-:Y:S11]  /*7a720*/  HMMA.1688.F32.TF32 R8, R76.reuse, R96, R8 ;  /* 0x000000604c08723c */ /* 0x050ff60000081008 */
[----:B------:R-:W-:Y:S11]  /*7a730*/  @!UPT UIADD3 URZ, URZ, URZ, URZ ;  /* 0x0000003f3f3ff290 */ /* 0x000ff6000fffe03f */
[----:B------:R-:W-:Y:S02]  /*7a740*/  @!UPT UIADD3 URZ, URZ, URZ, URZ ;  /* 0x0000003f3f3ff290 */ /* 0x000fe4000fffe03f */
[----:B------:R-:W-:Y:S02]  /*7a750*/  IMAD.MOV.U32 R232, RZ, RZ, R8 ;  /* 0x000000ffffe87224 */ /* 0x000fe400078e0008 */
        /* <DEDUP_REMOVED lines=21> */
[----:B---3--:R-:W-:Y:S01]  /*7a8b0*/  HMMA.1688.F32.TF32 R8, R76, R84, R24 ;  /* 0x000000544c08723c */ /* 0x008fe20000081018 */
[----:B------:R-:W3:Y:S04]  /*7a8c0*/  LDL.LU R24, [R1+0x330] ;  /* 0x0003300001187983 */ /* 0x000ee80000300800 */
[----:B------:R-:W3:Y:S04]  /*7a8d0*/  LDL.LU R25, [R1+0x334] ;  /* 0x0003340001197983 */ /* 0x000ee80000300800 */
[----:B------:R-:W3:Y:S04]  /*7a8e0*/  LDL.LU R26, [R1+0x338] ;  /* 0x00033800011a7983 */ /* 0x000ee80000300800 */
[----:B------:R-:W3:Y:S11]  /*7a8f0*/  LDL.LU R27, [R1+0x33c] ;  /* 0x00033c00011b7983 */ /* 0x000ef60000300800 */
[----:B------:R-:W-:-:S02]  /*7a900*/  IMAD.MOV.U32 R225, RZ, RZ, R8 ;  /* 0x000000ffffe17224 */ /* 0x000fc400078e0008 */
[----:B------:R-:W-:Y:S02]  /*7a910*/  IMAD.MOV.U32 R226, RZ, RZ, R9 ;  /* 0x000000ffffe27224 */ /* 0x000fe400078e0009 */
[----:B------:R-:W-:Y:S02]  /*7a920*/  IMAD.MOV.U32 R227, RZ, RZ, R10 ;  /* 0x000000ffffe37224 */ /* 0x000fe400078e000a */
[----:B------:R-:W-:Y:S02]  /*7a930*/  IMAD.MOV.U32 R235, RZ, RZ, R11 ;  /* 0x000000ffffeb7224 */ /* 0x000fe400078e000b */
[----:B------:R-:W-:Y:S01]  /*7a940*/  HMMA.1688.F32.TF32 R8, R80, R104, R20 ;  /* 0x000000685008723c */ /* 0x000fe20000081014 */
[----:B------:R-:W3:Y:S04]  /*7a950*/  LDL.LU R20, [R1+0x320] ;  /* 0x0003200001147983 */ /* 0x000ee80000300800 */
[----:B------:R-:W3:Y:S04]  /*7a960*/  LDL.LU R21, [R1+0x324] ;  /* 0x0003240001157983 */ /* 0x000ee80000300800 */
[----:B------:R-:W3:Y:S04]  /*7a970*/  LDL.LU R22, [R1+0x328] ;  /* 0x0003280001167983 */ /* 0x000ee80000300800 */
[----:B------:R-:W3:Y:S11]  /*7a980*/  LDL.LU R23, [R1+0x32c] ;  /* 0x00032c0001177983 */ /* 0x000ef60000300800 */
[----:B------:R-:W-:-:S02]  /*7a990*/  IMAD.MOV.U32 R41, RZ, RZ, R8 ;  /* 0x000000ffff297224 */ /* 0x000fc400078e0008 */
[----:B------:R-:W-:Y:S02]  /*7a9a0*/  IMAD.MOV.U32 R40, RZ, RZ, R9 ;  /* 0x000000ffff287224 */ /* 0x000fe400078e0009 */
[----:B------:R-:W-:Y:S02]  /*7a9b0*/  IMAD.MOV.U32 R16, RZ, RZ, R10 ;  /* 0x000000ffff107224 */ /* 0x000fe400078e000a */
[----:B------:R-:W-:-:S05]  /*7a9c0*/  IMAD.MOV.U32 R17, RZ, RZ, R11 ;  /* 0x000000ffff117224 */ /* 0x000fca00078e000b */
[----:B------:R-:W-:Y:S04]  /*7a9d0*/  STL [R1+0x2e3c], R17 ;  /* 0x002e3c1101007387 */ /* 0x000fe80000100800 */
[----:B------:R-:W-:Y:S04]  /*7a9e0*/  STL [R1+0x2e38], R16 ;  /* 0x002e381001007387 */ /* 0x000fe80000100800 */
[----:B------:R1:W-:Y:S04]  /*7a9f0*/  STL [R1+0x2e34], R40 ;  /* 0x002e342801007387 */ /* 0x0003e80000100800 */
[----:B------:R1:W-:Y:S01]  /*7aa00*/  STL [R1+0x2e30], R41 ;  /* 0x002e302901007387 */ /* 0x0003e20000100800 */
[----:B----4-:R-:W-:Y:S11]  /*7aa10*/  HMMA.1688.F32.TF32 R8, R80, R100, R68 ;  /* 0x000000645008723c */ /* 0x010ff60000081044 */
[----:B------:R-:W-:Y:S11]  /*7aa20*/  @!UPT UIADD3 URZ, URZ, URZ, URZ ;  /* 0x0000003f3f3ff290 */ /* 0x000ff6000fffe03f */
[----:B------:R-:W-:Y:S02]  /*7aa30*/  @!UPT UIADD3 URZ, URZ, URZ, URZ ;  /* 0x0000003f3f3ff290 */ /* 0x000fe4000fffe03f */
[----:B------:R-:W-:Y:S02]  /*7aa40*/  IMAD.MOV.U32 R33, RZ, RZ, R8 ;  /* 0x000000ffff217224 */ /* 0x000fe400078e0008 */
[----:B------:R-:W-:Y:S02]  /*7aa50*/  IMAD.MOV.U32 R29, RZ, RZ, R9 ;  /* 0x000000ffff1d7224 */ /* 0x000fe400078e0009 */
[----:B------:R-:W-:Y:S02]  /*7aa60*/  IMAD.MOV.U32 R32, RZ, RZ, R10 ;  /* 0x000000ffff207224 */ /* 0x000fe400078e000a */
[----:B------:R-:W-:-:S05]  /*7aa70*/  IMAD.MOV.U32 R28, RZ, RZ, R11 ;  /* 0x000000ffff1c7224 */ /* 0x000fca00078e000b */
[----:B------:R-:W-:Y:S04]  /*7aa80*/  STL [R1+0x2e4c], R28 ;  /* 0x002e4c1c01007387 */ /* 0x000fe80000100800 */
[----:B------:R-:W-:Y:S01]  /*7aa90*/  STL [R1+0x2e48], R32 ;  /* 0x002e482001007387 */ /* 0x000fe20000100800 */
[C---:B--2---:R-:W-:Y:S11]  /*7aaa0*/  HMMA.1688.F32.TF32 R8, R80.reuse, R96, R60 ;  /* 0x000000605008723c */ /* 0x044ff6000008103c */
[----:B------:R-:W-:Y:S11]  /*7aab0*/  @!UPT UIADD3 URZ, URZ, URZ, URZ ;  /* 0x0000003f3f3ff290 */ /* 0x000ff6000fffe03f */
[----:B------:R-:W-:Y:S02]  /*7aac0*/  @!UPT UIADD3 URZ, URZ, URZ, URZ ;  /* 0x0000003f3f3ff290 */ /* 0x000fe4000fffe03f */
[----:B-1----:R-:W-:Y:S02]  /*7aad0*/  IMAD.MOV.U32 R40, RZ, RZ, R8 ;  /* 0x000000ffff287224 */ /* 0x002fe400078e0008 */
[----:B------:R-:W-:Y:S02]  /*7aae0*/  IMAD.MOV.U32 R41, RZ, RZ, R9 ;  /* 0x000000ffff297224 */ /* 0x000fe400078e0009 */
[----:B------:R-:W-:Y:S02]  /*7aaf0*/  IMAD.MOV.U32 R37, RZ, RZ, R10 ;  /* 0x000000ffff257224 */ /* 0x000fe400078e000a */
[----:B------:R-:W-:Y:S01]  /*7ab00*/  IMAD.MOV.U32 R36, RZ, RZ, R11 ;  /* 0x000000ffff247224 */ /* 0x000fe200078e000b */
[----:B------:R-:W-:Y:S01]  /*7ab10*/  STL [R1+0x2e44], R29 ;  /* 0x002e441d01007387 */ /* 0x000fe20000100800 */
[----:B---3--:R-:W-:Y:S03]  /*7ab20*/  HMMA.1688.F32.TF32 R8, R80, R92, R24 ;  /* 0x0000005c5008723c */ /* 0x008fe60000081018 */
[----:B------:R1:W-:Y:S04]  /*7ab30*/  STL [R1+0x2e40], R33 ;  /* 0x002e402101007387 */ /* 0x0003e80000100800 */
[----:B------:R-:W-:Y:S04]  /*7ab40*/  STL [R1+0x2e5c], R36 ;  /* 0x002e5c2401007387 */ /* 0x000fe80000100800 */
[----:B------:R-:W-:Y:S04]  /*7ab50*/  STL [R1+0x2e58], R37 ;  /* 0x002e582501007387 */ /* 0x000fe80000100800 */
[----:B------:R2:W-:Y:S04]  /*7ab60*/  STL [R1+0x2e54], R41 ;  /* 0x002e542901007387 */ /* 0x0005e80000100800 */
[----:B------:R3:W-:Y:S05]  /*7ab70*/  STL [R1+0x2e50], R40 ;  /* 0x002e502801007387 */ /* 0x0007ea0000100800 */
[----:B------:R-:W-:-:S02]  /*7ab80*/  IMAD.MOV.U32 R16, RZ, RZ, R11 ;  /* 0x000000ffff107224 */ /* 0x000fc400078e000b */
[----:B------:R-:W-:Y:S02]  /*7ab90*/  IMAD.MOV.U32 R17, RZ, RZ, R10 ;  /* 0x000000ffff117224 */ /* 0x000fe400078e000a */
[----:B-1----:R-:W-:Y:S02]  /*7aba0*/  IMAD.MOV.U32 R33, RZ, RZ, R9 ;  /* 0x000000ffff217224 */ /* 0x002fe400078e0009 */
[----:B------:R-:W-:Y:S01]  /*7abb0*/  IMAD.MOV.U32 R29, RZ, RZ, R8 ;  /* 0x000000ffff1d7224 */ /* 0x000fe200078e0008 */
[----:B------:R-:W-:Y:S04]  /*7abc0*/  STL [R1+0x2e6c], R16 ;  /* 0x002e6c1001007387 */ /* 0x000fe80000100800 */
[----:B------:R-:W-:Y:S04]  /*7abd0*/  STL [R1+0x2e68], R17 ;  /* 0x002e681101007387 */ /* 0x000fe80000100800 */
[----:B------:R-:W-:Y:S04]  /*7abe0*/  STL [R1+0x2e64], R33 ;  /* 0x002e642101007387 */ /* 0x000fe80000100800 */
[----:B------:R1:W-:Y:S01]  /*7abf0*/  STL [R1+0x2e60], R29 ;  /* 0x002e601d01007387 */ /* 0x0003e20000100800 */
        /* <DEDUP_REMOVED lines=24> */
[----:B------:R-:W-:Y:S11]  /*7ad80*/  HMMA.1688.F32.TF32 R8, R80, R88, R20 ;  /* 0x000000585008723c */ /* 0x000ff60000081014 */
[----:B------:R-:W-:Y:S11]  /*7ad90*/  @!UPT UIADD3 URZ, URZ, URZ, URZ ;  /* 0x0000003f3f3ff290 */ /* 0x000ff6000fffe03f */
[----:B------:R-:W-:Y:S02]  /*7ada0*/  @!UPT UIADD3 URZ, URZ, URZ, URZ ;  /* 0x0000003f3f3ff290 */ /* 0x000fe4000fffe03f */
[----:B--2---:R-:W-:Y:S02]  /*7adb0*/  IMAD.MOV.U32 R41, RZ, RZ, R8 ;  /* 0x000000ffff297224 */ /* 0x004fe400078e0008 */
[----:B---3--:R-:W-:Y:S02]  /*7adc0*/  IMAD.MOV.U32 R40, RZ, RZ, R9 ;  /* 0x000000ffff287224 */ /* 0x008fe400078e0009 */
[----:B------:R-:W-:Y:S02]  /*7add0*/  IMAD.MOV.U32 R28, RZ, RZ, R10 ;  /* 0x000000ffff1c7224 */ /* 0x000fe400078e000a */
[----:B------:R-:W-:Y:S02]  /*7ade0*/  IMAD.MOV.U32 R32, RZ, RZ, R11 ;  /* 0x000000ffff207224 */ /* 0x000fe400078e000b */
[----:B----4-:R-:W-:Y:S02]  /*7adf0*/  IMAD.MOV.U32 R23, RZ, RZ, R31 ;  /* 0x000000ffff177224 */ /* 0x010fe400078e001f */
[----:B------:R-:W-:-:S02]  /*7ae00*/  IMAD.MOV.U32 R22, RZ, RZ, R30 ;  /* 0x000000ffff167224 */ /* 0x000fc400078e001e */
[----:B------:R-:W-:Y:S02]  /*7ae10*/  IMAD.MOV.U32 R20, RZ, RZ, R18 ;  /* 0x000000ffff147224 */ /* 0x000fe400078e0012 */
[----:B------:R-:W2:Y:S01]  /*7ae20*/  LDL.LU R18, [R1+0x2fac] ;  /* 0x002fac0001127983 */ /* 0x000ea20000300800 */
[----:B------:R-:W-:-:S03]  /*7ae30*/  IMAD.MOV.U32 R21, RZ, RZ, R19 ;  /* 0x000000ffff157224 */ /* 0x000fc600078e0013 */
[----:B------:R-:W2:Y:S04]  /*7ae40*/  LDL.LU R19, [R1+0x2fa8] ;  /* 0x002fa80001137983 */ /* 0x000ea80000300800 */
        /* <DEDUP_REMOVED lines=20> */
[----:B------:R-:W4:Y:S01]  /*7af90*/  LDL.LU R38, [R1+0x2f94] ;  /* 0x002f940001267983 */ /* 0x000f220000300800 */
[----:B------:R-:W-:Y:S03]  /*7afa0*/  HMMA.1688.F32.TF32 R76, R80, R84, R76 ;  /* 0x00000054504c723c */ /* 0x000fe6000008104c */
[----:B------:R-:W4:Y:S04]  /*7afb0*/  LDL.LU R252, [R1+0x2f90] ;  /* 0x002f900001fc7983 */ /* 0x000f280000300800 */
        /* <DEDUP_REMOVED lines=9> */
[----:B------:R-:W4:Y:S01]  /*7b050*/  LDL.LU R43, [R1+0x2f84] ;  /* 0x002f8400012b7983 */ /* 0x000f220000300800 */
[----:B------:R-:W-:-:S03]  /*7b060*/  IMAD.MOV.U32 R83, RZ, RZ, R39 ;  /* 0x000000ffff537224 */ /* 0x000fc600078e0027 */
[----:B------:R-:W4:Y:S01]  /*7b070*/  LDL.LU R39, [R1+0x2f80] ;  /* 0x002f800001277983 */ /* 0x000f220000300800 */
[----:B------:R-:W-:Y:S02]  /*7b080*/  IMAD.MOV.U32 R37, RZ, RZ, R79 ;  /* 0x000000ffff257224 */ /* 0x000fe400078e004f */
[----:B------:R-:W-:Y:S02]  /*7b090*/  IMAD.MOV.U32 R36, RZ, RZ, R78 ;  /* 0x000000ffff247224 */ /* 0x000fe400078e004e */
[----:B-1----:R-:W-:Y:S02]  /*7b0a0*/  IMAD.MOV.U32 R29, RZ, RZ, R77 ;  /* 0x000000ffff1d7224 */ /* 0x002fe400078e004d */
[----:B------:R-:W-:Y:S01]  /*7b0b0*/  IMAD.MOV.U32 R33, RZ, RZ, R76 ;  /* 0x000000ffff217224 */ /* 0x000fe200078e004c */
[----:B------:R-:W-:Y:S04]  /*7b0c0*/  STL [R1+0x2e8c], R37 ;  /* 0x002e8c2501007387 */ /* 0x000fe80000100800 */
[----:B------:R-:W-:Y:S04]  /*7b0d0*/  STL [R1+0x2e88], R36 ;  /* 0x002e882401007387 */ /* 0x000fe80000100800 */
[----:B------:R-:W-:Y:S04]  /*7b0e0*/  STL [R1+0x2e84], R29 ;  /* 0x002e841d01007387 */ /* 0x000fe80000100800 */
[----:B------:R-:W-:Y:S01]  /*7b0f0*/  STL [R1+0x2e80], R33 ;  /* 0x002e802101007387 */ /* 0x000fe20000100800 */
[C---:B--2---:R-:W-:Y:S08]  /*7b100*/  HMMA.1688.F32.TF32 R20, R248.reuse, R18, R20 ;  /* 0x00000012f814723c */ /* 0x044ff00000081014 */
[C---:B---3--:R-:W-:Y:S08]  /*7b110*/  HMMA.1688.F32.TF32 R68, R248.reuse, R30, R68 ;  /* 0x0000001ef844723c */ /* 0x048ff00000081044 */
[C---:B----4-:R-:W-:Y:S08]  /*7b120*/  HMMA.1688.F32.TF32 R8, R248.reuse, R34, R8 ;  /* 0x00000022f808723c */ /* 0x050ff00000081008 */
[C---:B------:R-:W-:Y:S01]  /*7b130*/  HMMA.1688.F32.TF32 R44, R248.reuse, R106, R44 ;  /* 0x0000006af82c723c */ /* 0x040fe2000008102c */
[----:B------:R-:W-:Y:S04]  /*7b140*/  LDS R77, [R252+0x8d000] ;  /* 0x08d00000fc4d7984 */ /* 0x000fe80000000800 */
[----:B------:R-:W-:Y:S04]  /*7b150*/  LDS R79, [R252+0x8d800] ;  /* 0x08d80000fc4f7984 */ /* 0x000fe80000000800 */
[----:B------:R-:W-:Y:S01]  /*7b160*/  LDS R76, [R3+0x8d000] ;  /* 0x08d00000034c7984 */ /* 0x000fe20000000800 */
[C---:B------:R-:W-:Y:S03]  /*7b170*/  HMMA.1688.F32.TF32 R48, R248.reuse, R42, R48 ;  /* 0x0000002af830723c */ /* 0x040fe60000081030 */
[----:B------:R-:W1:Y:S05]  /*7b180*/  LDS R78, [R3+0x8d800] ;  /* 0x08d80000034e7984 */ /* 0x000e6a0000000800 */
[C---:B------:R-:W-:Y:S11]  /*7b190*/  HMMA.1688.F32.TF32 R52, R248.reuse, R38, R52 ;  /* 0x00000026f834723c */ /* 0x040ff60000081034 */
[----:B------:R-:W-:Y:S05]  /*7b1a0*/  @!UPT UIADD3 URZ, URZ, URZ, URZ ;  /* 0x0000003f3f3ff290 */ /* 0x000fea000fffe03f */
[----:B------:R-:W-:Y:S02]  /*7b1b0*/  IMAD.MOV.U32 R41, RZ, RZ, R49 ;  /* 0x000000ffff297224 */ /* 0x000fe400078e0031 */
[----:B------:R-:W-:Y:S02]  /*7b1c0*/  IMAD.MOV.U32 R40, RZ, RZ, R48 ;  /* 0x000000ffff287224 */ /* 0x000fe400078e0030 */
[----:B------:R-:W-:Y:S02]  /*7b1d0*/  IMAD.MOV.U32 R16, RZ, RZ, R50 ;  /* 0x000000ffff107224 */ /* 0x000fe400078e0032 */
[----:B------:R-:W-:Y:S02]  /*7b1e0*/  IMAD.MOV.U32 R17, RZ, RZ, R51 ;  /* 0x000000ffff117224 */ /* 0x000fe400078e0033 */
[----:B------:R-:W2:Y:S04]  /*7b1f0*/  LDL.LU.64 R50, [R1+0x2f78] ;  /* 0x002f780001327983 */ /* 0x000ea80000300a00 */
[----:B------:R-:W2:Y:S04]  /*7b200*/  LDL.LU.64 R48, [R1+0x2f70] ;  /* 0x002f700001307983 */ /* 0x000ea80000300a00 */
        /* <DEDUP_REMOVED lines=9> */
[----:B------:R-:W-:Y:S04]  /*7b2a0*/  STL.64 [R1+0x4e0], R68 ;  /* 0x0004e04401007387 */ /* 0x000fe80000100a00 */
[----:B------:R1:W-:Y:S04]  /*7b2b0*/  STL.64 [R1+0x4e8], R70 ;  /* 0x0004e84601007387 */ /* 0x0003e80000100a00 */
[----:B-1----:R-:W2:Y:S04]  /*7b2c0*/  LDL.LU.64 R70, [R1+0x2f50] ;  /* 0x002f500001467983 */ /* 0x002ea80000300a00 */
[----:B------:R-:W2:Y:S04]  /*7b2d0*/  LDL.LU.64 R68, [R1+0x2f48] ;  /* 0x002f480001447983 */ /* 0x000ea80000300a00 */
[----:B------:R-:W-:Y:S04]  /*7b2e0*/  STL.64 [R1+0x610], R20 ;  /* 0x0006101401007387 */ /* 0x000fe80000100a00 */
[----:B------:R1:W-:Y:S04]  /*7b2f0*/  STL.64 [R1+0x618], R22 ;  /* 0x0006181601007387 */ /* 0x0003e80000100a00 */
[----:B-1----:R-:W2:Y:S04]  /*7b300*/  LDL.LU.64 R22, [R1+0x2f40] ;  /* 0x002f400001167983 */ /* 0x002ea80000300a00 */
[----:B------:R-:W3:Y:S01]  /*7b310*/  LDL.LU.64 R20, [R1+0x2f38] ;  /* 0x002f380001147983 */ /* 0x000ee20000300a00 */
[C---:B--2---:R-:W-:Y:S11]  /*7b320*/  HMMA.1688.F32.TF32 R12, R248.reuse, R22, R12 ;  /* 0x00000016f80c723c */ /* 0x044ff6000008100c */
[----:B------:R-:W-:Y:S11]  /*7b330*/  @!UPT UIADD3 URZ, URZ, URZ, URZ ;  /* 0x0000003f3f3ff290 */ /* 0x000ff6000fffe03f */
[----:B------:R-:W-:Y:S01]  /*7b340*/  @!UPT UIADD3 URZ, URZ, URZ, URZ ;  /* 0x0000003f3f3ff290 */ /* 0x000fe2000fffe03f */
        /* <DEDUP_REMOVED lines=9> */
[----:B-1----:R-:W2:Y:S01]  /*7b3e0*/  LDL.LU.64 R26, [R1+0x2f20] ;  /* 0x002f2000011a7983 */ /* 0x002ea20000300a00 */
[C---:B---3--:R-:W-:Y:S08]  /*7b3f0*/  HMMA.1688.F32.TF32 R52, R248.reuse, R6, R52 ;  /* 0x00000006f834723c */ /* 0x048ff00000081034 */
[----:B----4-:R-:W-:Y:S01]  /*7b400*/  HMMA.1688.F32.TF32 R60, R248, R10, R60 ;  /* 0x0000000af83c723c */ /* 0x010fe2000008103c */
[----:B------:R-:W-:-:S02]  /*7b410*/  IMAD.MOV.U32 R88, RZ, RZ, R44 ;  /* 0x000000ffff587224 */ /* 0x000fc400078e002c */
[----:B------:R-:W-:Y:S11]  /*7b420*/  IMAD.MOV.U32 R89, RZ, RZ, R45 ;  /* 0x000000ffff597224 */ /* 0x000ff600078e002d */
[----:B------:R-:W-:Y:S02]  /*7b430*/  @!UPT UIADD3 URZ, URZ, URZ, URZ ;  /* 0x0000003f3f3ff290 */ /* 0x000fe4000fffe03f */
[----:B------:R-:W-:Y:S02]  /*7b440*/  IMAD.MOV.U32 R85, RZ, RZ, R53 ;  /* 0x000000ffff557224 */ /* 0x000fe400078e0035 */
[----:B------:R-:W-:Y:S01]  /*7b450*/  IMAD.MOV.U32 R84, RZ, RZ, R52 ;  /* 0x000000ffff547224 */ /* 0x000fe200078e0034 */
[C---:B--2---:R-:W-:Y:S11]  /*7b460*/  HMMA.1688.F32.TF32 R80, R248.reuse, R26, R80 ;  /* 0x0000001af850723c */ /* 0x044ff60000081050 */
[----:B------:R-:W-:Y:S11]  /*7b470*/  @!UPT UIADD3 URZ, URZ, URZ, URZ ;  /* 0x0000003f3f3ff290 */ /* 0x000ff6000fffe03f */
[----:B------:R-:W-:Y:S01]  /*7b480*/  @!UPT UIADD3 URZ, URZ, URZ, URZ ;  /* 0x0000003f3f3ff290 */ /* 0x000fe2000fffe03f */
[----:B------:R-:W-:Y:S04]  /*7b490*/  STL.64 [R1+0x780], R80 ;  /* 0x0007805001007387 */ /* 0x000fe80000100a00 */
[----:B------:R-:W-:Y:S04]  /*7b4a0*/  STL.64 [R1+0x788], R82 ;  /* 0x0007885201007387 */ /* 0x000fe80000100a00 */
[----:B------:R-:W-:Y:S04]  /*7b4b0*/  STL.64 [R1+0x7f0], R60 ;  /* 0x0007f03c01007387 */ /* 0x000fe80000100a00 */
[----:B------:R-:W-:Y:S04]  /*7b4c0*/  STL.64 [R1+0x7f8], R62 ;  /* 0x0007f83e01007387 */ /* 0x000fe80000100a00 */
[----:B------:R-:W-:Y:S04]  /*7b4d0*/  STL.64 [R1+0x808], R54 ;  /* 0x0008083601007387 */ /* 0x000fe80000100a00 */
[----:B------:R-:W-:Y:S04]  /*7b4e0*/  STL [R1+0x2cec], R85 ;  /* 0x002cec5501007387 */ /* 0x000fe80000100800 */
[----:B------:R-:W-:Y:S04]  /*7b4f0*/  STL [R1+0x2ce8], R84 ;  /* 0x002ce85401007387 */ /* 0x000fe80000100800 */
[----:B------:R1:W-:Y:S02]  /*7b500*/  STL.64 [R1+0x8c8], R46 ;  /* 0x0008c82e01007387 */ /* 0x0003e40000100a00 */
[C---:B-1----:R-:W-:Y:S02]  /*7b510*/  HMMA.1688.F32.TF32 R44, R248.reuse, R102, R108 ;  /* 0x00000066f82c723c */ /* 0x042fe4000008106c */
[----:B------:R-:W-:Y:S04]  /*7b520*/  STL [R1+0x2c40], R89 ;  /* 0x002c405901007387 */ /* 0x000fe80000100800 */
[----:B------:R-:W-:Y:S11]  /*7b530*/  STL [R1+0x2c3c], R88 ;  /* 0x002c3c5801007387 */ /* 0x000ff60000100800 */
[----:B------:R-:W-:Y:S06]  /*7b540*/  @!UPT UIADD3 URZ, URZ, URZ, URZ ;  /* 0x0000003f3f3ff290 */ /* 0x000fec000fffe03f */
[----:B------:R1:W-:Y:S01]  /*7b550*/  STL.64 [R1+0x8b8], R46 ;  /* 0x0008b82e01007387 */ /* 0x0003e20000100a00 */
[----:B------:R-:W-:Y:S02]  /*7b560*/  IMAD.MOV.U32 R92, RZ, RZ, R44 ;  /* 0x000000ffff5c7224 */ /* 0x000fe400078e002c */
[----:B------:R-:W-:Y:S02]  /*7b570*/  IMAD.MOV.U32 R93, RZ, RZ, R45 ;  /* 0x000000ffff5d7224 */ /* 0x000fe400078e002d */
[C---:B-1----:R-:W-:Y:S03]  /*7b580*/  HMMA.1688.F32.TF32 R44, R248.reuse, R98, R112 ;  /* 0x00000062f82c723c */ /* 0x042fe60000081070 */
[----:B------:R-:W-:Y:S04]  /*7b590*/  STL [R1+0x2c48], R93 ;  /* 0x002c485d01007387 */ /* 0x000fe80000100800 */
[----:B------:R-:W-:Y:S11]  /*7b5a0*/  STL [R1+0x2c44], R92 ;  /* 0x002c445c01007387 */ /* 0x000ff60000100800 */
[----:B------:R-:W-:Y:S05]  /*7b5b0*/  @!UPT UIADD3 URZ, URZ, URZ, URZ ;  /* 0x0000003f3f3ff290 */ /* 0x000fea000fffe03f */
        /* <DEDUP_REMOVED lines=9> */
[----:B------:R-:W-:Y:S01]  /*7b650*/  IMAD.MOV.U32 R101, RZ, RZ, R45 ;  /* 0x000000ffff657224 */ /* 0x000fe200078e002d */
[----:B------:R-:W2:Y:S04]  /*7b660*/  LDL.LU R112, [R1+0x50] ;  /* 0x0000500001707983 */ /* 0x000ea80000300800 */
[----:B------:R-:W2:Y:S01]  /*7b670*/  LDL.LU R113, [R1+0x54] ;  /* 0x0000540001717983 */ /* 0x000ea20000300800 */
[----:B-1----:R-:W-:Y:S03]  /*7b680*/  HMMA.1688.F32.TF32 R44, R248, R90, R120 ;  /* 0x0000005af82c723c */ /* 0x002fe60000081078 */
[----:B------:R-:W2:Y:S04]  /*7b690*/  LDL.LU R114, [R1+0x58] ;  /* 0x0000580001727983 */ /* 0x000ea80000300800 */
[----:B------:R-:W2:Y:S04]  /*7b6a0*/  LDL.LU R115, [R1+0x5c] ;  /* 0x00005c0001737983 */ /* 0x000ea80000300800 */
[----:B------:R-:W3:Y:S04]  /*7b6b0*/  LDL.LU R116, [R1+0x80] ;  /* 0x0000800001747983 */ /* 0x000ee80000300800 */
[----:B------:R-:W3:Y:S04]  /*7b6c0*/  LDL.LU R117, [R1+0x84] ;  /* 0x0000840001757983 */ /* 0x000ee80000300800 */
[----:B------:R-:W3:Y:S04]  /*7b6d0*/  LDL.LU R118, [R1+0x88] ;  /* 0x0000880001767983 */ /* 0x000ee80000300800 */
[----:B------:R-:W3:Y:S04]  /*7b6e0*/  LDL.LU R119, [R1+0x8c] ;  /* 0x00008c0001777983 */ /* 0x000ee80000300800 */
[----:B------:R-:W-:Y:S04]  /*7b6f0*/  STL [R1+0x2c58], R101 ;  /* 0x002c586501007387 */ /* 0x000fe80000100800 */
[----:B------:R-:W-:Y:S04]  /*7b700*/  STL [R1+0x2c54], R100 ;  /* 0x002c546401007387 */ /* 0x000fe80000100800 */
[----:B------:R-:W4:Y:S04]  /*7b710*/  LDL.LU R120, [R1+0xd0] ;  /* 0x0000d00001787983 */ /* 0x000f280000300800 */
[----:B------:R-:W4:Y:S04]  /*7b720*/  LDL.LU R121, [R1+0xd4] ;  /* 0x0000d40001797983 */ /* 0x000f280000300800 */
[----:B------:R-:W4:Y:S04]  /*7b730*/  LDL.LU R122, [R1+0xd8] ;  /* 0x0000d800017a7983 */ /* 0x000f280000300800 */
[----:B------:R-:W4:Y:S01]  /*7b740*/  LDL.LU R123, [R1+0xdc] ;  /* 0x0000dc00017b7983 */ /* 0x000f220000300800 */
        /* <DEDUP_REMOVED lines=16> */
[----:B------:R-:W-:Y:S03]  /*7b850*/  HMMA.1688.F32.TF32 R80, R248, R86, R124 ;  /* 0x00000056f850723c */ /* 0x000fe6000008107c */
        /* <DEDUP_REMOVED lines=16> */
[----:B------:R-:W-:Y:S04]  /*7b960*/  STL [R1+0x2c78], R92 ;  /* 0x002c785c01007387 */ /* 0x000fe80000100800 */
        /* <DEDUP_REMOVED lines=10> */
[----:B------:R-:W-:-:S02]  /*7ba10*/  IMAD.MOV.U32 R109, RZ, RZ, R62 ;  /* 0x000000ffff6d7224 */ /* 0x000fc400078e003e */
[----:B------:R-:W-:Y:S02]  /*7ba20*/  IMAD.MOV.U32 R108, RZ, RZ, R63 ;  /* 0x000000ffff6c7224 */ /* 0x000fe400078e003f */
[----:B------:R-:W-:Y:S01]  /*7ba30*/  IMAD.MOV.U32 R111, RZ, RZ, R60 ;  /* 0x000000ffff6f7224 */ /* 0x000fe200078e003c */
[----:B------:R-:W2:Y:S01]  /*7ba40*/  LDL.LU.64 R62, [R1+0x2f18] ;  /* 0x002f1800013e7983 */ /* 0x000ea20000300a00 */
[----:B------:R-:W-:-:S03]  /*7ba50*/  IMAD.MOV.U32 R110, RZ, RZ, R61 ;  /* 0x000000ffff6e7224 */ /* 0x000fc600078e003d */
[----:B------:R-:W2:Y:S06]  /*7ba60*/  LDL.LU.64 R60, [R1+0x2f10] ;  /* 0x002f1000013c7983 */ /* 0x000eac0000300a00 */
[----:B------:R-:W-:Y:S04]  /*7ba70*/  STL.64 [R1+0x90], R52 ;  /* 0x0000903401007387 */ /* 0x000fe80000100a00 */
[----:B------:R3:W-:Y:S04]  /*7ba80*/  STL.64 [R1+0x98], R54 ;  /* 0x0000983601007387 */ /* 0x0007e80000100a00 */
[----:B---3--:R-:W3:Y:S04]  /*7ba90*/  LDL.LU.64 R54, [R1+0x2f08] ;  /* 0x002f080001367983 */ /* 0x008ee80000300a00 */
[----:B------:R-:W3:Y:S04]  /*7baa0*/  LDL.LU.64 R52, [R1+0x2f00] ;  /* 0x002f000001347983 */ /* 0x000ee80000300a00 */
[----:B------:R-:W-:Y:S04]  /*7bab0*/  STL.64 [R1+0x1c0], R44 ;  /* 0x0001c02c01007387 */ /* 0x000fe80000100a00 */
[----:B------:R4:W-:Y:S04]  /*7bac0*/  STL.64 [R1+0x1c8], R46 ;  /* 0x0001c82e01007387 */ /* 0x0009e80000100a00 */
[----:B----4-:R-:W4:Y:S04]  /*7bad0*/  LDL.LU.64 R46, [R1+0x2ef8] ;  /* 0x002ef800012e7983 */ /* 0x010f280000300a00 */
[----:B------:R-:W4:Y:S01]  /*7bae0*/  LDL.LU.64 R44, [R1+0x2ef0] ;  /* 0x002ef000012c7983 */ /* 0x000f220000300a00 */
[C---:B------:R-:W-:Y:S11]  /*7baf0*/  HMMA.1688.F32.TF32 R248, R76.reuse, R30, R248 ;  /* 0x0000001e4cf8723c */ /* 0x040ff600000810f8 */
[----:B------:R-:W-:Y:S11]  /*7bb00*/  @!UPT UIADD3 URZ, URZ, URZ, URZ ;  /* 0x0000003f3f3ff290 */ /* 0x000ff6000fffe03f */
[----:B------:R-:W-:Y:S01]  /*7bb10*/  @!UPT UIADD3 URZ, URZ, URZ, URZ ;  /* 0x0000003f3f3ff290 */ /* 0x000fe2000fffe03f */
[----:B------:R-:W-:Y:S04]  /*7bb20*/  STL.64 [R1+0x1d0], R248 ;  /* 0x0001d0f801007387 */ /* 0x000fe80000100a00 */
[----:B------:R1:W-:Y:S02]  /*7bb30*/  STL.64 [R1+0x1d8], R250 ;  /* 0x0001d8fa01007387 */ /* 0x0003e40000100a00 */
[C---:B-1----:R-:W-:Y:S08]  /*7bb40*/  HMMA.1688.F32.TF32 R248, R76.reuse, R18, R124 ;  /* 0x000000124cf8723c */ /* 0x042ff0000008107c */
        /* <DEDUP_REMOVED lines=11> */
[C---:B------:R-:W-:Y:S08]  /*7bc00*/  HMMA.1688.F32.TF32 R112, R76.reuse, R6, R48 ;  /* 0x000000064c70723c */ /* 0x040ff00000081030 */
[C---:B------:R-:W-:Y:S08]  /*7bc10*/  HMMA.1688.F32.TF32 R48, R76.reuse, R106, R128 ;  /* 0x0000006a4c30723c */ /* 0x040ff00000081080 */
[C---:B----4-:R-:W-:Y:S11]  /*7bc20*/  HMMA.1688.F32.TF32 R44, R76.reuse, R10, R44 ;  /* 0x0000000a4c2c723c */ /* 0x050ff6000008102c */
[----:B------:R-:W-:Y:S11]  /*7bc30*/  @!UPT UIADD3 URZ, URZ, URZ, URZ ;  /* 0x0000003f3f3ff290 */ /* 0x000ff6000fffe03f */
[----:B------:R-:W-:Y:S01]  /*7bc40*/  @!UPT UIADD3 URZ, URZ, URZ, URZ ;  /* 0x0000003f3f3ff290 */ /* 0x000fe2000fffe03f */
[----:B------:R-:W-:Y:S04]  /*7bc50*/  STL.64 [R1+0x6f0], R44 ;  /* 0x0006f02c01007387 */ /* 0x000fe80000100a00 */
[----:B------:R1:W-:Y:S02]  /*7bc60*/  STL.64 [R1+0x6f8], R46 ;  /* 0x0006f82e01007387 */ /* 0x0003e40000100a00 */
[C---:B-1----:R-:W-:Y:S11]  /*7bc70*/  HMMA.1688.F32.TF32 R44, R76.reuse, R102, R132 ;  /* 0x000000664c2c723c */ /* 0x042ff60000081084 */
[----:B------:R-:W-:Y:S11]  /*7bc80*/  @!UPT UIADD3 URZ, URZ, URZ, URZ ;  /* 0x0000003f3f3ff290 */ /* 0x000ff6000fffe03f */
[----:B------:R-:W-:Y:S02]  /*7bc90*/  @!UPT UIADD3 URZ, URZ, URZ, URZ ;  /* 0x0000003f3f3ff290 */ /* 0x000fe4000fffe03f */
        /* <DEDUP_REMOVED lines=8> */
[----:B------:R1:W-:Y:S11]  /*7bd20*/  STL.64 [R1+0x868], R50 ;  /* 0x0008683201007387 */ /* 0x0003f60000100a00 */
[----:B------:R-:W-:-:S02]  /*7bd30*/  IMAD.MOV.U32 R96, RZ, RZ, R44 ;  /* 0x000000ffff607224 */ /* 0x000fc400078e002c */
[----:B------:R-:W-:Y:S02]  /*7bd40*/  IMAD.MOV.U32 R97, RZ, RZ, R45 ;  /* 0x000000ffff617224 */ /* 0x000fe400078e002d */
[----:B------:R-:W-:Y:S02]  /*7bd50*/  IMAD.MOV.U32 R88, RZ, RZ, R46 ;  /* 0x000000ffff587224 */ /* 0x000fe400078e002e */
[----:B------:R-:W-:Y:S02]  /*7bd60*/  IMAD.MOV.U32 R89, RZ, RZ, R47 ;  /* 0x000000ffff597224 */ /* 0x000fe400078e002f */
[C---:B------:R-:W-:Y:S08]  /*7bd70*/  HMMA.1688.F32.TF32 R44, R76.reuse, R94, R140 ;  /* 0x0000005e4c2c723c */ /* 0x040ff0000008108c */
[----:B-1----:R-:W-:Y:S01]  /*7bd80*/  HMMA.1688.F32.TF32 R48, R76, R90, R144 ;  /* 0x0000005a4c30723c */ /* 0x002fe20000081090 */
[----:B------:R-:W-:Y:S04]  /*7bd90*/  STL [R1+0x2c88], R100 ;  /* 0x002c886401007387 */ /* 0x000fe80000100800 */
[----:B------:R-:W-:Y:S04]  /*7bda0*/  STL [R1+0x2c84], R101 ;  /* 0x002c846501007387 */ /* 0x000fe80000100800 */
[----:B------:R1:W-:Y:S04]  /*7bdb0*/  STL [R1+0x2c80], R104 ;  /* 0x002c806801007387 */ /* 0x0003e80000100800 */
[----:B------:R4:W-:Y:S03]  /*7bdc0*/  STL [R1+0x2c7c], R105 ;  /* 0x002c7c6901007387 */ /* 0x0009e60000100800 */
[----:B------:R-:W-:Y:S01]  /*7bdd0*/  IMAD.MOV.U32 R93, RZ, RZ, R47 ;  /* 0x000000ffff5d7224 */ /* 0x000fe200078e002f */
[----:B------:R-:W-:Y:S01]  /*7bde0*/  STL [R1+0x2c98], R89 ;  /* 0x002c985901007387 */ /* 0x000fe20000100800 */
[----:B------:R-:W-:-:S02]  /*7bdf0*/  IMAD.MOV.U32 R92, RZ, RZ, R46 ;  /* 0x000000ffff5c7224 */ /* 0x000fc400078e002e */
[----:B-1----:R-:W-:Y:S01]  /*7be00*/  IMAD.MOV.U32 R104, RZ, RZ, R44 ;  /* 0x000000ffff687224 */ /* 0x002fe200078e002c */
[----:B------:R-:W-:Y:S01]  /*7be10*/  STL [R1+0x2c94], R88 ;  /* 0x002c945801007387 */ /* 0x000fe20000100800 */
[----:B----4-:R-:W-:-:S03]  /*7be20*/  IMAD.MOV.U32 R105, RZ, RZ, R45 ;  /* 0x000000ffff697224 */ /* 0x010fc600078e002d */
[----:B------:R-:W-:Y:S04]  /*7be30*/  STL [R1+0x2c90], R97 ;  /* 0x002c906101007387 */ /* 0x000fe80000100800 */
[----:B------:R-:W-:Y:S04]  /*7be40*/  STL [R1+0x2c8c], R96 ;  /* 0x002c8c6001007387 */ /* 0x000fe80000100800 */
[----:B------:R-:W-:Y:S04]  /*7be50*/  STL [R1+0x2ca8], R93 ;  /* 0x002ca85d01007387 */ /* 0x000fe80000100800 */
[----:B------:R-:W-:Y:S01]  /*7be60*/  STL [R1+0x2ca4], R92 ;  /* 0x002ca45c01007387 */ /* 0x000fe20000100800 */
[----:B------:R-:W-:-:S03]  /*7be70*/  IMAD.MOV.U32 R112, RZ, RZ, R20 ;  /* 0x000000ffff707224 */ /* 0x000fc600078e0014 */
[----:B------:R-:W-:Y:S01]  /*7be80*/  STL [R1+0x2ca0], R105 ;  /* 0x002ca06901007387 */ /* 0x000fe20000100800 */
[----:B------:R-:W-:-:S03]  /*7be90*/  IMAD.MOV.U32 R113, RZ, RZ, R21 ;  /* 0x000000ffff717224 */ /* 0x000fc600078e0015 */
[----:B------:R-:W-:Y:S04]  /*7bea0*/  STL [R1+0x2c9c], R104 ;  /* 0x002c9c6801007387 */ /* 0x000fe80000100800 */
[----:B------:R1:W-:Y:S04]  /*7beb0*/  STL.64 [R1+0x820], R48 ;  /* 0x0008203001007387 */ /* 0x0003e80000100a00 */
[----:B------:R4:W-:Y:S04]  /*7bec0*/  STL.64 [R1+0x828], R50 ;  /* 0x0008283201007387 */ /* 0x0009e80000100a00 */
        /* <DEDUP_REMOVED lines=28> */
[----:B------:R-:W-:Y:S01]  /*7c090*/  HMMA.1688.F32.TF32 R44, R76, R86, R148 ;  /* 0x000000564c2c723c */ /* 0x000fe20000081094 */
[----:B------:R-:W-:-:S02]  /*7c0a0*/  IMAD.MOV.U32 R114, RZ, RZ, R13 ;  /* 0x000000ffff727224 */ /* 0x000fc400078e000d */
[----:B------:R-:W-:Y:S11]  /*7c0b0*/  IMAD.MOV.U32 R115, RZ, RZ, R12 ;  /* 0x000000ffff737224 */ /* 0x000ff600078e000c */
[----:B------:R-:W-:Y:S10]  /*7c0c0*/  @!UPT UIADD3 URZ, URZ, URZ, URZ ;  /* 0x0000003f3f3ff290 */ /* 0x000ff4000fffe03f */
[----:B------:R-:W-:Y:S02]  /*7c0d0*/  IMAD.MOV.U32 R101, RZ, RZ, R47 ;  /* 0x000000ffff657224 */ /* 0x000fe400078e002f */
[----:B------:R-:W-:Y:S01]  /*7c0e0*/  IMAD.MOV.U32 R100, RZ, RZ, R46 ;  /* 0x000000ffff647224 */ /* 0x000fe200078e002e */
[----:B------:R-:W-:Y:S01]  /*7c0f0*/  LDS R47, [R252+0x8d880] ;  /* 0x08d88000fc2f7984 */ /* 0x000fe20000000800 */
[----:B------:R-:W-:Y:S02]  /*7c100*/  IMAD.MOV.U32 R96, RZ, RZ, R45 ;  /* 0x000000ffff607224 */ /* 0x000fe400078e002d */
[----:B------:R-:W-:Y:S01]  /*7c110*/  IMAD.MOV.U32 R97, RZ, RZ, R44 ;  /* 0x000000ffff617224 */ /* 0x000fe200078e002c */
[----:B------:R-:W-:Y:S04]  /*7c120*/  STL [R1+0x2cb8], R101 ;  /* 0x002cb86501007387 */ /* 0x000fe80000100800 */
[----:B------:R-:W-:Y:S04]  /*7c130*/  STL [R1+0x2cb4], R100 ;  /* 0x002cb46401007387 */ /* 0x000fe80000100800 */
[----:B------:R-:W-:Y:S04]  /*7c140*/  STL [R1+0x2cb0], R96 ;  /* 0x002cb06001007387 */ /* 0x000fe80000100800 */
[----:B------:R-:W-:Y:S04]  /*7c150*/  STL [R1+0x2cac], R97 ;  /* 0x002cac6101007387 */ /* 0x000fe80000100800 */
[----:B------:R-:W-:Y:S04]  /*7c160*/  LDS R44, [R3+0x8d080] ;  /* 0x08d08000032c7984 */ /* 0x000fe80000000800 */
[----:B------:R-:W-:Y:S04]  /*7c170*/  LDS R46, [R3+0x8d880] ;  /* 0x08d88000032e7984 */ /* 0x000fe80000000800 */
[----:B------:R-:W1:Y:S01]  /*7c180*/  LDS R45, [R252+0x8d080] ;  /* 0x08d08000fc2d7984 */ /* 0x000e620000000800 */
[C---:B--2---:R-:W-:Y:S11]  /*7c190*/  HMMA.1688.F32.TF32 R76, R80.reuse, R42, R132 ;  /* 0x0000002a504c723c */ /* 0x044ff60000081084 */
[----:B------:R-:W-:Y:S11]  /*7c1a0*/  @!UPT UIADD3 URZ, URZ, URZ, URZ ;  /* 0x0000003f3f3ff290 */ /* 0x000ff6000fffe03f */
[----:B------:R-:W-:Y:S02]  /*7c1b0*/  @!UPT UIADD3 URZ, URZ, URZ, URZ ;  /* 0x0000003f3f3ff290 */ /* 0x000fe4000fffe03f */
        /* <DEDUP_REMOVED lines=12> */
[----:B------:R-:W-:Y:S01]  /*7c280*/  HMMA.1688.F32.TF32 R48, R80, R30, R248 ;  /* 0x0000001e5030723c */ /* 0x000fe200000810f8 */
[----:B------:R-:W-:-:S02]  /*7c290*/  IMAD.MOV.U32 R118, RZ, RZ, R21 ;  /* 0x000000ffff767224 */ /* 0x000fc400078e0015 */
[----:B------:R-:W-:Y:S11]  /*7c2a0*/  IMAD.MOV.U32 R119, RZ, RZ, R20 ;  /* 0x000000ffff777224 */ /* 0x000ff600078e0014 */
[----:B------:R-:W-:Y:S10]  /*7c2b0*/  @!UPT UIADD3 URZ, URZ, URZ, URZ ;  /* 0x0000003f3f3ff290 */ /* 0x000ff4000fffe03f */
[----:B------:R-:W-:Y:S02]  /*7c2c0*/  IMAD.MOV.U32 R25, RZ, RZ, R48 ;  /* 0x000000ffff197224 */ /* 0x000fe400078e0030 */
[----:B------:R-:W-:Y:S02]  /*7c2d0*/  IMAD.MOV.U32 R24, RZ, RZ, R49 ;  /* 0x000000ffff187224 */ /* 0x000fe400078e0031 */
[----:B------:R-:W-:Y:S02]  /*7c2e0*/  IMAD.MOV.U32 R21, RZ, RZ, R50 ;  /* 0x000000ffff157224 */ /* 0x000fe400078e0032 */
[----:B------:R-:W-:Y:S02]  /*7c2f0*/  IMAD.MOV.U32 R20, RZ, RZ, R51 ;  /* 0x000000ffff147224 */ /* 0x000fe400078e0033 */
[C---:B------:R-:W-:Y:S01]  /*7c300*/  HMMA.1688.F32.TF32 R48, R80.reuse, R18, R124 ;  /* 0x000000125030723c */ /* 0x040fe2000008107c */
[----:B------:R-:W-:Y:S04]  /*7c310*/  STL.64 [R1+0x80], R76 ;  /* 0x0000804c01007387 */ /* 0x000fe80000100a00 */
[----:B------:R2:W-:Y:S04]  /*7c320*/  STL.64 [R1+0x88], R78 ;  /* 0x0000884e01007387 */ /* 0x0005e80000100a00 */
[----:B------:R-:W-:Y:S01]  /*7c330*/  STL [R1+0x2d40], R20 ;  /* 0x002d401401007387 */ /* 0x000fe20000100800 */
[C---:B------:R-:W-:Y:S03]  /*7c340*/  HMMA.1688.F32.TF32 R120, R80.reuse, R22, R120 ;  /* 0x000000165078723c */ /* 0x040fe60000081078 */
[----:B------:R-:W-:Y:S04]  /*7c350*/  STL [R1+0x2d3c], R21 ;  /* 0x002d3c1501007387 */ /* 0x000fe80000100800 */
[----:B------:R-:W-:Y:S01]  /*7c360*/  STL [R1+0x2d38], R24 ;  /* 0x002d381801007387 */ /* 0x000fe20000100800 */
[C---:B--2---:R-:W-:Y:S03]  /*7c370*/  HMMA.1688.F32.TF32 R76, R80.reuse, R14, R116 ;  /* 0x0000000e504c723c */ /* 0x044fe60000081074 */
[----:B------:R-:W-:Y:S04]  /*7c380*/  STL [R1+0x2d34], R25 ;  /* 0x002d341901007387 */ /* 0x000fe80000100800 */
[----:B------:R-:W-:Y:S04]  /*7c390*/  STL.64 [R1+0x110], R48 ;  /* 0x0001103001007387 */ /* 0x000fe80000100a00 */
[----:B------:R2:W-:Y:S02]  /*7c3a0*/  STL.64 [R1+0x118], R50 ;  /* 0x0001183201007387 */ /* 0x0005e40000100a00 */
[----:B--2---:R-:W-:Y:S02]  /*7c3b0*/  HMMA.1688.F32.TF32 R48, R80, R26, R112 ;  /* 0x0000001a5030723c */ /* 0x004fe40000081070 */
[----:B------:R-:W-:Y:S04]  /*7c3c0*/  STL.64 [R1+0x140], R120 ;  /* 0x0001407801007387 */ /* 0x000fe80000100a00 */
[----:B------:R-:W-:Y:S04]  /*7c3d0*/  STL.64 [R1+0x148], R122 ;  /* 0x0001487a01007387 */ /* 0x000fe80000100a00 */
[----:B------:R-:W-:Y:S04]  /*7c3e0*/  STL.64 [R1+0x2b0], R76 ;  /* 0x0002b04c01007387 */ /* 0x000fe80000100a00 */
[----:B------:R-:W-:Y:S09]  /*7c3f0*/  STL.64 [R1+0x2b8], R78 ;  /* 0x0002b84e01007387 */ /* 0x000ff20000100a00 */
[----:B------:R2:W-:Y:S01]  /*7c400*/  STL.64 [R1+0x370], R48 ;  /* 0x0003703001007387 */ /* 0x0005e20000100a00 */
[----:B------:R-:W-:-:S02]  /*7c410*/  IMAD.MOV.U32 R13, RZ, RZ, R50 ;  /* 0x000000ffff0d7224 */ /* 0x000fc400078e0032 */
[----:B------:R-:W-:Y:S02]  /*7c420*/  IMAD.MOV.U32 R12, RZ, RZ, R51 ;  /* 0x000000ffff0c7224 */ /* 0x000fe400078e0033 */
[C---:B--2---:R-:W-:Y:S08]  /*7c430*/  HMMA.1688.F32.TF32 R48, R80.reuse, R106, R152 ;  /* 0x0000006a5030723c */ /* 0x044ff00000081098 */
[C---:B------:R-:W-:Y:S08]  /*7c440*/  HMMA.1688.F32.TF32 R76, R80.reuse, R10, R52 ;  /* 0x0000000a504c723c */ /* 0x040ff00000081034 */
[----:B------:R-:W-:Y:S08]  /*7c450*/  HMMA.1688.F32.TF32 R52, R80, R6, R56 ;  /* 0x000000065034723c */ /* 0x000ff00000081038 */
[----:B------:R-:W-:-:S02]  /*7c460*/  IMAD.MOV.U32 R105, RZ, RZ, R48 ;  /* 0x000000ffff697224 */ /* 0x000fc400078e0030 */
[----:B------:R-:W-:Y:S02]  /*7c470*/  IMAD.MOV.U32 R104, RZ, RZ, R49 ;  /* 0x000000ffff687224 */ /* 0x000fe400078e0031 */
[----:B------:R-:W-:Y:S02]  /*7c480*/  IMAD.MOV.U32 R89, RZ, RZ, R50 ;  /* 0x000000ffff597224 */ /* 0x000fe400078e0032 */
[----:B------:R-:W-:Y:S02]  /*7c490*/  IMAD.MOV.U32 R88, RZ, RZ, R51 ;  /* 0x000000ffff587224 */ /* 0x000fe400078e0033 */
[----:B------:R-:W-:Y:S01]  /*7c4a0*/  HMMA.1688.F32.TF32 R48, R80, R102, R156 ;  /* 0x000000665030723c */ /* 0x000fe2000008109c */
[----:B------:R-:W-:Y:S04]  /*7c4b0*/  STL [R1+0x2d18], R12 ;  /* 0x002d180c01007387 */ /* 0x000fe80000100800 */
[----:B------:R-:W-:Y:S04]  /*7c4c0*/  STL [R1+0x2d14], R13 ;  /* 0x002d140d01007387 */ /* 0x000fe80000100800 */
[----:B------:R-:W-:Y:S04]  /*7c4d0*/  STL.64 [R1+0x600], R76 ;  /* 0x0006004c01007387 */ /* 0x000fe80000100a00 */
[----:B------:R-:W-:Y:S04]  /*7c4e0*/  STL.64 [R1+0x608], R78 ;  /* 0x0006084e01007387 */ /* 0x000fe80000100a00 */
[----:B------:R-:W-:Y:S07]  /*7c4f0*/  STL.64 [R1+0x660], R52 ;  /* 0x0006603401007387 */ /* 0x000fee0000100a00 */
[----:B------:R-:W-:-:S02]  /*7c500*/  IMAD.MOV.U32 R96, RZ, RZ, R48 ;  /* 0x000000ffff607224 */ /* 0x000fc400078e0030 */
[----:B------:R-:W-:Y:S02]  /*7c510*/  IMAD.MOV.U32 R97, RZ, RZ, R49 ;  /* 0x000000ffff617224 */ /* 0x000fe400078e0031 */
[----:B------:R-:W-:Y:S02]  /*7c520*/  IMAD.MOV.U32 R93, RZ, RZ, R50 ;  /* 0x000000ffff5d7224 */ /* 0x000fe400078e0032 */
[----:B------:R-:W-:Y:S02]  /*7c530*/  IMAD.MOV.U32 R92, RZ, RZ, R51 ;  /* 0x000000ffff5c7224 */ /* 0x000fe400078e0033 */
[C---:B------:R-:W-:Y:S01]  /*7c540*/  HMMA.1688.F32.TF32 R48, R80.reuse, R94, R164 ;  /* 0x0000005e5030723c */ /* 0x040fe200000810a4 */
[----:B------:R2:W-:Y:S07]  /*7c550*/  STL.64 [R1+0x668], R54 ;  /* 0x0006683601007387 */ /* 0x0005ee0000100a00 */
[----:B--2---:R-:W-:Y:S01]  /*7c560*/  HMMA.1688.F32.TF32 R52, R80, R98, R160 ;  /* 0x000000625034723c */ /* 0x004fe200000810a0 */
[----:B------:R-:W-:Y:S04]  /*7c570*/  STL [R1+0x2cc8], R88 ;  /* 0x002cc85801007387 */ /* 0x000fe80000100800 */
[----:B------:R-:W-:Y:S04]  /*7c580*/  STL [R1+0x2cc4], R89 ;  /* 0x002cc45901007387 */ /* 0x000fe80000100800 */
[----:B------:R2:W-:Y:S07]  /*7c590*/  STL [R1+0x2cc0], R104 ;  /* 0x002cc06801007387 */ /* 0x0005ee0000100800 */
[----:B------:R-:W-:Y:S01]  /*7c5a0*/  IMAD.MOV.U32 R100, RZ, RZ, R51 ;  /* 0x000000ffff647224 */ /* 0x000fe200078e0033 */
[----:B------:R3:W-:Y:S01]  /*7c5b0*/  STL [R1+0x2cbc], R105 ;  /* 0x002cbc6901007387 */ /* 0x0007e20000100800 */
[----:B------:R-:W-:-:S03]  /*7c5c0*/  IMAD.MOV.U32 R101, RZ, RZ, R50 ;  /* 0x000000ffff657224 */ /* 0x000fc600078e0032 */
[----:B------:R-:W-:Y:S04]  /*7c5d0*/  STL [R1+0x2cd8], R92 ;  /* 0x002cd85c01007387 */ /* 0x000fe80000100800 */
[----:B------:R-:W-:Y:S01]  /*7c5e0*/  STL [R1+0x2cd4], R93 ;  /* 0x002cd45d01007387 */ /* 0x000fe20000100800 */
[----:B--2---:R-:W-:Y:S02]  /*7c5f0*/  IMAD.MOV.U32 R104, RZ, RZ, R48 ;  /* 0x000000ffff687224 */ /* 0x004fe400078e0030 */
[----:B---3--:R-:W-:Y:S01]  /*7c600*/  IMAD.MOV.U32 R105, RZ, RZ, R49 ;  /* 0x000000ffff697224 */ /* 0x008fe200078e0031 */
[----:B------:R-:W-:Y:S04]  /*7c610*/  STL [R1+0x2cd0], R97 ;  /* 0x002cd06101007387 */ /* 0x000fe80000100800 */
[----:B------:R-:W-:Y:S04]  /*7c620*/  STL [R1+0x2ccc], R96 ;  /* 0x002ccc6001007387 */ /* 0x000fe80000100800 */
[----:B------:R-:W-:Y:S04]  /*7c630*/  STL.64 [R1+0x7c0], R52 ;  /* 0x0007c03401007387 */ /* 0x000fe80000100a00 */
        /* <DEDUP_REMOVED lines=38> */
[----:B--2---:R-:W-:Y:S11]  /*7c8a0*/  HMMA.1688.F32.TF32 R52, R80, R86, R172 ;  /* 0x000000565034723c */ /* 0x004ff600000810ac */
[----:B------:R-:W-:Y:S05]  /*7c8b0*/  @!UPT UIADD3 URZ, URZ, URZ, URZ ;  /* 0x0000003f3f3ff290 */ /* 0x000fea000fffe03f */
        /* <DEDUP_REMOVED lines=9> */
[----:B------:R-:W-:Y:S04]  /*7c950*/  STL.64 [R1+0x790], R52 ;  /* 0x0007903401007387 */ /* 0x000fe80000100a00 */
[----:B------:R3:W-:Y:S04]  /*7c960*/  STL.64 [R1+0x798], R54 ;  /* 0x0007983601007387 */ /* 0x0007e80000100a00 */
[----:B------:R-:W-:Y:S04]  /*7c970*/  LDS R48, [R0+0x8d100] ;  /* 0x08d1000000307984 */ /* 0x000fe80000000800 */
[----:B------:R-:W-:Y:S04]  /*7c980*/  LDS R50, [R0+0x8d900] ;  /* 0x08d9000000327984 */ /* 0x000fe80000000800 */
[----:B------:R-:W2:Y:S01]  /*7c990*/  LDS R49, [R2+0x8d100] ;  /* 0x08d1000002317984 */ /* 0x000ea20000000800 */
[C---:B-1----:R-:W-:Y:S08]  /*7c9a0*/  HMMA.1688.F32.TF32 R112, R44.reuse, R42, R112 ;  /* 0x0000002a2c70723c */ /* 0x042ff00000081070 */
[C---:B---3--:R-:W-:Y:S08]  /*7c9b0*/  HMMA.1688.F32.TF32 R52, R44.reuse, R34, R136 ;  /* 0x000000222c34723c */ /* 0x048ff00000081088 */
[C---:B----4-:R-:W-:Y:S08]  /*7c9c0*/  HMMA.1688.F32.TF32 R116, R44.reuse, R38, R116 ;  /* 0x000000262c74723c */ /* 0x050ff00000081074 */
[----:B------:R-:W-:Y:S08]  /*7c9d0*/  HMMA.1688.F32.TF32 R248, R44, R30, R248 ;  /* 0x0000001e2cf8723c */ /* 0x000ff000000810f8 */
[----:B------:R-:W-:-:S02]  /*7c9e0*/  IMAD.MOV.U32 R20, RZ, RZ, R52 ;  /* 0x000000ffff147224 */ /* 0x000fc400078e0034 */
[----:B------:R-:W-:Y:S02]  /*7c9f0*/  IMAD.MOV.U32 R21, RZ, RZ, R53 ;  /* 0x000000ffff157224 */ /* 0x000fe400078e0035 */
[----:B------:R-:W-:Y:S02]  /*7ca00*/  IMAD.MOV.U32 R24, RZ, RZ, R54 ;  /* 0x000000ffff187224 */ /* 0x000fe400078e0036 */
[----:B------:R-:W-:Y:S01]  /*7ca10*/  IMAD.MOV.U32 R25, RZ, RZ, R55 ;  /* 0x000000ffff197224 */ /* 0x000fe200078e0037 */
[C---:B------:R-:W-:Y:S08]  /*7ca20*/  HMMA.1688.F32.TF32 R76, R44.reuse, R18, R132 ;  /* 0x000000122c4c723c */ /* 0x040ff00000081084 */
        /* <DEDUP_REMOVED lines=22> */
[C---:B------:R-:W-:Y:S01]  /*7cb90*/  HMMA.1688.F32.TF32 R52, R44.reuse, R10, R60 ;  /* 0x0000000a2c34723c */ /* 0x040fe2000008103c */
[----:B------:R-:W-:Y:S04]  /*7cba0*/  STL [R1+0x2d20], R13 ;  /* 0x002d200d01007387 */ /* 0x000fe80000100800 */
[----:B------:R-:W-:Y:S04]  /*7cbb0*/  STL [R1+0x2d1c], R12 ;  /* 0x002d1c0c01007387 */ /* 0x000fe80000100800 */
[----:B------:R-:W-:Y:S11]  /*7cbc0*/  STL [R1+0x2d30], R4 ;  /* 0x002d300401007387 */ /* 0x000ff60000100800 */
[----:B------:R-:W-:Y:S04]  /*7cbd0*/  @!UPT UIADD3 URZ, URZ, URZ, URZ ;  /* 0x0000003f3f3ff290 */ /* 0x000fe8000fffe03f */
[----:B------:R-:W-:Y:S02]  /*7cbe0*/  IMAD.MOV.U32 R89, RZ, RZ, R52 ;  /* 0x000000ffff597224 */ /* 0x000fe400078e0034 */
[----:B------:R-:W-:Y:S02]  /*7cbf0*/  IMAD.MOV.U32 R88, RZ, RZ, R53 ;  /* 0x000000ffff587224 */ /* 0x000fe400078e0035 */
[----:B------:R-:W-:Y:S02]  /*7cc00*/  IMAD.MOV.U32 R96, RZ, RZ, R54 ;  /* 0x000000ffff607224 */ /* 0x000fe400078e0036 */
[----:B------:R-:W-:Y:S02]  /*7cc10*/  IMAD.MOV.U32 R97, RZ, RZ, R55 ;  /* 0x000000ffff617224 */ /* 0x000fe400078e0037 */
[C---:B------:R-:W-:Y:S01]  /*7cc20*/  HMMA.1688.F32.TF32 R52, R44.reuse, R6, R64 ;  /* 0x000000062c34723c */ /* 0x040fe20000081040 */
        /* <DEDUP_REMOVED lines=8> */
[----:B------:R-:W-:Y:S04]  /*7ccb0*/  STL.64 [R1+0x1a0], R52 ;  /* 0x0001a03401007387 */ /* 0x000fe80000100a00 */
[----:B------:R1:W-:Y:S04]  /*7ccc0*/  STL.64 [R1+0x1a8], R54 ;  /* 0x0001a83601007387 */ /* 0x0003e80000100a00 */
        /* <DEDUP_REMOVED lines=21> */
[C---:B-1----:R-:W-:Y:S03]  /*7ce20*/  HMMA.1688.F32.TF32 R52, R44.reuse, R106, R176 ;  /* 0x0000006a2c34723c */ /* 0x042fe600000810b0 */
[----:B------:R-:W3:Y:S04]  /*7ce30*/  LDL.LU R134, [R1+0x2a8] ;  /* 0x0002a80001867983 */ /* 0x000ee80000300800 */
[----:B------:R-:W3:Y:S04]  /*7ce40*/  LDL.LU R135, [R1+0x2ac] ;  /* 0x0002ac0001877983 */ /* 0x000ee80000300800 */
[----:B------:R-:W3:Y:S04]  /*7ce50*/  LDL.LU R128, [R1+0x160] ;  /* 0x0001600001807983 */ /* 0x000ee80000300800 */
[----:B------:R-:W3:Y:S04]  /*7ce60*/  LDL.LU R129, [R1+0x164] ;  /* 0x0001640001817983 */ /* 0x000ee80000300800 */
[----:B------:R-:W3:Y:S04]  /*7ce70*/  LDL.LU R130, [R1+0x168] ;  /* 0x0001680001827983 */ /* 0x000ee80000300800 */
[----:B------:R-:W3:Y:S04]  /*7ce80*/  LDL.LU R131, [R1+0x16c] ;  /* 0x00016c0001837983 */ /* 0x000ee80000300800 */
[----:B------:R-:W3:Y:S04]  /*7ce90*/  LDL.LU R124, [R1+0xf0] ;  /* 0x0000f000017c7983 */ /* 0x000ee80000300800 */
[----:B------:R-:W-:Y:S04]  /*7cea0*/  STL.64 [R1+0x760], R52 ;  /* 0x0007603401007387 */ /* 0x000fe80000100a00 */
[----:B------:R1:W-:Y:S04]  /*7ceb0*/  STL.64 [R1+0x768], R54 ;  /* 0x0007683601007387 */ /* 0x0003e80000100a00 */
[----:B------:R-:W3:Y:S04]  /*7cec0*/  LDL.LU R125, [R1+0xf4] ;  /* 0x0000f400017d7983 */ /* 0x000ee80000300800 */
[----:B------:R-:W3:Y:S04]  /*7ced0*/  LDL.LU R126, [R1+0xf8] ;  /* 0x0000f800017e7983 */ /* 0x000ee80000300800 */
[----:B------:R-:W3:Y:S01]  /*7cee0*/  LDL.LU R127, [R1+0xfc] ;  /* 0x0000fc00017f7983 */ /* 0x000ee20000300800 */
[C---:B------:R-:W-:Y:S08]  /*7cef0*/  HMMA.1688.F32.TF32 R56, R44.reuse, R102, R180 ;  /* 0x000000662c38723c */ /* 0x040ff000000810b4 */
[C---:B-1----:R-:W-:Y:S08]  /*7cf00*/  HMMA.1688.F32.TF32 R52, R44.reuse, R98, R184 ;  /* 0x000000622c34723c */ /* 0x042ff000000810b8 */
[C---:B------:R-:W-:Y:S07]  /*7cf10*/  HMMA.1688.F32.TF32 R60, R44.reuse, R94, R188 ;  /* 0x0000005e2c3c723c */ /* 0x040fee00000810bc */
[----:B------:R-:W-:Y:S04]  /*7cf20*/  STL.64 [R1+0x750], R56 ;  /* 0x0007503801007387 */ /* 0x000fe80000100a00 */
[----:B------:R1:W-:Y:S04]  /*7cf30*/  STL.64 [R1+0x758], R58 ;  /* 0x0007583a01007387 */ /* 0x0003e80000100a00 */
[----:B------:R-:W-:Y:S04]  /*7cf40*/  STL.64 [R1+0x740], R52 ;  /* 0x0007403401007387 */ /* 0x000fe80000100a00 */
[----:B------:R2:W-:Y:S01]  /*7cf50*/  STL.64 [R1+0x748], R54 ;  /* 0x0007483601007387 */ /* 0x0005e20000100a00 */
[C---:B-1----:R-:W-:Y:S08]  /*7cf60*/  HMMA.1688.F32.TF32 R56, R44.reuse, R90, R192 ;  /* 0x0000005a2c38723c */ /* 0x042ff000000810c0 */
[----:B--2---:R-:W-:Y:S01]  /*7cf70*/  HMMA.1688.F32.TF32 R52, R44, R86, R196 ;  /* 0x000000562c34723c */ /* 0x004fe200000810c4 */
[----:B------:R-:W-:Y:S04]  /*7cf80*/  STL.64 [R1+0x730], R60 ;  /* 0x0007303c01007387 */ /* 0x000fe80000100a00 */
[----:B------:R1:W-:Y:S04]  /*7cf90*/  STL.64 [R1+0x738], R62 ;  /* 0x0007383e01007387 */ /* 0x0003e80000100a00 */
[----:B------:R-:W-:Y:S04]  /*7cfa0*/  LDS R44, [R3+0x8d100] ;  /* 0x08d10000032c7984 */ /* 0x000fe80000000800 */
[----:B------:R-:W-:Y:S04]  /*7cfb0*/  LDS R46, [R3+0x8d900] ;  /* 0x08d90000032e7984 */ /* 0x000fe80000000800 */
[----:B------:R-:W-:Y:S04]  /*7cfc0*/  STL.64 [R1+0x720], R56 ;  /* 0x0007203801007387 */ /* 0x000fe80000100a00 */
[----:B------:R-:W-:Y:S04]  /*7cfd0*/  STL.64 [R1+0x728], R58 ;  /* 0x0007283a01007387 */ /* 0x000fe80000100a00 */
[----:B------:R-:W-:Y:S04]  /*7cfe0*/  STL.64 [R1+0x700], R52 ;  /* 0x0007003401007387 */ /* 0x000fe80000100a00 */
[----:B------:R2:W-:Y:S01]  /*7cff0*/  STL.64 [R1+0x708], R54 ;  /* 0x0007083601007387 */ /* 0x0005e20000100a00 */
[----:B-1----:R-:W-:Y:S03]  /*7d000*/  HMMA.1688.F32.TF32 R60, R48, R10, R68 ;  /* 0x0000000a303c723c */ /* 0x002fe60000081044 */
[----:B------:R-:W-:Y:S04]  /*7d010*/  LDS R45, [R252+0x8d100] ;  /* 0x08d10000fc2d7984 */ /* 0x000fe80000000800 */
[----:B------:R-:W1:Y:S01]  /*7d020*/  LDS R47, [R252+0x8d900] ;  /* 0x08d90000fc2f7984 */ /* 0x000e620000000800 */
        /* <DEDUP_REMOVED lines=12> */
[C---:B----4-:R-:W-:Y:S08]  /*7d0f0*/  HMMA.1688.F32.TF32 R152, R48.reuse, R38, R144 ;  /* 0x000000263098723c */ /* 0x050ff00000081090 */
[C---:B---3--:R-:W-:Y:S08]  /*7d100*/  HMMA.1688.F32.TF32 R64, R48.reuse, R42, R148 ;  /* 0x0000002a3040723c */ /* 0x048ff00000081094 */
[C---:B------:R-:W-:Y:S08]  /*7d110*/  HMMA.1688.F32.TF32 R140, R48.reuse, R34, R140 ;  /* 0x00000022308c723c */ /* 0x040ff0000008108c */
[C---:B------:R-:W-:Y:S08]  /*7d120*/  HMMA.1688.F32.TF32 R144, R48.reuse, R30, R136 ;  /* 0x0000001e3090723c */ /* 0x040ff00000081088 */
[C---:B--2---:R-:W-:Y:S08]  /*7d130*/  HMMA.1688.F32.TF32 R52, R48.reuse, R14, R128 ;  /* 0x0000000e3034723c */ /* 0x044ff00000081080 */
[C---:B------:R-:W-:Y:S01]  /*7d140*/  HMMA.1688.F32.TF32 R148, R48.reuse, R18, R132 ;  /* 0x000000123094723c */ /* 0x040fe20000081084 */
[----:B------:R-:W-:Y:S11]  /*7d150*/  STL.64 [R1+0x2d90], R66 ;  /* 0x002d904201007387 */ /* 0x000ff60000100a00 */
[----:B------:R-:W-:Y:S04]  /*7d160*/  @!UPT UIADD3 URZ, URZ, URZ, URZ ;  /* 0x0000003f3f3ff290 */ /* 0x000fe8000fffe03f */
        /* <DEDUP_REMOVED lines=15> */
[----:B------:R-:W1:Y:S04]  /*7d260*/  LDL.LU R132, [R1+0x230] ;  /* 0x0002300001847983 */ /* 0x000e680000300800 */
[----:B------:R-:W1:Y:S04]  /*7d270*/  LDL.LU R133, [R1+0x234] ;  /* 0x0002340001857983 */ /* 0x000e680000300800 */
[----:B------:R-:W1:Y:S04]  /*7d280*/  LDL.LU R134, [R1+0x238] ;  /* 0x0002380001867983 */ /* 0x000e680000300800 */
[----:B------:R-:W1:Y:S04]  /*7d290*/  LDL.LU R135, [R1+0x23c] ;  /* 0x00023c0001877983 */ /* 0x000e680000300800 */
[----:B------:R-:W4:Y:S04]  /*7d2a0*/  LDL.LU R136, [R1+0x270] ;  /* 0x0002700001887983 */ /* 0x000f280000300800 */
[----:B------:R-:W4:Y:S01]  /*7d2b0*/  LDL.LU R137, [R1+0x274] ;  /* 0x0002740001897983 */ /* 0x000f220000300800 */
[----:B------:R-:W-:-:S03]  /*7d2c0*/  IMAD.MOV.U32 R4, RZ, RZ, R54 ;  /* 0x000000ffff047224 */ /* 0x000fc600078e0036 */
[----:B------:R-:W4:Y:S01]  /*7d2d0*/  LDL.LU R138, [R1+0x278] ;  /* 0x00027800018a7983 */ /* 0x000f220000300800 */
[----:B------:R-:W-:-:S03]  /*7d2e0*/  IMAD.MOV.U32 R5, RZ, RZ, R55 ;  /* 0x000000ffff057224 */ /* 0x000fc600078e0037 */
[----:B------:R-:W4:Y:S04]  /*7d2f0*/  LDL.LU R139, [R1+0x27c] ;  /* 0x00027c00018b7983 */ /* 0x000f280000300800 */
[----:B--2---:R-:W1:Y:S04]  /*7d300*/  LDL.LU R52, [R1+0x390] ;  /* 0x0003900001347983 */ /* 0x004e680000300800 */
[----:B------:R-:W1:Y:S04]  /*7d310*/  LDL.LU R53, [R1+0x394] ;  /* 0x0003940001357983 */ /* 0x000e680000300800 */
[----:B------:R-:W1:Y:S04]  /*7d320*/  LDL.LU R54, [R1+0x398] ;  /* 0x0003980001367983 */ /* 0x000e680000300800 */
[----:B------:R-:W1:Y:S04]  /*7d330*/  LDL.LU R55, [R1+0x39c] ;  /* 0x00039c0001377983 */ /* 0x000e680000300800 */
        /* <DEDUP_REMOVED lines=29> */
[----:B------:R-:W-:-:S02]  /*7d510*/  IMAD.MOV.U32 R96, RZ, RZ, R60 ;  /* 0x000000ffff607224 */ /* 0x000fc400078e003c */
[----:B------:R-:W-:Y:S02]  /*7d520*/  IMAD.MOV.U32 R97, RZ, RZ, R61 ;  /* 0x000000ffff617224 */ /* 0x000fe400078e003d */
[C---:B---3--:R-:W-:Y:S08]  /*7d530*/  HMMA.1688.F32.TF32 R60, R48.reuse, R6, R72 ;  /* 0x00000006303c723c */ /* 0x048ff00000081048 */
[C---:B------:R-:W-:Y:S08]  /*7d540*/  HMMA.1688.F32.TF32 R68, R48.reuse, R106, R200 ;  /* 0x0000006a3044723c */ /* 0x040ff000000810c8 */
[----:B------:R-:W-:Y:S07]  /*7d550*/  HMMA.1688.F32.TF32 R64, R48, R102, R204 ;  /* 0x000000663040723c */ /* 0x000fee00000810cc */
[----:B------:R3:W-:Y:S01]  /*7d560*/  STL.64 [R1+0xd0], R60 ;  /* 0x0000d03c01007387 */ /* 0x0007e20000100a00 */
[----:B------:R-:W-:-:S02]  /*7d570*/  IMAD.MOV.U32 R88, RZ, RZ, R62 ;  /* 0x000000ffff587224 */ /* 0x000fc400078e003e */
[----:B------:R-:W-:Y:S02]  /*7d580*/  IMAD.MOV.U32 R89, RZ, RZ, R63 ;  /* 0x000000ffff597224 */ /* 0x000fe400078e003f */
[C---:B---3--:R-:W-:Y:S03]  /*7d590*/  HMMA.1688.F32.TF32 R60, R48.reuse, R98, R208 ;  /* 0x00000062303c723c */ /* 0x048fe600000810d0 */
[----:B------:R-:W-:Y:S04]  /*7d5a0*/  STL.64 [R1+0x6c0], R68 ;  /* 0x0006c04401007387 */ /* 0x000fe80000100a00 */
[----:B------:R3:W-:Y:S04]  /*7d5b0*/  STL.64 [R1+0x6c8], R70 ;  /* 0x0006c84601007387 */ /* 0x0007e80000100a00 */
[----:B------:R-:W-:Y:S04]  /*7d5c0*/  STL.64 [R1+0x6b0], R64 ;  /* 0x0006b04001007387 */ /* 0x000fe80000100a00 */
[----:B------:R3:W-:Y:S02]  /*7d5d0*/  STL.64 [R1+0x6b8], R66 ;  /* 0x0006b84201007387 */ /* 0x0007e40000100a00 */
[C---:B---3--:R-:W-:Y:S06]  /*7d5e0*/  HMMA.1688.F32.TF32 R68, R48.reuse, R94, R212 ;  /* 0x0000005e3044723c */ /* 0x048fec00000810d4 */
[----:B------:R-:W-:Y:S02]  /*7d5f0*/  STL.64 [R1+0x6a0], R60 ;  /* 0x0006a03c01007387 */ /* 0x000fe40000100a00 */
[C---:B------:R-:W-:Y:S02]  /*7d600*/  HMMA.1688.F32.TF32 R64, R48.reuse, R90, R216 ;  /* 0x0000005a3040723c */ /* 0x040fe400000810d8 */
[----:B------:R3:W-:Y:S06]  /*7d610*/  STL.64 [R1+0x6a8], R62 ;  /* 0x0006a83e01007387 */ /* 0x0007ec0000100a00 */
[----:B---3--:R-:W-:Y:S07]  /*7d620*/  HMMA.1688.F32.TF32 R60, R48, R86, R220 ;  /* 0x00000056303c723c */ /* 0x008fee00000810dc */
[----:B------:R-:W-:Y:S04]  /*7d630*/  STL.64 [R1+0x690], R68 ;  /* 0x0006904401007387 */ /* 0x000fe80000100a00 */
[----:B------:R-:W-:Y:S04]  /*7d640*/  STL.64 [R1+0x698], R70 ;  /* 0x0006984601007387 */ /* 0x000fe80000100a00 */
[----:B------:R-:W-:Y:S04]  /*7d650*/  STL.64 [R1+0x680], R64 ;  /* 0x0006804001007387 */ /* 0x000fe80000100a00 */
[----:B------:R-:W-:Y:S04]  /*7d660*/  STL.64 [R1+0x688], R66 ;  /* 0x0006884201007387 */ /* 0x000fe80000100a00 */
[----:B------:R3:W-:Y:S04]  /*7d670*/  STL.64 [R1+0x650], R60 ;  /* 0x0006503c01007387 */ /* 0x0007e80000100a00 */
[----:B------:R3:W-:Y:S01]  /*7d680*/  STL.64 [R1+0x658], R62 ;  /* 0x0006583e01007387 */ /* 0x0007e20000100a00 */
[----:B------:R-:W-:-:S02]  /*7d690*/  IMAD.MOV.U32 R76, RZ, RZ, R232 ;  /* 0x000000ffff4c7224 */ /* 0x000fc400078e00e8 */
[----:B------:R-:W-:Y:S02]  /*7d6a0*/  IMAD.MOV.U32 R77, RZ, RZ, R233 ;  /* 0x000000ffff4d7224 */ /* 0x000fe400078e00e9 */
[----:B------:R-:W-:Y:S02]  /*7d6b0*/  IMAD.MOV.U32 R78, RZ, RZ, R234 ;  /* 0x000000ffff4e7224 */ /* 0x000fe400078e00ea */
[----:B------:R-:W-:Y:S02]  /*7d6c0*/  IMAD.MOV.U32 R79, RZ, RZ, R228 ;  /* 0x000000ffff4f7224 */ /* 0x000fe400078e00e4 */
[----:B---3--:R-:W-:Y:S02]  /*7d6d0*/  IMAD.MOV.U32 R60, RZ, RZ, R229 ;  /* 0x000000ffff3c7224 */ /* 0x008fe400078e00e5 */
[----:B------:R-:W-:Y:S02]  /*7d6e0*/  IMAD.MOV.U32 R61, RZ, RZ, R230 ;  /* 0x000000ffff3d7224 */ /* 0x000fe400078e00e6 */
[----:B------:R-:W-:Y:S01]  /*7d6f0*/  IMAD.MOV.U32 R62, RZ, RZ, R231 ;  /* 0x000000ffff3e7224 */ /* 0x000fe200078e00e7 */
[C---:B-1----:R-:W-:Y:S08]  /*7d700*/  HMMA.1688.F32.TF32 R72, R44.reuse, R22, R52 ;  /* 0x000000162c48723c */ /* 0x042ff00000081034 */
[C---:B------:R-:W-:Y:S08]  /*7d710*/  HMMA.1688.F32.TF32 R52, R44.reuse, R10, R132 ;  /* 0x0000000a2c34723c */ /* 0x040ff00000081084 */
[C---:B--2---:R-:W-:Y:S01]  /*7d720*/  HMMA.1688.F32.TF32 R176, R44.reuse, R18, R56 ;  /* 0x000000122cb0723c */ /* 0x044fe20000081038 */
[----:B------:R-:W2:Y:S04]  /*7d730*/  LDL.LU R56, [R1+0x630] ;  /* 0x0006300001387983 */ /* 0x000ea80000300800 */
[----:B------:R-:W2:Y:S04]  /*7d740*/  LDL.LU R57, [R1+0x634] ;  /* 0x0006340001397983 */ /* 0x000ea80000300800 */
[----:B------:R-:W2:Y:S04]  /*7d750*/  LDL.LU R58, [R1+0x638] ;  /* 0x00063800013a7983 */ /* 0x000ea80000300800 */
[----:B------:R-:W2:Y:S01]  /*7d760*/  LDL.LU R59, [R1+0x63c] ;  /* 0x00063c00013b7983 */ /* 0x000ea20000300800 */
[C---:B----4-:R-:W-:Y:S08]  /*7d770*/  HMMA.1688.F32.TF32 R68, R44.reuse, R42, R168 ;  /* 0x0000002a2c44723c */ /* 0x050ff000000810a8 */
[----:B------:R-:W-:Y:S01]  /*7d780*/  HMMA.1688.F32.TF32 R192, R44, R38, R164 ;  /* 0x000000262cc0723c */ /* 0x000fe200000810a4 */
        /* <DEDUP_REMOVED lines=27> */
[----:B------:R-:W-:Y:S02]  /*7d940*/  IMAD.MOV.U32 R84, RZ, RZ, R54 ;  /* 0x000000ffff547224 */ /* 0x000fe400078e0036 */
[----:B------:R-:W-:Y:S01]  /*7d950*/  IMAD.MOV.U32 R101, RZ, RZ, R55 ;  /* 0x000000ffff657224 */ /* 0x000fe200078e0037 */
[----:B------:R-:W2:Y:S01]  /*7d960*/  LDL.LU R133, [R1+0x2c4] ;  /* 0x0002c40001857983 */ /* 0x000ea20000300800 */
[C---:B------:R-:W-:Y:S03]  /*7d970*/  HMMA.1688.F32.TF32 R52, R44.reuse, R6, R128 ;  /* 0x000000062c34723c */ /* 0x040fe60000081080 */
        /* <DEDUP_REMOVED lines=53> */
[----:B------:R-:W-:Y:S03]  /*7dcd0*/  HMMA.1688.F32.TF32 R120, R48, R22, R120 ;  /* 0x000000163078723c */ /* 0x000fe60000081078 */
[----:B------:R-:W-:Y:S04]  /*7dce0*/  LDS R48, [R0+0x8d180] ;  /* 0x08d1800000307984 */ /* 0x000fe80000000800 */
[----:B------:R-:W-:Y:S04]  /*7dcf0*/  LDS R50, [R0+0x8d980] ;  /* 0x08d9800000327984 */ /* 0x000fe80000000800 */
[----:B------:R-:W-:Y:S04]  /*7dd00*/  LDS R49, [R2+0x8d180] ;  /* 0x08d1800002317984 */ /* 0x000fe80000000800 */
[----:B------:R-:W1:Y:S01]  /*7dd10*/  LDS R51, [R2+0x8d980] ;  /* 0x08d9800002337984 */ /* 0x000e620000000800 */
        /* <DEDUP_REMOVED lines=8> */
[C---:B------:R-:W-:Y:S08]  /*7dda0*/  HMMA.1688.F32.TF32 R156, R44.reuse, R34, R156 ;  /* 0x000000222c9c723c */ /* 0x040ff0000008109c */
[----:B------:R-:W-:Y:S08]  /*7ddb0*/  HMMA.1688.F32.TF32 R124, R44, R14, R124 ;  /* 0x0000000e2c7c723c */ /* 0x000ff0000008107c */
[----:B-1----:R-:W-:Y:S08]  /*7ddc0*/  HMMA.1688.F32.TF32 R60, R48, R102, R60 ;  /* 0x00000066303c723c */ /* 0x002ff0000008103c */
        /* <DEDUP_REMOVED lines=14> */
[C---:B------:R-:W-:Y:S08]  /*7deb0*/  HMMA.1688.F32.TF32 R44, R48.reuse, R98, R76 ;  /* 0x00000062302c723c */ /* 0x040ff0000008104c */
[C---:B-1----:R-:W-:Y:S08]  /*7dec0*/  HMMA.1688.F32.TF32 R204, R48.reuse, R30, R64 ;  /* 0x0000001e30cc723c */ /* 0x042ff00000081040 */
[C---:B------:R-:W-:Y:S01]  /*7ded0*/  HMMA.1688.F32.TF32 R64, R48.reuse, R106, R180 ;  /* 0x0000006a3040723c */ /* 0x040fe200000810b4 */
[----:B------:R-:W-:Y:S01]  /*7dee0*/  IMAD.MOV.U32 R243, RZ, RZ, R148 ;  /* 0x000000fffff37224 */ /* 0x000fe200078e0094 */
[----:B------:R-:W-:Y:S04]  /*7def0*/  STL.64 [R1+0x5b0], R200 ;  /* 0x0005b0c801007387 */ /* 0x000fe80000100a00 */
[----:B------:R-:W-:Y:S04]  /*7df00*/  STL.64 [R1+0x5b8], R202 ;  /* 0x0005b8ca01007387 */ /* 0x000fe80000100a00 */
[----:B------:R-:W-:Y:S11]  /*7df10*/  STL [R1+0x2c38], R243 ;  /* 0x002c38f301007387 */ /* 0x000ff60000100800 */
[----:B------:R-:W-:Y:S02]  /*7df20*/  @!UPT UIADD3 URZ, URZ, URZ, URZ ;  /* 0x0000003f3f3ff290 */ /* 0x000fe4000fffe03f */
        /* <DEDUP_REMOVED lines=9> */
[----:B------:R-:W-:-:S06]  /*7dfc0*/  IMAD.MOV.U32 R244, RZ, RZ, R41 ;  /* 0x000000fffff47224 */ /* 0x000fcc00078e0029 */
[----:B------:R-:W-:Y:S04]  /*7dfd0*/  STL.64 [R1+0x510], R64 ;  /* 0x0005104001007387 */ /* 0x000fe80000100a00 */
[----:B------:R1:W-:Y:S04]  /*7dfe0*/  STL.64 [R1+0x518], R66 ;  /* 0x0005184201007387 */ /* 0x0003e80000100a00 */
[----:B------:R-:W-:Y:S01]  /*7dff0*/  STL.64 [R1+0x500], R60 ;  /* 0x0005003c01007387 */ /* 0x000fe20000100a00 */
[----:B------:R-:W-:-:S03]  /*7e000*/  IMAD.MOV.U32 R245, RZ, RZ, R40 ;  /* 0x000000fffff57224 */ /* 0x000fc600078e0028 */
[----:B------:R-:W-:Y:S01]  /*7e010*/  STL.64 [R1+0x508], R62 ;  /* 0x0005083e01007387 */ /* 0x000fe20000100a00 */
[----:B------:R-:W-:Y:S02]  /*7e020*/  IMAD.MOV.U32 R246, RZ, RZ, R37 ;  /* 0x000000fffff67224 */ /* 0x000fe400078e0025 */
[----:B------:R-:W-:Y:S01]  /*7e030*/  IMAD.MOV.U32 R247, RZ, RZ, R36 ;  /* 0x000000fffff77224 */ /* 0x000fe200078e0024 */
[----:B------:R-:W-:Y:S01]  /*7e040*/  HMMA.1688.F32.TF32 R200, R48, R34, R152 ;  /* 0x0000002230c8723c */ /* 0x000fe20000081098 */
[----:B------:R-:W-:Y:S04]  /*7e050*/  STL.64 [R1+0x360], R44 ;  /* 0x0003602c01007387 */ /* 0x000fe80000100a00 */
[----:B------:R-:W-:Y:S01]  /*7e060*/  STL.64 [R1+0x368], R46 ;  /* 0x0003682e01007387 */ /* 0x000fe20000100a00 */
[----:B------:R-:W-:-:S03]  /*7e070*/  IMAD.MOV.U32 R112, RZ, RZ, R29 ;  /* 0x000000ffff707224 */ /* 0x000fc600078e001d */
[----:B------:R-:W2:Y:S01]  /*7e080*/  LDL.LU R41, [R1+0x2e94] ;  /* 0x002e940001297983 */ /* 0x000ea20000300800 */
        /* <DEDUP_REMOVED lines=10> */
[----:B------:R-:W1:Y:S01]  /*7e130*/  LDL.LU R28, [R1+0x2e78] ;  /* 0x002e7800011c7983 */ /* 0x000e620000300800 */
[----:B------:R-:W-:Y:S01]  /*7e140*/  IMAD.MOV.U32 R251, RZ, RZ, R17 ;  /* 0x000000fffffb7224 */ /* 0x000fe200078e0011 */
[C---:B------:R-:W-:Y:S08]  /*7e150*/  HMMA.1688.F32.TF32 R216, R48.reuse, R38, R140 ;  /* 0x0000002630d8723c */ /* 0x040ff0000008108c */
[----:B------:R-:W-:Y:S01]  /*7e160*/  HMMA.1688.F32.TF32 R224, R48, R42, R144 ;  /* 0x0000002a30e0723c */ /* 0x000fe20000081090 */
[----:B------:R-:W-:Y:S01]  /*7e170*/  IMAD.MOV.U32 R242, RZ, RZ, R149 ;  /* 0x000000fffff27224 */ /* 0x000fe200078e0095 */
[----:B------:R-:W-:Y:S01]  /*7e180*/  LDS R44, [R3+0x8e000] ;  /* 0x08e00000032c7984 */ /* 0x000fe20000000800 */
[----:B------:R-:W-:-:S02]  /*7e190*/  IMAD.MOV.U32 R241, RZ, RZ, R150 ;  /* 0x000000fffff17224 */ /* 0x000fc400078e0096 */
[----:B------:R-:W-:Y:S01]  /*7e1a0*/  IMAD.MOV.U32 R240, RZ, RZ, R151 ;  /* 0x000000fffff07224 */ /* 0x000fe200078e0097 */
[----:B------:R-:W-:Y:S02]  /*7e1b0*/  LDS R46, [R3+0x8e800] ;  /* 0x08e80000032e7984 */ /* 0x000fe40000000800 */
[----:B------:R-:W-:Y:S08]  /*7e1c0*/  HMMA.1688.F32.TF32 R208, R48, R18, R188 ;  /* 0x0000001230d0723c */ /* 0x000ff000000810bc */
[C---:B----4-:R-:W-:Y:S08]  /*7e1d0*/  HMMA.1688.F32.TF32 R228, R196.reuse, R42, R168 ;  /* 0x0000002ac4e4723c */ /* 0x050ff000000810a8 */
[C---:B------:R-:W-:Y:S08]  /*7e1e0*/  HMMA.1688.F32.TF32 R236, R196.reuse, R38, R164 ;  /* 0x00000026c4ec723c */ /* 0x040ff000000810a4 */
[C---:B------:R-:W-:Y:S08]  /*7e1f0*/  HMMA.1688.F32.TF32 R212, R196.reuse, R34, R56 ;  /* 0x00000022c4d4723c */ /* 0x040ff00000081038 */
[----:B------:R-:W-:Y:S01]  /*7e200*/  HMMA.1688.F32.TF32 R220, R196, R30, R52 ;  /* 0x0000001ec4dc723c */ /* 0x000fe20000081034 */
[----:B------:R-:W-:Y:S01]  /*7e210*/  IMAD.MOV.U32 R116, RZ, RZ, R111 ;  /* 0x000000ffff747224 */ /* 0x000fe200078e006f */
[----:B------:R-:W-:Y:S01]  /*7e220*/  LDS R45, [R252+0x8e000] ;  /* 0x08e00000fc2d7984 */ /* 0x000fe20000000800 */
[----:B------:R-:W-:-:S02]  /*7e230*/  IMAD.MOV.U32 R117, RZ, RZ, R110 ;  /* 0x000000ffff757224 */ /* 0x000fc400078e006e */
[----:B------:R-:W-:Y:S01]  /*7e240*/  IMAD.MOV.U32 R118, RZ, RZ, R109 ;  /* 0x000000ffff767224 */ /* 0x000fe200078e006d */
[----:B------:R-:W-:Y:S01]  /*7e250*/  LDS R110, [R0+0x8e800] ;  /* 0x08e80000006e7984 */ /* 0x000fe20000000800 */
[----:B------:R-:W-:-:S03]  /*7e260*/  IMAD.MOV.U32 R119, RZ, RZ, R108 ;  /* 0x000000ffff777224 */ /* 0x000fc600078e006c */
        /* <DEDUP_REMOVED lines=16> */
[C---:B------:R-:W-:Y:S03]  /*7e370*/  HMMA.1688.F32.TF32 R184, R48.reuse, R22, R184 ;  /* 0x0000001630b8723c */ /* 0x040fe600000810b8 */
[----:B------:R-:W-:Y:S04]  /*7e380*/  LDS R38, [R0+0x8e980] ;  /* 0x08e9800000267984 */ /* 0x000fe80000000800 */
[----:B------:R-:W-:Y:S01]  /*7e390*/  LDS R39, [R2+0x8e980] ;  /* 0x08e9800002277984 */ /* 0x000fe20000000800 */
[----:B------:R-:W-:Y:S03]  /*7e3a0*/  HMMA.1688.F32.TF32 R160, R48, R14, R160 ;  /* 0x0000000e30a0723c */ /* 0x000fe600000810a0 */
[----:B------:R-:W-:Y:S04]  /*7e3b0*/  LDS R42, [R3+0x8e980] ;  /* 0x08e98000032a7984 */ /* 0x000fe80000000800 */
[----:B------:R-:W-:Y:S01]  /*7e3c0*/  LDS R43, [R252+0x8e980] ;  /* 0x08e98000fc2b7984 */ /* 0x000fe20000000800 */
[----:B--2---:R-:W-:-:S02]  /*7e3d0*/  IMAD.MOV.U32 R249, RZ, RZ, R41 ;  /* 0x000000fffff97224 */ /* 0x004fc400078e0029 */
[----:B---3--:R-:W-:Y:S02]  /*7e3e0*/  IMAD.MOV.U32 R248, RZ, RZ, R40 ;  /* 0x000000fffff87224 */ /* 0x008fe400078e0028 */
[----:B------:R-:W2:Y:S04]  /*7e3f0*/  LDL.LU R40, [R1+0x2e74] ;  /* 0x002e740001287983 */ /* 0x000ea80000300800 */
[----:B------:R-:W3:Y:S04]  /*7e400*/  LDL.LU R41, [R1+0x2e70] ;  /* 0x002e700001297983 */ /* 0x000ee80000300800 */
[----:B------:R-:W4:Y:S01]  /*7e410*/  LDL.LU R16, [R1+0x2e6c] ;  /* 0x002e6c0001107983 */ /* 0x000f220000300800 */
[----:B------:R-:W-:-:S03]  /*7e420*/  IMAD.MOV.U32 R77, RZ, RZ, R29 ;  /* 0x000000ffff4d7224 */ /* 0x000fc600078e001d */
[----:B------:R-:W4:Y:S01]  /*7e430*/  LDL.LU R17, [R1+0x2e68] ;  /* 0x002e680001117983 */ /* 0x000f220000300800 */
[----:B------:R-:W-:-:S03]  /*7e440*/  IMAD.MOV.U32 R76, RZ, RZ, R33 ;  /* 0x000000ffff4c7224 */ /* 0x000fc600078e0021 */
[----:B------:R-:W4:Y:S04]  /*7e450*/  LDL.LU R33, [R1+0x2e64] ;  /* 0x002e640001217983 */ /* 0x000f280000300800 */
[----:B------:R-:W4:Y:S01]  /*7e460*/  LDL.LU R29, [R1+0x2e60] ;  /* 0x002e6000011d7983 */ /* 0x000f220000300800 */
[----:B------:R-:W-:Y:S02]  /*7e470*/  IMAD.MOV.U32 R78, RZ, RZ, R36 ;  /* 0x000000ffff4e7224 */ /* 0x000fe400078e0024 */
[----:B------:R-:W-:Y:S01]  /*7e480*/  IMAD.MOV.U32 R79, RZ, RZ, R37 ;  /* 0x000000ffff4f7224 */ /* 0x000fe200078e0025 */
[----:B------:R-:W4:Y:S01]  /*7e490*/  LDL.LU R36, [R1+0x2e5c] ;  /* 0x002e5c0001247983 */ /* 0x000f220000300800 */
[----:B-1----:R-:W-:-:S03]  /*7e4a0*/  IMAD.MOV.U32 R66, RZ, RZ, R28 ;  /* 0x000000ffff427224 */ /* 0x002fc600078e001c */
[----:B------:R-:W4:Y:S01]  /*7e4b0*/  LDL.LU R37, [R1+0x2e58] ;  /* 0x002e580001257983 */ /* 0x000f220000300800 */
[----:B------:R-:W-:Y:S02]  /*7e4c0*/  IMAD.MOV.U32 R67, RZ, RZ, R32 ;  /* 0x000000ffff437224 */ /* 0x000fe400078e0020 */
[----:B--2---:R-:W-:Y:S02]  /*7e4d0*/  IMAD.MOV.U32 R65, RZ, RZ, R40 ;  /* 0x000000ffff417224 */ /* 0x004fe400078e0028 */
[----:B---3--:R-:W-:Y:S02]  /*7e4e0*/  IMAD.MOV.U32 R64, RZ, RZ, R41 ;  /* 0x000000ffff407224 */ /* 0x008fe400078e0029 */
[----:B------:R-:W2:Y:S04]  /*7e4f0*/  LDL.LU R41, [R1+0x2e54] ;  /* 0x002e540001297983 */ /* 0x000ea80000300800 */
[----:B------:R-:W3:Y:S04]  /*7e500*/  LDL.LU R40, [R1+0x2e50] ;  /* 0x002e500001287983 */ /* 0x000ee80000300800 */
[----:B------:R-:W3:Y:S01]  /*7e510*/  LDL.LU R28, [R1+0x2e4c] ;  /* 0x002e4c00011c7983 */ /* 0x000ee20000300800 */
[----:B----4-:R-:W-:-:S03]  /*7e520*/  IMAD.MOV.U32 R153, RZ, RZ, R33 ;  /* 0x000000ffff997224 */ /* 0x010fc600078e0021 */
[----:B------:R-:W4:Y:S01]  /*7e530*/  LDL.LU R32, [R1+0x2e48] ;  /* 0x002e480001207983 */ /* 0x000f220000300800 */
[----:B------:R-:W-:-:S03]  /*7e540*/  IMAD.MOV.U32 R152, RZ, RZ, R29 ;  /* 0x000000ffff987224 */ /* 0x000fc600078e001d */
[----:B------:R-:W4:Y:S04]  /*7e550*/  LDL.LU R29, [R1+0x2e44] ;  /* 0x002e4400011d7983 */ /* 0x000f280000300800 */
[----:B------:R-:W4:Y:S01]  /*7e560*/  LDL.LU R33, [R1+0x2e40] ;  /* 0x002e400001217983 */ /* 0x000f220000300800 */
[----:B------:R-:W-:Y:S02]  /*7e570*/  IMAD.MOV.U32 R154, RZ, RZ, R17 ;  /* 0x000000ffff9a7224 */ /* 0x000fe400078e0011 */
[----:B------:R-:W-:Y:S01]  /*7e580*/  IMAD.MOV.U32 R155, RZ, RZ, R16 ;  /* 0x000000ffff9b7224 */ /* 0x000fe200078e0010 */
[----:B------:R-:W4:Y:S01]  /*7e590*/  LDL.LU R17, [R1+0x2e3c] ;  /* 0x002e3c0001117983 */ /* 0x000f220000300800 */
[----:B------:R-:W-:-:S03]  /*7e5a0*/  IMAD.MOV.U32 R142, RZ, RZ, R37 ;  /* 0x000000ffff8e7224 */ /* 0x000fc600078e0025 */
        /* <DEDUP_REMOVED lines=38> */
[----:B------:R-:W2:Y:S01]  /*7e810*/  LDL.LU R28, [R1+0x2dec] ;  /* 0x002dec00011c7983 */ /* 0x000ea20000300800 */
[----:B----4-:R-:W-:-:S02]  /*7e820*/  IMAD.MOV.U32 R166, RZ, RZ, R17 ;  /* 0x000000ffffa67224 */ /* 0x010fc400078e0011 */
[----:B------:R-:W-:Y:S01]  /*7e830*/  IMAD.MOV.U32 R165, RZ, RZ, R29 ;  /* 0x000000ffffa57224 */ /* 0x000fe200078e001d */
[----:B------:R-:W4:Y:S01]  /*7e840*/  LDL.LU R32, [R1+0x2de8] ;  /* 0x002de80001207983 */ /* 0x000f220000300800 */
[----:B------:R-:W-:-:S03]  /*7e850*/  IMAD.MOV.U32 R164, RZ, RZ, R33 ;  /* 0x000000ffffa47224 */ /* 0x000fc600078e0021 */
[----:B------:R-:W3:Y:S01]  /*7e860*/  LDL.LU R33, [R1+0x2de4] ;  /* 0x002de40001217983 */ /* 0x000ee20000300800 */
[----:B------:R-:W-:-:S03]  /*7e870*/  IMAD.MOV.U32 R167, RZ, RZ, R16 ;  /* 0x000000ffffa77224 */ /* 0x000fc600078e0010 */
[----:B------:R-:W3:Y:S04]  /*7e880*/  LDL.LU R29, [R1+0x2de0] ;  /* 0x002de000011d7983 */ /* 0x000ee80000300800 */
[----:B------:R-:W3:Y:S04]  /*7e890*/  LDL.LU R17, [R1+0x2ddc] ;  /* 0x002ddc0001117983 */ /* 0x000ee80000300800 */
[----:B------:R-:W3:Y:S04]  /*7e8a0*/  LDL.LU R16, [R1+0x2dd8] ;  /* 0x002dd80001107983 */ /* 0x000ee80000300800 */
[----:B------:R-:W3:Y:S04]  /*7e8b0*/  LDL.LU R243, [R1+0x548] ;  /* 0x0005480001f37983 */ /* 0x000ee80000300800 */
[----:B------:R-:W-:Y:S01]  /*7e8c0*/  STL [R1+0x2bb0], R3 ;  /* 0x002bb00301007387 */ /* 0x000fe20000100800 */
[----:B--2---:R-:W-:-:S02]  /*7e8d0*/  IMAD.MOV.U32 R235, RZ, RZ, R28 ;  /* 0x000000ffffeb7224 */ /* 0x004fc400078e001c */
[----:B----4-:R-:W-:Y:S02]  /*7e8e0*/  IMAD.MOV.U32 R233, RZ, RZ, R32 ;  /* 0x000000ffffe97224 */ /* 0x010fe400078e0020 */
[----:B---3--:R-:W-:Y:S02]  /*7e8f0*/  IMAD.MOV.U32 R232, RZ, RZ, R33 ;  /* 0x000000ffffe87224 */ /* 0x008fe400078e0021 */
[----:B------:R-:W-:Y:S01]  /*7e900*/  IMAD.MOV.U32 R234, RZ, RZ, R29 ;  /* 0x000000ffffea7224 */ /* 0x000fe200078e001d */
[----:B------:R-:W1:Y:S04]  /*7e910*/  LDSM.16.M88.4 R32, [R243+0x180] ;  /* 0x00018000f320783b */ /* 0x000e680000000200 */
[----:B------:R-:W2:Y:S02]  /*7e920*/  LDSM.16.M88.4 R28, [R243+0x4180] ;  /* 0x00418000f31c783b */ /* 0x000ea40000000200 */
[C---:B------:R-:W-:Y:S02]  /*7e930*/  HMMA.1688.F32.TF32 R232, R196.reuse, R18, R232 ;  /* 0x00000012c4e8723c */ /* 0x040fe400000810e8 */
[----:B-1----:R-:W-:Y:S04]  /*7e940*/  STL [R1+0x2bb4], R34 ;  /* 0x002bb42201007387 */ /* 0x002fe80000100800 */
[----:B------:R-:W-:Y:S04]  /*7e950*/  STL [R1+0x2b8c], R35 ;  /* 0x002b8c2301007387 */ /* 0x000fe80000100800 */
[----:B------:R-:W-:Y:S04]  /*7e960*/  STL [R1+0x2bb8], R252 ;  /* 0x002bb8fc01007387 */ /* 0x000fe80000100800 */
[----:B--2---:R-:W-:Y:S04]  /*7e970*/  STL [R1+0x2b88], R30 ;  /* 0x002b881e01007387 */ /* 0x004fe80000100800 */
[----:B------:R-:W-:Y:S04]  /*7e980*/  STL [R1+0x2b84], R31 ;  /* 0x002b841f01007387 */ /* 0x000fe80000100800 */
[----:B------:R-:W2:Y:S04]  /*7e990*/  LDL.LU R18, [R1+0x588] ;  /* 0x0005880001127983 */ /* 0x000ea80000300800 */
[----:B------:R-:W2:Y:S01]  /*7e9a0*/  LDL.LU R19, [R1+0x58c] ;  /* 0x00058c0001137983 */ /* 0x000ea20000300800 */
[C---:B------:R-:W-:Y:S08]  /*7e9b0*/  HMMA.1688.F32.TF32 R148, R196.reuse, R106, R148 ;  /* 0x0000006ac494723c */ /* 0x040ff00000081094 */
[----:B------:R-:W-:Y:S01]  /*7e9c0*/  HMMA.1688.F32.TF32 R144, R196, R102, R144 ;  /* 0x00000066c490723c */ /* 0x000fe20000081090 */
[----:B------:R-:W-:-:S07]  /*7e9d0*/  IMAD.MOV.U32 R180, RZ, RZ, R41 ;  /* 0x000000ffffb47224 */ /* 0x000fce00078e0029 */
[C---:B------:R-:W-:Y:S01]  /*7e9e0*/  HMMA.1688.F32.TF32 R140, R196.reuse, R98, R140 ;  /* 0x00000062c48c723c */ /* 0x040fe2000008108c */
[----:B------:R-:W-:Y:S01]  /*7e9f0*/  IMAD.MOV.U32 R181, RZ, RZ, R40 ;  /* 0x000000ffffb57224 */ /* 0x000fe200078e0028 */
[----:B------:R-:W-:Y:S01]  /*7ea00*/  LDS R41, [R252+0x8e180] ;  /* 0x08e18000fc297984 */ /* 0x000fe20000000800 */
[----:B------:R-:W-:Y:S02]  /*7ea10*/  IMAD.MOV.U32 R182, RZ, RZ, R37 ;  /* 0x000000ffffb67224 */ /* 0x000fe400078e0025 */
[----:B------:R-:W-:Y:S01]  /*7ea20*/  IMAD.MOV.U32 R183, RZ, RZ, R36 ;  /* 0x000000ffffb77224 */ /* 0x000fe200078e0024 */
[----:B------:R-:W-:Y:S02]  /*7ea30*/  LDS R37, [R2+0x8e180] ;  /* 0x08e1800002257984 */ /* 0x000fe40000000800 */
[C---:B------:R-:W-:Y:S08]  /*7ea40*/  HMMA.1688.F32.TF32 R152, R196.reuse, R94, R152 ;  /* 0x0000005ec498723c */ /* 0x040ff00000081098 */
[C---:B------:R-:W-:Y:S01]  /*7ea50*/  HMMA.1688.F32.TF32 R64, R196.reuse, R90, R64 ;  /* 0x0000005ac440723c */ /* 0x040fe20000081040 */
[----:B------:R-:W-:Y:S04]  /*7ea60*/  STL.64 [R1+0x2e0], R148 ;  /* 0x0002e09401007387 */ /* 0x000fe80000100a00 */
[----:B------:R1:W-:Y:S03]  /*7ea70*/  STL.64 [R1+0x2e8], R150 ;  /* 0x0002e89601007387 */ /* 0x0003e60000100a00 */
[C---:B------:R-:W-:Y:S01]  /*7ea80*/  HMMA.1688.F32.TF32 R180, R196.reuse, R14, R180 ;  /* 0x0000000ec4b4723c */ /* 0x040fe200000810b4 */
[----:B------:R-:W-:Y:S04]  /*7ea90*/  LDS R36, [R0+0x8e180] ;  /* 0x08e1800000247984 */ /* 0x000fe80000000800 */
[----:B------:R-:W-:Y:S03]  /*7eaa0*/  LDS R40, [R3+0x8e180] ;  /* 0x08e1800003287984 */ /* 0x000fe60000000800 */
[C---:B------:R-:W-:Y:S01]  /*7eab0*/  HMMA.1688.F32.TF32 R164, R196.reuse, R26, R164 ;  /* 0x0000001ac4a4723c */ /* 0x040fe200000810a4 */
[----:B-1----:R-:W3:Y:S04]  /*7eac0*/  LDL.LU.64 R150, [R1+0x2dd0] ;  /* 0x002dd00001967983 */ /* 0x002ee80000300a00 */
[----:B------:R-:W3:Y:S03]  /*7ead0*/  LDL.LU.64 R148, [R1+0x2dc8] ;  /* 0x002dc80001947983 */ /* 0x000ee60000300a00 */
[C---:B------:R-:W-:Y:S01]  /*7eae0*/  HMMA.1688.F32.TF32 R168, R196.reuse, R10, R168 ;  /* 0x0000000ac4a8723c */ /* 0x040fe200000810a8 */
[----:B------:R-:W-:Y:S07]  /*7eaf0*/  STL.64 [R1+0x300], R144 ;  /* 0x0003009001007387 */ /* 0x000fee0000100a00 */
[----:B------:R-:W-:Y:S01]  /*7eb00*/  HMMA.1688.F32.TF32 R188, R196, R6, R188 ;  /* 0x00000006c4bc723c */ /* 0x000fe200000810bc */
[----:B------:R1:W-:Y:S07]  /*7eb10*/  STL.64 [R1+0x308], R146 ;  /* 0x0003089201007387 */ /* 0x0003ee0000100a00 */
[-C--:B------:R-:W-:Y:S01]  /*7eb20*/  HMMA.1688.F32.TF32 R248, R108, R32.reuse, R248 ;  /* 0x000000206cf8723c */ /* 0x080fe200000810f8 */
[----:B-1----:R-:W4:Y:S04]  /*7eb30*/  LDL.LU.64 R146, [R1+0x2dc0] ;  /* 0x002dc00001927983 */ /* 0x002f280000300a00 */
[----:B------:R-:W4:Y:S03]  /*7eb40*/  LDL.LU.64 R144, [R1+0x2db8] ;  /* 0x002db80001907983 */ /* 0x000f260000300a00 */
[-C--:B------:R-:W-:Y:S01]  /*7eb50*/  HMMA.1688.F32.TF32 R116, R44, R32.reuse, R116 ;  /* 0x000000202c74723c */ /* 0x080fe20000081074 */
[----:B------:R-:W-:Y:S04]  /*7eb60*/  STL.64 [R1+0x320], R140 ;  /* 0x0003208c01007387 */ /* 0x000fe80000100a00 */
[----:B------:R1:W-:Y:S03]  /*7eb70*/  STL.64 [R1+0x328], R142 ;  /* 0x0003288e01007387 */ /* 0x0003e60000100a00 */
[----:B------:R-:W-:Y:S01]  /*7eb80*/  HMMA.1688.F32.TF32 R112, R60, R32, R112 ;  /* 0x000000203c70723c */ /* 0x000fe20000081070 */
        /* <DEDUP_REMOVED lines=9> */
[----:B------:R-:W3:Y:S01]  /*7ec20*/  LDL.LU.64 R64, [R1+0x2d88] ;  /* 0x002d880001407983 */ /* 0x000ee20000300a00 */
[C---:B--2---:R-:W-:Y:S08]  /*7ec30*/  HMMA.1688.F32.TF32 R16, R196.reuse, R22, R16 ;  /* 0x00000016c410723c */ /* 0x044ff00000081010 */
[----:B------:R-:W-:Y:S01]  /*7ec40*/  HMMA.1688.F32.TF32 R196, R196, R86, R76 ;  /* 0x00000056c4c4723c */ /* 0x000fe2000008104c */
[----:B------:R-:W2:Y:S04]  /*7ec50*/  LDL.LU.64 R78, [R1+0x2d80] ;  /* 0x002d8000014e7983 */ /* 0x000ea80000300a00 */
[----:B------:R-:W2:Y:S11]  /*7ec60*/  LDL.LU.64 R76, [R1+0x2d78] ;  /* 0x002d7800014c7983 */ /* 0x000eb60000300a00 */
[----:B------:R-:W-:Y:S07]  /*7ec70*/  @!UPT UIADD3 URZ, URZ, URZ, URZ ;  /* 0x0000003f3f3ff290 */ /* 0x000fee000fffe03f */
        /* <DEDUP_REMOVED lines=20> */
[----:B------:R-:W-:Y:S01]  /*7edc0*/  HMMA.1688.F32.TF32 R132, R48, R6, R132 ;  /* 0x000000063084723c */ /* 0x000fe20000081084 */
[----:B------:R-:W-:Y:S04]  /*7edd0*/  LDS R48, [R3+0x8e100] ;  /* 0x08e1000003307984 */ /* 0x000fe80000000800 */
[----:B------:R-:W-:Y:S04]  /*7ede0*/  LDS R50, [R3+0x8e900] ;  /* 0x08e9000003327984 */ /* 0x000fe80000000800 */
[----:B------:R-:W-:Y:S04]  /*7edf0*/  LDS R49, [R252+0x8e100] ;  /* 0x08e10000fc317984 */ /* 0x000fe80000000800 */
[----:B------:R-:W1:Y:S01]  /*7ee00*/  LDS R51, [R252+0x8e900] ;  /* 0x08e90000fc337984 */ /* 0x000e620000000800 */
[-C--:B--2---:R-:W-:Y:S11]  /*7ee10*/  HMMA.1688.F32.TF32 R112, R56, R32.reuse, R112 ;  /* 0x000000203870723c */ /* 0x084ff60000081070 */
[----:B------:R-:W-:Y:S11]  /*7ee20*/  @!UPT UIADD3 URZ, URZ, URZ, URZ ;  /* 0x0000003f3f3ff290 */ /* 0x000ff6000fffe03f */
[----:B------:R-:W-:Y:S01]  /*7ee30*/  @!UPT UIADD3 URZ, URZ, URZ, URZ ;  /* 0x0000003f3f3ff290 */ /* 0x000fe2000fffe03f */
[----:B------:R2:W-:Y:S04]  /*7ee40*/  STL.64 [R1+0x480], R112 ;  /* 0x0004807001007387 */ /* 0x0005e80000100a00 */
[----:B------:R1:W-:Y:S04]  /*7ee50*/  STL.64 [R1+0x488], R114 ;  /* 0x0004887201007387 */ /* 0x0003e80000100a00 */
[----:B--2---:R-:W2:Y:S04]  /*7ee60*/  LDL.LU R112, [R1+0x310] ;  /* 0x0003100001707983 */ /* 0x004ea80000300800 */
[----:B------:R-:W2:Y:S04]  /*7ee70*/  LDL.LU R113, [R1+0x314] ;  /* 0x0003140001717983 */ /* 0x000ea80000300800 */
[----:B-1----:R-:W2:Y:S04]  /*7ee80*/  LDL.LU R114, [R1+0x318] ;  /* 0x0003180001727983 */ /* 0x002ea80000300800 */
[----:B------:R-:W2:Y:S01]  /*7ee90*/  LDL.LU R115, [R1+0x31c] ;  /* 0x00031c0001737983 */ /* 0x000ea20000300800 */
[-C--:B---3--:R-:W-:Y:S11]  /*7eea0*/  HMMA.1688.F32.TF32 R64, R52, R32.reuse, R64 ;  /* 0x000000203440723c */ /* 0x088ff60000081040 */
[----:B------:R-:W-:Y:S11]  /*7eeb0*/  @!UPT UIADD3 URZ, URZ, URZ, URZ ;  /* 0x0000003f3f3ff290 */ /* 0x000ff6000fffe03f */
[----:B------:R-:W-:Y:S01]  /*7eec0*/  @!UPT UIADD3 URZ, URZ, URZ, URZ ;  /* 0x0000003f3f3ff290 */ /* 0x000fe2000fffe03f */
[----:B------:R-:W-:Y:S04]  /*7eed0*/  STL.64 [R1+0x4c0], R64 ;  /* 0x0004c04001007387 */ /* 0x000fe80000100a00 */
[----:B------:R1:W-:Y:S02]  /*7eee0*/  STL.64 [R1+0x4c8], R66 ;  /* 0x0004c84201007387 */ /* 0x0003e40000100a00 */
[-C--:B-1----:R-:W-:Y:S08]  /*7eef0*/  HMMA.1688.F32.TF32 R64, R48, R32.reuse, R68 ;  /* 0x000000203040723c */ /* 0x082ff00000081044 */
[-C--:B------:R-:W-:Y:S11]  /*7ef00*/  HMMA.1688.F32.TF32 R68, R36, R32.reuse, R224 ;  /* 0x000000202444723c */ /* 0x080ff600000810e0 */
[----:B------:R-:W-:Y:S04]  /*7ef10*/  @!UPT UIADD3 URZ, URZ, URZ, URZ ;  /* 0x0000003f3f3ff290 */ /* 0x000fe8000fffe03f */
[----:B------:R-:W-:Y:S04]  /*7ef20*/  STL.64 [R1+0x580], R64 ;  /* 0x0005804001007387 */ /* 0x000fe80000100a00 */
[----:B------:R1:W-:Y:S02]  /*7ef30*/  STL.64 [R1+0x588], R66 ;  /* 0x0005884201007387 */ /* 0x0003e40000100a00 */
[----:B-1----:R-:W-:Y:S02]  /*7ef40*/  HMMA.1688.F32.TF32 R64, R40, R32, R228 ;  /* 0x000000202840723c */ /* 0x002fe400000810e4 */
[----:B------:R-:W-:Y:S04]  /*7ef50*/  STL.64 [R1+0x630], R68 ;  /* 0x0006304401007387 */ /* 0x000fe80000100a00 */
[----:B------:R1:W-:Y:S02]  /*7ef60*/  STL.64 [R1+0x638], R70 ;  /* 0x0006384601007387 */ /* 0x0003e40000100a00 */
[-C--:B-1----:R-:W-:Y:S11]  /*7ef70*/  HMMA.1688.F32.TF32 R68, R44, R28.reuse, R196 ;  /* 0x0000001c2c44723c */ /* 0x082ff600000810c4 */
[----:B------:R-:W-:Y:S04]  /*7ef80*/  @!UPT UIADD3 URZ, URZ, URZ, URZ ;  /* 0x0000003f3f3ff290 */ /* 0x000fe8000fffe03f */
[----:B------:R-:W-:Y:S04]  /*7ef90*/  STL.64 [R1+0x6e0], R64 ;  /* 0x0006e04001007387 */ /* 0x000fe80000100a00 */
[----:B------:R1:W-:Y:S02]  /*7efa0*/  STL.64 [R1+0x6e8], R66 ;  /* 0x0006e84201007387 */ /* 0x0003e40000100a00 */
[----:B-1----:R-:W-:Y:S01]  /*7efb0*/  HMMA.1688.F32.TF32 R64, R60, R28, R244 ;  /* 0x0000001c3c40723c */ /* 0x002fe200000810f4 */
[----:B------:R-:W-:Y:S02]  /*7efc0*/  IMAD.MOV.U32 R224, RZ, RZ, R20 ;  /* 0x000000ffffe07224 */ /* 0x000fe400078e0014 */
[----:B------:R-:W-:Y:S02]  /*7efd0*/  IMAD.MOV.U32 R225, RZ, RZ, R21 ;  /* 0x000000ffffe17224 */ /* 0x000fe400078e0015 */
[----:B------:R-:W-:-:S02]  /*7efe0*/  IMAD.MOV.U32 R226, RZ, RZ, R24 ;  /* 0x000000ffffe27224 */ /* 0x000fc400078e0018 */
[----:B------:R-:W-:Y:S01]  /*7eff0*/  IMAD.MOV.U32 R227, RZ, RZ, R25 ;  /* 0x000000ffffe37224 */ /* 0x000fe200078e0019 */
[-C--:B--2---:R-:W-:Y:S11]  /*7f000*/  HMMA.1688.F32.TF32 R32, R108, R28.reuse, R112 ;  /* 0x0000001c6c20723c */ /* 0x084ff60000081070 */
[----:B------:R-:W-:Y:S11]  /*7f010*/  @!UPT UIADD3 URZ, URZ, URZ, URZ ;  /* 0x0000003f3f3ff290 */ /* 0x000ff6000fffe03f */
[----:B------:R-:W-:Y:S01]  /*7f020*/  @!UPT UIADD3 URZ, URZ, URZ, URZ ;  /* 0x0000003f3f3ff290 */ /* 0x000fe2000fffe03f */
[----:B------:R-:W-:Y:S04]  /*7f030*/  STL.64 [R1+0x180], R32 ;  /* 0x0001802001007387 */ /* 0x000fe80000100a00 */
[----:B------:R1:W-:Y:S02]  /*7f040*/  STL.64 [R1+0x188], R34 ;  /* 0x0001882201007387 */ /* 0x0003e40000100a00 */
[-C--:B-1----:R-:W-:Y:S02]  /*7f050*/  HMMA.1688.F32.TF32 R32, R56, R28.reuse, R116 ;  /* 0x0000001c3820723c */ /* 0x082fe40000081074 */
[----:B------:R-:W-:Y:S04]  /*7f060*/  STL.64 [R1+0x2c0], R68 ;  /* 0x0002c04401007387 */ /* 0x000fe80000100a00 */
[----:B------:R-:W-:Y:S04]  /*7f070*/  STL.64 [R1+0x2c8], R70 ;  /* 0x0002c84601007387 */ /* 0x000fe80000100a00 */
[----:B------:R-:W-:Y:S04]  /*7f080*/  STL.64 [R1+0x390], R64 ;  /* 0x0003904001007387 */ /* 0x000fe80000100a00 */
[----:B------:R-:W-:Y:S04]  /*7f090*/  STL.64 [R1+0x398], R66 ;  /* 0x0003984201007387 */ /* 0x000fe80000100a00 */
[----:B------:R-:W2:Y:S04]  /*7f0a0*/  LDL.LU R20, [R1+0x2d40] ;  /* 0x002d400001147983 */ /* 0x000ea80000300800 */
[----:B------:R-:W1:Y:S04]  /*7f0b0*/  LDSM.16.M88.4 R68, [R243+0x8180] ;  /* 0x00818000f344783b */ /* 0x000e680000000200 */
[----:B------:R3:W-:Y:S04]  /*7f0c0*/  STL.64 [R1+0x410], R32 ;  /* 0x0004102001007387 */ /* 0x0007e80000100a00 */
[----:B------:R3:W-:Y:S04]  /*7f0d0*/  STL.64 [R1+0x418], R34 ;  /* 0x0004182201007387 */ /* 0x0007e80000100a00 */
[----:B------:R-:W4:Y:S04]  /*7f0e0*/  LDL.LU R21, [R1+0x2d3c] ;  /* 0x002d3c0001157983 */ /* 0x000f280000300800 */
[----:B------:R-:W4:Y:S04]  /*7f0f0*/  LDL.LU R24, [R1+0x2d38] ;  /* 0x002d380001187983 */ /* 0x000f280000300800 */
[----:B------:R-:W4:Y:S04]  /*7f100*/  LDL.LU R25, [R1+0x2d34] ;  /* 0x002d340001197983 */ /* 0x000f280000300800 */
        /* <DEDUP_REMOVED lines=21> */
[----:B-1----:R-:W-:Y:S01]  /*7f260*/  HMMA.1688.F32.TF32 R140, R52, R68, R140 ;  /* 0x00000044348c723c */ /* 0x002fe2000008108c */
[----:B--2---:R-:W-:-:S02]  /*7f270*/  IMAD.MOV.U32 R247, RZ, RZ, R20 ;  /* 0x000000fffff77224 */ /* 0x004fc400078e0014 */
[----:B----4-:R-:W-:-:S05]  /*7f280*/  IMAD.MOV.U32 R246, RZ, RZ, R21 ;  /* 0x000000fffff67224 */ /* 0x010fca00078e0015 */
[----:B------:R-:W-:Y:S01]  /*7f290*/  HMMA.1688.F32.TF32 R20, R52, R28, R152 ;  /* 0x0000001c3414723c */ /* 0x000fe20000081098 */
[----:B------:R-:W-:Y:S02]  /*7f2a0*/  IMAD.MOV.U32 R245, RZ, RZ, R24 ;  /* 0x000000fffff57224 */ /* 0x000fe400078e0018 */
[----:B------:R-:W-:-:S05]  /*7f2b0*/  IMAD.MOV.U32 R244, RZ, RZ, R25 ;  /* 0x000000fffff47224 */ /* 0x000fca00078e0019 */
[-C--:B------:R-:W-:Y:S11]  /*7f2c0*/  HMMA.1688.F32.TF32 R24, R36, R28.reuse, R216 ;  /* 0x0000001c2418723c */ /* 0x080ff600000810d8 */
[----:B------:R-:W-:Y:S04]  /*7f2d0*/  @!UPT UIADD3 URZ, URZ, URZ, URZ ;  /* 0x0000003f3f3ff290 */ /* 0x000fe8000fffe03f */
[----:B------:R-:W-:Y:S04]  /*7f2e0*/  STL.64 [R1+0x460], R20 ;  /* 0x0004601401007387 */ /* 0x000fe80000100a00 */
[----:B------:R1:W-:Y:S04]  /*7f2f0*/  STL.64 [R1+0x468], R22 ;  /* 0x0004681601007387 */ /* 0x0003e80000100a00 */
[----:B------:R-:W-:Y:S04]  /*7f300*/  STL.64 [R1+0x4f0], R64 ;  /* 0x0004f04001007387 */ /* 0x000fe80000100a00 */
[----:B------:R-:W-:Y:S04]  /*7f310*/  STL.64 [R1+0x4f8], R66 ;  /* 0x0004f84201007387 */ /* 0x000fe80000100a00 */
[----:B------:R-:W2:Y:S01]  /*7f320*/  LDSM.16.M88.4 R64, [R243+0xc180] ;  /* 0x00c18000f340783b */ /* 0x000ea20000000200 */
[----:B-1----:R-:W-:Y:S08]  /*7f330*/  HMMA.1688.F32.TF32 R20, R40, R28, R236 ;  /* 0x0000001c2814723c */ /* 0x002ff000000810ec */
[-C--:B---3--:R-:W-:Y:S01]  /*7f340*/  HMMA.1688.F32.TF32 R152, R108, R68.reuse, R32 ;  /* 0x000000446c98723c */ /* 0x088fe20000081020 */
[----:B------:R-:W-:Y:S04]  /*7f350*/  STL.64 [R1+0x5a0], R24 ;  /* 0x0005a01801007387 */ /* 0x000fe80000100a00 */
[----:B------:R-:W-:Y:S04]  /*7f360*/  STL.64 [R1+0x5a8], R26 ;  /* 0x0005a81a01007387 */ /* 0x000fe80000100a00 */
[----:B------:R-:W-:Y:S01]  /*7f370*/  STL [R1+0x2bbc], R70 ;  /* 0x002bbc4601007387 */ /* 0x000fe20000100800 */
[----:B------:R-:W-:Y:S03]  /*7f380*/  HMMA.1688.F32.TF32 R28, R60, R68, R228 ;  /* 0x000000443c1c723c */ /* 0x000fe600000810e4 */
[----:B------:R-:W1:Y:S04]  /*7f390*/  LDSM.16.M88.4 R24, [R243+0x10180] ;  /* 0x01018000f318783b */ /* 0x000e680000000200 */
[----:B------:R-:W-:Y:S04]  /*7f3a0*/  STL.64 [R1+0x640], R20 ;  /* 0x0006401401007387 */ /* 0x000fe80000100a00 */
[----:B------:R-:W-:Y:S04]  /*7f3b0*/  STL.64 [R1+0x648], R22 ;  /* 0x0006481601007387 */ /* 0x000fe80000100a00 */
[----:B------:R-:W-:Y:S01]  /*7f3c0*/  STL [R1+0x2b80], R71 ;  /* 0x002b804701007387 */ /* 0x000fe20000100800 */
[----:B------:R-:W-:-:S02]  /*7f3d0*/  IMAD.MOV.U32 R252, RZ, RZ, R153 ;  /* 0x000000fffffc7224 */ /* 0x000fc400078e0099 */
[----:B------:R-:W-:Y:S01]  /*7f3e0*/  IMAD.MOV.U32 R34, RZ, RZ, R154 ;  /* 0x000000ffff227224 */ /* 0x000fe200078e009a */
[----:B------:R-:W2:Y:S01]  /*7f3f0*/  LDSM.16.M88.4 R20, [R243+0x14180] ;  /* 0x01418000f314783b */ /* 0x000ea20000000200 */
[----:B------:R-:W-:-:S03]  /*7f400*/  IMAD.MOV.U32 R3, RZ, RZ, R155 ;  /* 0x000000ffff037224 */ /* 0x000fc600078e009b */
[----:B--2---:R-:W-:Y:S04]  /*7f410*/  STL [R1+0x2bc4], R66 ;  /* 0x002bc44201007387 */ /* 0x004fe80000100800 */
[----:B------:R-:W-:Y:S04]  /*7f420*/  STL [R1+0x2bc0], R67 ;  /* 0x002bc04301007387 */ /* 0x000fe80000100800 */
[----:B------:R2:W-:Y:S02]  /*7f430*/  STL [R1+0x170], R152 ;  /* 0x0001709801007387 */ /* 0x0005e40000100800 */
[-C--:B--2---:R-:W-:Y:S02]  /*7f440*/  HMMA.1688.F32.TF32 R152, R44, R68.reuse, R116 ;  /* 0x000000442c98723c */ /* 0x084fe40000081074 */
[----:B------:R-:W-:Y:S06]  /*7f450*/  STL [R1+0x2bc8], R252 ;  /* 0x002bc8fc01007387 */ /* 0x000fec0000100800 */
[-C--:B------:R-:W-:Y:S11]  /*7f460*/  HMMA.1688.F32.TF32 R116, R56, R68.reuse, R224 ;  /* 0x000000443874723c */ /* 0x080ff600000810e0 */
[----:B------:R-:W-:Y:S04]  /*7f470*/  @!UPT UIADD3 URZ, URZ, URZ, URZ ;  /* 0x0000003f3f3ff290 */ /* 0x000fe8000fffe03f */
[----:B------:R-:W-:Y:S04]  /*7f480*/  STL.64 [R1+0x250], R152 ;  /* 0x0002509801007387 */ /* 0x000fe80000100a00 */
[----:B------:R-:W-:Y:S04]  /*7f490*/  STL.64 [R1+0x258], R154 ;  /* 0x0002589a01007387 */ /* 0x000fe80000100a00 */
[----:B------:R-:W-:Y:S04]  /*7f4a0*/  STL.64 [R1+0x290], R28 ;  /* 0x0002901c01007387 */ /* 0x000fe80000100a00 */
[----:B------:R2:W-:Y:S02]  /*7f4b0*/  STL.64 [R1+0x298], R30 ;  /* 0x0002981e01007387 */ /* 0x0005e40000100a00 */
[-C--:B--2---:R-:W-:Y:S02]  /*7f4c0*/  HMMA.1688.F32.TF32 R28, R48, R68.reuse, R156 ;  /* 0x00000044301c723c */ /* 0x084fe4000008109c */
[----:B------:R-:W-:Y:S04]  /*7f4d0*/  STL.64 [R1+0x310], R116 ;  /* 0x0003107401007387 */ /* 0x000fe80000100a00 */
[----:B------:R2:W-:Y:S04]  /*7f4e0*/  STL.64 [R1+0x318], R118 ;  /* 0x0003187601007387 */ /* 0x0005e80000100a00 */
[----:B------:R-:W-:Y:S04]  /*7f4f0*/  STL.64 [R1+0x400], R140 ;  /* 0x0004008c01007387 */ /* 0x000fe80000100a00 */
[----:B------:R-:W-:Y:S01]  /*7f500*/  STL.64 [R1+0x408], R142 ;  /* 0x0004088e01007387 */ /* 0x000fe20000100a00 */
[-C--:B--2---:R-:W-:Y:S08]  /*7f510*/  HMMA.1688.F32.TF32 R116, R36, R68.reuse, R200 ;  /* 0x000000442474723c */ /* 0x084ff000000810c8 */
[----:B------:R-:W-:Y:S01]  /*7f520*/  STL.64 [R1+0x4a0], R28 ;  /* 0x0004a01c01007387 */ /* 0x000fe20000100a00 */
[----:B------:R-:W-:Y:S03]  /*7f530*/  HMMA.1688.F32.TF32 R68, R40, R68, R212 ;  /* 0x000000442844723c */ /* 0x000fe600000810d4 */
[----:B------:R2:W-:Y:S05]  /*7f540*/  STL.64 [R1+0x4a8], R30 ;  /* 0x0004a81e01007387 */ /* 0x0005ea0000100a00 */
[-C--:B--2---:R-:W-:Y:S06]  /*7f550*/  HMMA.1688.F32.TF32 R28, R108, R64.reuse, R112 ;  /* 0x000000406c1c723c */ /* 0x084fec0000081070 */
[----:B------:R-:W-:Y:S04]  /*7f560*/  STL.64 [R1+0x560], R116 ;  /* 0x0005607401007387 */ /* 0x000fe80000100a00 */
[----:B------:R2:W-:Y:S01]  /*7f570*/  STL.64 [R1+0x568], R118 ;  /* 0x0005687601007387 */ /* 0x0005e20000100a00 */
[-C--:B------:R-:W-:Y:S04]  /*7f580*/  HMMA.1688.F32.TF32 R112, R60, R64.reuse, R244 ;  /* 0x000000403c70723c */ /* 0x080fe800000810f4 */
[----:B------:R-:W-:Y:S04]  /*7f590*/  STL.64 [R1+0x5f0], R68 ;  /* 0x0005f04401007387 */ /* 0x000fe80000100a00 */
[----:B------:R4:W-:Y:S01]  /*7f5a0*/  STL.64 [R1+0x5f8], R70 ;  /* 0x0005f84601007387 */ /* 0x0009e20000100a00 */
[----:B--2---:R-:W-:Y:S04]  /*7f5b0*/  HMMA.1688.F32.TF32 R116, R44, R64, R196 ;  /* 0x000000402c74723c */ /* 0x004fe800000810c4 */
[----:B------:R-:W-:-:S02]  /*7f5c0*/  IMAD.MOV.U32 R252, RZ, RZ, R28 ;  /* 0x000000fffffc7224 */ /* 0x000fc400078e001c */
[----:B------:R-:W-:Y:S02]  /*7f5d0*/  IMAD.MOV.U32 R66, RZ, RZ, R29 ;  /* 0x000000ffff427224 */ /* 0x000fe400078e001d */
[----:B------:R-:W-:Y:S02]  /*7f5e0*/  IMAD.MOV.U32 R67, RZ, RZ, R30 ;  /* 0x000000ffff437224 */ /* 0x000fe400078e001e */
[----:B----4-:R-:W-:Y:S02]  /*7f5f0*/  IMAD.MOV.U32 R70, RZ, RZ, R31 ;  /* 0x000000ffff467224 */ /* 0x010fe400078e001f */
[-C--:B------:R-:W-:Y:S11]  /*7f600*/  HMMA.1688.F32.TF32 R28, R56, R64.reuse, R248 ;  /* 0x00000040381c723c */ /* 0x080ff600000810f8 */
[----:B------:R-:W-:Y:S04]  /*7f610*/  STL.64 [R1+0x100], R116 ;  /* 0x0001007401007387 */ /* 0x000fe80000100a00 */
[----:B------:R2:W-:Y:S04]  /*7f620*/  STL.64 [R1+0x108], R118 ;  /* 0x0001087601007387 */ /* 0x0005e80000100a00 */
[----:B------:R-:W-:Y:S04]  /*7f630*/  STL.64 [R1+0x240], R112 ;  /* 0x0002407001007387 */ /* 0x000fe80000100a00 */
[----:B------:R4:W-:Y:S01]  /*7f640*/  STL.64 [R1+0x248], R114 ;  /* 0x0002487201007387 */ /* 0x0009e20000100a00 */
[-C--:B--2---:R-:W-:Y:S03]  /*7f650*/  HMMA.1688.F32.TF32 R116, R52, R64.reuse, R144 ;  /* 0x000000403474723c */ /* 0x084fe60000081090 */
[----:B------:R-:W-:Y:S04]  /*7f660*/  STL.64 [R1+0x270], R28 ;  /* 0x0002701c01007387 */ /* 0x000fe80000100a00 */
[----:B------:R2:W-:Y:S01]  /*7f670*/  STL.64 [R1+0x278], R30 ;  /* 0x0002781e01007387 */ /* 0x0005e20000100a00 */
[-C--:B----4-:R-:W-:Y:S08]  /*7f680*/  HMMA.1688.F32.TF32 R112, R48, R64.reuse, R172 ;  /* 0x000000403070723c */ /* 0x090ff000000810ac */
[-C--:B--2---:R-:W-:Y:S01]  /*7f690*/  HMMA.1688.F32.TF32 R28, R36, R64.reuse, R204 ;  /* 0x00000040241c723c */ /* 0x084fe200000810cc */
[----:B------:R-:W-:Y:S01]  /*7f6a0*/  IMAD.MOV.U32 R216, RZ, RZ, R8 ;  /* 0x000000ffffd87224 */ /* 0x000fe200078e0008 */
[----:B------:R-:W-:Y:S05]  /*7f6b0*/  LDSM.16.M88.4 R204, [R243+0x2c180] ;  /* 0x02c18000f3cc783b */ /* 0x000fea0000000200 */
[----:B------:R2:W-:Y:S04]  /*7f6c0*/  STL.64 [R1+0x330], R116 ;  /* 0x0003307401007387 */ /* 0x0005e80000100a00 */
[----:B------:R4:W-:Y:S04]  /*7f6d0*/  STL.64 [R1+0x338], R118 ;  /* 0x0003387601007387 */ /* 0x0009e80000100a00 */
[----:B------:R-:W3:Y:S04]  /*7f6e0*/  LDL.LU R228, [R1+0x110] ;  /* 0x0001100001e47983 */ /* 0x000ee80000300800 */
[----:B------:R1:W-:Y:S04]  /*7f6f0*/  STL.64 [R1+0x450], R112 ;  /* 0x0004507001007387 */ /* 0x0003e80000100a00 */
        /* <DEDUP_REMOVED lines=10> */
[----:B--2---:R-:W2:Y:S04]  /*7f7a0*/  LDL.LU R116, [R1+0x280] ;  /* 0x0002800001747983 */ /* 0x004ea80000300800 */
[----:B------:R-:W2:Y:S04]  /*7f7b0*/  LDL.LU R117, [R1+0x284] ;  /* 0x0002840001757983 */ /* 0x000ea80000300800 */
[----:B----4-:R-:W2:Y:S04]  /*7f7c0*/  LDL.LU R118, [R1+0x288] ;  /* 0x0002880001767983 */ /* 0x010ea80000300800 */
[----:B------:R-:W2:Y:S04]  /*7f7d0*/  LDL.LU R119, [R1+0x28c] ;  /* 0x00028c0001777983 */ /* 0x000ea80000300800 */
[----:B------:R-:W4:Y:S04]  /*7f7e0*/  LDL.LU R224, [R1+0x670] ;  /* 0x0006700001e07983 */ /* 0x000f280000300800 */
[----:B------:R-:W4:Y:S04]  /*7f7f0*/  LDL.LU R225, [R1+0x674] ;  /* 0x0006740001e17983 */ /* 0x000f280000300800 */
[----:B------:R-:W4:Y:S04]  /*7f800*/  LDL.LU R226, [R1+0x678] ;  /* 0x0006780001e27983 */ /* 0x000f280000300800 */
[----:B------:R-:W4:Y:S04]  /*7f810*/  LDL.LU R227, [R1+0x67c] ;  /* 0x00067c0001e37983 */ /* 0x000f280000300800 */
[----:B------:R-:W2:Y:S04]  /*7f820*/  LDL.LU R196, [R1+0x140] ;  /* 0x0001400001c47983 */ /* 0x000ea80000300800 */
[----:B------:R-:W2:Y:S04]  /*7f830*/  LDL.LU R197, [R1+0x144] ;  /* 0x0001440001c57983 */ /* 0x000ea80000300800 */
        /* <DEDUP_REMOVED lines=12> */
[----:B------:R-:W-:Y:S02]  /*7f900*/  @!UPT UIADD3 URZ, URZ, URZ, URZ ;  /* 0x0000003f3f3ff290 */ /* 0x000fe4000fffe03f */
[----:B------:R-:W-:Y:S02]  /*7f910*/  IMAD.MOV.U32 R64, RZ, RZ, R31 ;  /* 0x000000ffff407224 */ /* 0x000fe400078e001f */
[----:B------:R-:W-:Y:S02]  /*7f920*/  IMAD.MOV.U32 R65, RZ, RZ, R30 ;  /* 0x000000ffff417224 */ /* 0x000fe400078e001e */
[----:B------:R-:W-:Y:S01]  /*7f930*/  IMAD.MOV.U32 R68, RZ, RZ, R29 ;  /* 0x000000ffff447224 */ /* 0x000fe200078e001d */
[----:B------:R-:W-:Y:S01]  /*7f940*/  STL [R1+0x2acc], R64 ;  /* 0x002acc4001007387 */ /* 0x000fe20000100800 */
[----:B------:R-:W-:-:S03]  /*7f950*/  IMAD.MOV.U32 R69, RZ, RZ, R28 ;  /* 0x000000ffff457224 */ /* 0x000fc600078e001c */
[----:B------:R-:W-:Y:S04]  /*7f960*/  STL [R1+0x2ac8], R65 ;  /* 0x002ac84101007387 */ /* 0x000fe80000100800 */
[----:B------:R1:W-:Y:S04]  /*7f970*/  STL.64 [R1+0x2bd0], R66 ;  /* 0x002bd04201007387 */ /* 0x0003e80000100a00 */
[----:B------:R-:W-:Y:S04]  /*7f980*/  STL [R1+0x2ac4], R68 ;  /* 0x002ac44401007387 */ /* 0x000fe80000100800 */
[----:B------:R-:W-:Y:S01]  /*7f990*/  STL [R1+0x2ac0], R69 ;  /* 0x002ac04501007387 */ /* 0x000fe20000100800 */
[-C--:B-1----:R-:W-:Y:S08]  /*7f9a0*/  HMMA.1688.F32.TF32 R64, R56, R24.reuse, R76 ;  /* 0x000000183840723c */ /* 0x082ff0000008104c */
[----:B------:R-:W-:Y:S08]  /*7f9b0*/  HMMA.1688.F32.TF32 R76, R48, R24, R176 ;  /* 0x00000018304c723c */ /* 0x000ff000000810b0 */
[----:B------:R-:W-:Y:S08]  /*7f9c0*/  HMMA.1688.F32.TF32 R16, R40, R20, R16 ;  /* 0x000000142810723c */ /* 0x000ff00000081010 */
[----:B---3--:R-:W-:Y:S11]  /*7f9d0*/  HMMA.1688.F32.TF32 R140, R108, R24, R152 ;  /* 0x000000186c8c723c */ /* 0x008ff60000081098 */
[----:B------:R-:W-:Y:S11]  /*7f9e0*/  @!UPT UIADD3 URZ, URZ, URZ, URZ ;  /* 0x0000003f3f3ff290 */ /* 0x000ff6000fffe03f */
[----:B------:R-:W-:Y:S02]  /*7f9f0*/  @!UPT UIADD3 URZ, URZ, URZ, URZ ;  /* 0x0000003f3f3ff290 */ /* 0x000fe4000fffe03f */
[----:B------:R-:W-:-:S05]  /*7fa00*/  IMAD.MOV.U32 R71, RZ, RZ, R143 ;  /* 0x000000ffff477224 */ /* 0x000fca00078e008f */
[----:B------:R2:W-:Y:S02]  /*7fa10*/  STL.64 [R1+0x2bd8], R70 ;  /* 0x002bd84601007387 */ /* 0x0005e40000100a00 */
[-C--:B--2---:R-:W-:Y:S08]  /*7fa20*/  HMMA.1688.F32.TF32 R68, R44, R24.reuse, R116 ;  /* 0x000000182c44723c */ /* 0x084ff00000081074 */
[-C--:B------:R-:W-:Y:S11]  /*7fa30*/  HMMA.1688.F32.TF32 R116, R60, R24.reuse, R228 ;  /* 0x000000183c74723c */ /* 0x080ff600000810e4 */
[----:B------:R-:W-:Y:S04]  /*7fa40*/  @!UPT UIADD3 URZ, URZ, URZ, URZ ;  /* 0x0000003f3f3ff290 */ /* 0x000fe8000fffe03f */
[----:B------:R-:W-:Y:S04]  /*7fa50*/  STL.64 [R1+0x70], R68 ;  /* 0x0000704401007387 */ /* 0x000fe80000100a00 */
[----:B------:R1:W-:Y:S04]  /*7fa60*/  STL.64 [R1+0x78], R70 ;  /* 0x0000784601007387 */ /* 0x0003e80000100a00 */
[----:B------:R-:W-:Y:S04]  /*7fa70*/  STL.64 [R1+0x150], R116 ;  /* 0x0001507401007387 */ /* 0x000fe80000100a00 */
[----:B------:R-:W-:Y:S01]  /*7fa80*/  STL.64 [R1+0x158], R118 ;  /* 0x0001587601007387 */ /* 0x000fe20000100a00 */
[-C--:B-1----:R-:W-:Y:S03]  /*7fa90*/  HMMA.1688.F32.TF32 R68, R52, R24.reuse, R148 ;  /* 0x000000183444723c */ /* 0x082fe60000081094 */
[----:B------:R-:W-:Y:S04]  /*7faa0*/  STL.64 [R1+0x1b0], R64 ;  /* 0x0001b04001007387 */ /* 0x000fe80000100a00 */
[----:B------:R1:W-:Y:S02]  /*7fab0*/  STL.64 [R1+0x1b8], R66 ;  /* 0x0001b84201007387 */ /* 0x0003e40000100a00 */
[----:B-1----:R-:W-:Y:S08]  /*7fac0*/  HMMA.1688.F32.TF32 R64, R36, R24, R208 ;  /* 0x000000182440723c */ /* 0x002ff000000810d0 */
[----:B----4-:R-:W-:Y:S06]  /*7fad0*/  HMMA.1688.F32.TF32 R112, R44, R20, R112 ;  /* 0x000000142c70723c */ /* 0x010fec0000081070 */
[----:B------:R-:W-:Y:S04]  /*7fae0*/  STL.64 [R1+0x280], R68 ;  /* 0x0002804401007387 */ /* 0x000fe80000100a00 */
[----:B------:R1:W-:Y:S04]  /*7faf0*/  STL.64 [R1+0x288], R70 ;  /* 0x0002884601007387 */ /* 0x0003e80000100a00 */
[----:B------:R-:W-:Y:S04]  /*7fb00*/  STL.64 [R1+0x3e0], R76 ;  /* 0x0003e04c01007387 */ /* 0x000fe80000100a00 */
[----:B------:R-:W-:Y:S04]  /*7fb10*/  STL.64 [R1+0x3e8], R78 ;  /* 0x0003e84e01007387 */ /* 0x000fe80000100a00 */
[----:B------:R-:W-:Y:S04]  /*7fb20*/  STL.64 [R1+0x2ba0], R26 ;  /* 0x002ba01a01007387 */ /* 0x000fe80000100a00 */
[----:B------:R-:W-:Y:S04]  /*7fb30*/  STL.64 [R1+0x490], R64 ;  /* 0x0004904001007387 */ /* 0x000fe80000100a00 */
[----:B------:R2:W-:Y:S01]  /*7fb40*/  STL.64 [R1+0x498], R66 ;  /* 0x0004984201007387 */ /* 0x0005e20000100a00 */
[----:B-1----:R-:W-:Y:S08]  /*7fb50*/  HMMA.1688.F32.TF32 R68, R40, R24, R232 ;  /* 0x000000182844723c */ /* 0x002ff000000810e8 */
[-C--:B------:R-:W-:Y:S01]  /*7fb60*/  HMMA.1688.F32.TF32 R152, R60, R20.reuse, R196 ;  /* 0x000000143c98723c */ /* 0x080fe200000810c4 */
[----:B------:R-:W-:Y:S01]  /*7fb70*/  IMAD.MOV.U32 R217, RZ, RZ, R9 ;  /* 0x000000ffffd97224 */ /* 0x000fe200078e0009 */
[----:B------:R-:W-:Y:S06]  /*7fb80*/  LDSM.16.M88.4 R208, [R243+0x28180] ;  /* 0x02818000f3d0783b */ /* 0x000fec0000000200 */
[-C--:B--2---:R-:W-:Y:S07]  /*7fb90*/  HMMA.1688.F32.TF32 R64, R108, R20.reuse, R224 ;  /* 0x000000146c40723c */ /* 0x084fee00000810e0 */
[----:B------:R-:W-:Y:S04]  /*7fba0*/  STL.64 [R1+0x4e0], R68 ;  /* 0x0004e04401007387 */ /* 0x000fe80000100a00 */
[----:B------:R-:W-:Y:S11]  /*7fbb0*/  STL.64 [R1+0x4e8], R70 ;  /* 0x0004e84601007387 */ /* 0x000ff60000100a00 */
[----:B------:R-:W-:Y:S02]  /*7fbc0*/  @!UPT UIADD3 URZ, URZ, URZ, URZ ;  /* 0x0000003f3f3ff290 */ /* 0x000fe4000fffe03f */
[----:B------:R-:W-:Y:S02]  /*7fbd0*/  IMAD.MOV.U32 R27, RZ, RZ, R64 ;  /* 0x000000ffff1b7224 */ /* 0x000fe400078e0040 */
[----:B------:R-:W-:Y:S02]  /*7fbe0*/  IMAD.MOV.U32 R26, RZ, RZ, R65 ;  /* 0x000000ffff1a7224 */ /* 0x000fe400078e0041 */
[----:B------:R-:W-:Y:S02]  /*7fbf0*/  IMAD.MOV.U32 R25, RZ, RZ, R66 ;  /* 0x000000ffff197224 */ /* 0x000fe400078e0042 */
[----:B------:R-:W-:Y:S01]  /*7fc00*/  IMAD.MOV.U32 R24, RZ, RZ, R67 ;  /* 0x000000ffff187224 */ /* 0x000fe200078e0043 */
[----:B------:R-:W-:Y:S04]  /*7fc10*/  STL.64 [R1+0x2be8], R26 ;  /* 0x002be81a01007387 */ /* 0x000fe80000100a00 */
[----:B------:R1:W-:Y:S02]  /*7fc20*/  STL.64 [R1+0x2be0], R24 ;  /* 0x002be01801007387 */ /* 0x0003e40000100a00 */
[-C--:B-1----:R-:W-:Y:S02]  /*7fc30*/  HMMA.1688.F32.TF32 R24, R56, R20.reuse, R244 ;  /* 0x000000143818723c */ /* 0x082fe400000810f4 */
[----:B------:R-:W-:Y:S04]  /*7fc40*/  STL.64 [R1+0x2b48], R114 ;  /* 0x002b487201007387 */ /* 0x000fe80000100a00 */
[----:B------:R-:W-:Y:S02]  /*7fc50*/  STL.64 [R1+0x2b40], R112 ;  /* 0x002b407001007387 */ /* 0x000fe40000100a00 */
[-C--:B------:R-:W-:Y:S02]  /*7fc60*/  HMMA.1688.F32.TF32 R68, R52, R20.reuse, R120 ;  /* 0x000000143444723c */ /* 0x080fe40000081078 */
[----:B------:R-:W-:Y:S04]  /*7fc70*/  STL.64 [R1+0x2b58], R154 ;  /* 0x002b589a01007387 */ /* 0x000fe80000100a00 */
[----:B------:R-:W-:Y:S02]  /*7fc80*/  STL.64 [R1+0x2b50], R152 ;  /* 0x002b509801007387 */ /* 0x000fe40000100a00 */
[-C--:B------:R-:W-:Y:S07]  /*7fc90*/  HMMA.1688.F32.TF32 R64, R48, R20.reuse, R72 ;  /* 0x000000143040723c */ /* 0x080fee0000081048 */
[----:B------:R-:W-:Y:S04]  /*7fca0*/  STL.64 [R1+0x140], R24 ;  /* 0x0001401801007387 */ /* 0x000fe80000100a00 */
[----:B------:R1:W-:Y:S02]  /*7fcb0*/  STL.64 [R1+0x148], R26 ;  /* 0x0001481a01007387 */ /* 0x0003e40000100a00 */
[----:B-1----:R-:W-:Y:S02]  /*7fcc0*/  HMMA.1688.F32.TF32 R24, R36, R20, R184 ;  /* 0x000000142418723c */ /* 0x002fe400000810b8 */
[----:B------:R-:W-:Y:S04]  /*7fcd0*/  STL.64 [R1+0x230], R68 ;  /* 0x0002304401007387 */ /* 0x000fe80000100a00 */
[----:B------:R-:W-:Y:S04]  /*7fce0*/  STL.64 [R1+0x238], R70 ;  /* 0x0002384601007387 */ /* 0x000fe80000100a00 */
[----:B------:R-:W-:Y:S04]  /*7fcf0*/  STL.64 [R1+0x380], R64 ;  /* 0x0003804001007387 */ /* 0x000fe80000100a00 */
[----:B------:R-:W-:Y:S04]  /*7fd00*/  STL.64 [R1+0x388], R66 ;  /* 0x0003884201007387 */ /* 0x000fe80000100a00 */
[----:B------:R-:W2:Y:S01]  /*7fd10*/  LDL.LU R244, [R1+0x30] ;  /* 0x0000300001f47983 */ /* 0x000ea20000300800 */
[----:B------:R-:W-:-:S04]  /*7fd20*/  IMAD.MOV.U32 R246, RZ, RZ, R4 ;  /* 0x000000fffff67224 */ /* 0x000fc800078e0004 */
[----:B------:R-:W-:Y:S04]  /*7fd30*/  STL.64 [R1+0x440], R24 ;  /* 0x0004401801007387 */ /* 0x000fe80000100a00 */
[----:B------:R-:W-:Y:S01]  /*7fd40*/  STL.64 [R1+0x448], R26 ;  /* 0x0004481a01007387 */ /* 0x000fe20000100a00 */
[----:B------:R-:W-:-:S03]  /*7fd50*/  IMAD.MOV.U32 R247, RZ, RZ, R5 ;  /* 0x000000fffff77224 */ /* 0x000fc600078e0005 */
[----:B------:R-:W-:Y:S04]  /*7fd60*/  STL.64 [R1+0x4b0], R16 ;  /* 0x0004b01001007387 */ /* 0x000fe80000100a00 */
[----:B------:R-:W-:Y:S04]  /*7fd70*/  STL.64 [R1+0x4b8], R18 ;  /* 0x0004b81201007387 */ /* 0x000fe80000100a00 */
[----:B------:R-:W2:Y:S01]  /*7fd80*/  LDL.LU R245, [R1+0x34] ;  /* 0x0000340001f57983 */ /* 0x000ea20000300800 */
[----:B------:R-:W-:-:S03]  /*7fd90*/  IMAD.MOV.U32 R218, RZ, RZ, R13 ;  /* 0x000000ffffda7224 */ /* 0x000fc600078e000d */
[----:B------:R-:W3:Y:S01]  /*7fda0*/  LDL.LU R4, [R1+0x2d30] ;  /* 0x002d300001047983 */ /* 0x000ee20000300800 */
[----:B------:R-:W-:-:S03]  /*7fdb0*/  IMAD.MOV.U32 R219, RZ, RZ, R12 ;  /* 0x000000ffffdb7224 */ /* 0x000fc600078e000c */
[----:B------:R-:W4:Y:S04]  /*7fdc0*/  LDL.LU R5, [R1+0x2d2c] ;  /* 0x002d2c0001057983 */ /* 0x000f280000300800 */
[----:B------:R-:W2:Y:S04]  /*7fdd0*/  LDL.LU R8, [R1+0x2d28] ;  /* 0x002d280001087983 */ /* 0x000ea80000300800 */
[----:B------:R-:W2:Y:S04]  /*7fde0*/  LDL.LU R9, [R1+0x2d24] ;  /* 0x002d240001097983 */ /* 0x000ea80000300800 */
[----:B------:R-:W2:Y:S04]  /*7fdf0*/  LDL.LU R13, [R1+0x2d20] ;  /* 0x002d2000010d7983 */ /* 0x000ea80000300800 */
[----:B------:R-:W3:Y:S04]  /*7fe00*/  LDL.LU R12, [R1+0x2d1c] ;  /* 0x002d1c00010c7983 */ /* 0x000ee80000300800 */
        /* <DEDUP_REMOVED lines=17> */
[----:B------:R-:W4:Y:S01]  /*7ff20*/  LDSM.16.M88.4 R16, [R243+0x18180] ;  /* 0x01818000f310783b */ /* 0x000f220000000200 */
[----:B--2---:R-:W-:-:S02]  /*7ff30*/  IMAD.MOV.U32 R239, RZ, RZ, R13 ;  /* 0x000000ffffef7224 */ /* 0x004fc400078e000d */
[----:B---3--:R-:W-:Y:S02]  /*7ff40*/  IMAD.MOV.U32 R238, RZ, RZ, R12 ;  /* 0x000000ffffee7224 */ /* 0x008fe400078e000c */
        /* <DEDUP_REMOVED lines=12> */
[-C--:B----4-:R-:W-:Y:S03]  /*80010*/  HMMA.1688.F32.TF32 R72, R108, R16.reuse, R156 ;  /* 0x000000106c48723c */ /* 0x090fe6000008109c */
[----:B------:R1:W-:Y:S05]  /*80020*/  STL.64 [R1+0x2ba8], R22 ;  /* 0x002ba81601007387 */ /* 0x0003ea0000100a00 */
[-C--:B------:R-:W-:Y:S08]  /*80030*/  HMMA.1688.F32.TF32 R116, R44, R16.reuse, R116 ;  /* 0x000000102c74723c */ /* 0x080ff00000081074 */
[-C--:B------:R-:W-:Y:S08]  /*80040*/  HMMA.1688.F32.TF32 R156, R60, R16.reuse, R140 ;  /* 0x000000103c9c723c */ /* 0x080ff0000008108c */
[-C--:B------:R-:W-:Y:S08]  /*80050*/  HMMA.1688.F32.TF32 R172, R56, R16.reuse, R236 ;  /* 0x0000001038ac723c */ /* 0x080ff000000810ec */
[-C--:B-1----:R-:W-:Y:S01]  /*80060*/  HMMA.1688.F32.TF32 R20, R52, R16.reuse, R216 ;  /* 0x000000103414723c */ /* 0x082fe200000810d8 */
        /* <DEDUP_REMOVED lines=8> */
[----:B------:R-:W-:Y:S04]  /*800f0*/  STL.64 [R1+0x2bf8], R174 ;  /* 0x002bf8ae01007387 */ /* 0x000fe80000100a00 */
[----:B------:R-:W-:Y:S04]  /*80100*/  STL.64 [R1+0x2bf0], R172 ;  /* 0x002bf0ac01007387 */ /* 0x000fe80000100a00 */
[----:B------:R-:W-:Y:S04]  /*80110*/  STL.64 [R1+0x190], R20 ;  /* 0x0001901401007387 */ /* 0x000fe80000100a00 */
[----:B------:R1:W-:Y:S02]  /*80120*/  STL.64 [R1+0x198], R22 ;  /* 0x0001981601007387 */ /* 0x0003e40000100a00 */
[----:B-1----:R-:W-:Y:S02]  /*80130*/  HMMA.1688.F32.TF32 R20, R40, R16, R180 ;  /* 0x000000102814723c */ /* 0x002fe400000810b4 */
[----:B------:R-:W-:Y:S04]  /*80140*/  STL.64 [R1+0x2b0], R64 ;  /* 0x0002b04001007387 */ /* 0x000fe80000100a00 */
[----:B------:R-:W-:Y:S04]  /*80150*/  STL.64 [R1+0x2b8], R66 ;  /* 0x0002b84201007387 */ /* 0x000fe80000100a00 */
[----:B------:R-:W-:Y:S04]  /*80160*/  STL.64 [R1+0x2c00], R18 ;  /* 0x002c001201007387 */ /* 0x000fe80000100a00 */
[----:B------:R-:W-:Y:S04]  /*80170*/  STL.64 [R1+0x3b0], R24 ;  /* 0x0003b01801007387 */ /* 0x000fe80000100a00 */
[----:B------:R-:W-:Y:S05]  /*80180*/  STL.64 [R1+0x3b8], R26 ;  /* 0x0003b81a01007387 */ /* 0x000fea0000100a00 */
[----:B------:R-:W-:Y:S04]  /*80190*/  STL.64 [R1+0x470], R20 ;  /* 0x0004701401007387 */ /* 0x000fe80000100a00 */
[----:B------:R-:W-:Y:S01]  /*801a0*/  STL.64 [R1+0x478], R22 ;  /* 0x0004781601007387 */ /* 0x000fe20000100a00 */
[----:B------:R-:W-:-:S02]  /*801b0*/  IMAD.MOV.U32 R196, RZ, RZ, R9 ;  /* 0x000000ffffc47224 */ /* 0x000fc400078e0009 */
[----:B------:R-:W-:Y:S02]  /*801c0*/  IMAD.MOV.U32 R197, RZ, RZ, R8 ;  /* 0x000000ffffc57224 */ /* 0x000fe400078e0008 */
[----:B------:R-:W-:Y:S01]  /*801d0*/  IMAD.MOV.U32 R198, RZ, RZ, R5 ;  /* 0x000000ffffc67224 */ /* 0x000fe200078e0005 */
[----:B------:R-:W-:Y:S01]  /*801e0*/  LDSM.16.M88.4 R8, [R243+0x20180] ;  /* 0x02018000f308783b */ /* 0x000fe20000000200 */
[----:B------:R-:W-:Y:S02]  /*801f0*/  IMAD.MOV.U32 R199, RZ, RZ, R4 ;  /* 0x000000ffffc77224 */ /* 0x000fe400078e0004 */
[----:B------:R-:W-:Y:S01]  /*80200*/  IMAD.MOV.U32 R236, RZ, RZ, R96 ;  /* 0x000000ffffec7224 */ /* 0x000fe200078e0060 */
[----:B------:R-:W-:Y:S01]  /*80210*/  LDSM.16.M88.4 R4, [R243+0x24180] ;  /* 0x02418000f304783b */ /* 0x000fe20000000200 */
[----:B------:R-:W-:Y:S02]  /*80220*/  IMAD.MOV.U32 R237, RZ, RZ, R97 ;  /* 0x000000ffffed7224 */ /* 0x000fe400078e0061 */
[----:B--2---:R-:W-:-:S02]  /*80230*/  IMAD.MOV.U32 R227, RZ, RZ, R12 ;  /* 0x000000ffffe37224 */ /* 0x004fc400078e000c */
[----:B---3--:R-:W-:Y:S02]  /*80240*/  IMAD.MOV.U32 R226, RZ, RZ, R13 ;  /* 0x000000ffffe27224 */ /* 0x008fe400078e000d */
[----:B------:R-:W1:Y:S02]  /*80250*/  LDSM.16.M88.4 R12, [R243+0x1c180] ;  /* 0x01c18000f30c783b */ /* 0x000e640000000200 */
[-C--:B-1----:R-:W-:Y:S08]  /*80260*/  HMMA.1688.F32.TF32 R76, R108, R12.reuse, R192 ;  /* 0x0000000c6c4c723c */ /* 0x082ff000000810c0 */
[-C--:B------:R-:W-:Y:S08]  /*80270*/  HMMA.1688.F32.TF32 R120, R44, R12.reuse, R228 ;  /* 0x0000000c2c78723c */ /* 0x080ff000000810e4 */
[-C--:B------:R-:W-:Y:S08]  /*80280*/  HMMA.1688.F32.TF32 R160, R60, R12.reuse, R224 ;  /* 0x0000000c3ca0723c */ /* 0x080ff000000810e0 */
[-C--:B------:R-:W-:Y:S08]  /*80290*/  HMMA.1688.F32.TF32 R24, R52, R12.reuse, R244 ;  /* 0x0000000c3418723c */ /* 0x080ff000000810f4 */
[-C--:B------:R-:W-:Y:S08]  /*802a0*/  HMMA.1688.F32.TF32 R20, R48, R12.reuse, R80 ;  /* 0x0000000c3014723c */ /* 0x080ff00000081050 */
[-C--:B------:R-:W-:Y:S01]  /*802b0*/  HMMA.1688.F32.TF32 R16, R36, R12.reuse, R136 ;  /* 0x0000000c2410723c */ /* 0x080fe20000081088 */
        /* <DEDUP_REMOVED lines=9> */
[----:B------:R-:W2:Y:S04]  /*80350*/  LDL.LU R196, [R1+0xd0] ;  /* 0x0000d00001c47983 */ /* 0x000ea80000300800 */
[----:B------:R-:W-:Y:S01]  /*80360*/  STL.64 [R1+0x260], R20 ;  /* 0x0002601401007387 */ /* 0x000fe20000100a00 */
[----:B------:R-:W-:-:S03]  /*80370*/  IMAD.MOV.U32 R198, RZ, RZ, R88 ;  /* 0x000000ffffc67224 */ /* 0x000fc600078e0058 */
[----:B------:R-:W-:Y:S01]  /*80380*/  STL.64 [R1+0x268], R22 ;  /* 0x0002681601007387 */ /* 0x000fe20000100a00 */
[----:B------:R-:W-:-:S03]  /*80390*/  IMAD.MOV.U32 R199, RZ, RZ, R89 ;  /* 0x000000ffffc77224 */ /* 0x000fc600078e0059 */
[----:B------:R-:W-:Y:S04]  /*803a0*/  STL.64 [R1+0x370], R16 ;  /* 0x0003701001007387 */ /* 0x000fe80000100a00 */
[----:B------:R1:W-:Y:S04]  /*803b0*/  STL.64 [R1+0x378], R18 ;  /* 0x0003781201007387 */ /* 0x0003e80000100a00 */
[----:B------:R-:W2:Y:S04]  /*803c0*/  LDL.LU R197, [R1+0xd4] ;  /* 0x0000d40001c57983 */ /* 0x000ea80000300800 */
[----:B------:R-:W3:Y:S04]  /*803d0*/  LDL.LU R88, [R1+0x2d10] ;  /* 0x002d100001587983 */ /* 0x000ee80000300800 */
        /* <DEDUP_REMOVED lines=9> */
[----:B-1----:R-:W-:Y:S01]  /*80470*/  HMMA.1688.F32.TF32 R16, R40, R12, R164 ;  /* 0x0000000c2810723c */ /* 0x002fe200000810a4 */
[----:B------:R-:W-:-:S02]  /*80480*/  IMAD.MOV.U32 R216, RZ, RZ, R100 ;  /* 0x000000ffffd87224 */ /* 0x000fc400078e0064 */
        /* <DEDUP_REMOVED lines=8> */
[----:B---3--:R-:W-:Y:S02]  /*80510*/  IMAD.MOV.U32 R141, RZ, RZ, R88 ;  /* 0x000000ffff8d7224 */ /* 0x008fe400078e0058 */
[----:B----4-:R-:W-:-:S02]  /*80520*/  IMAD.MOV.U32 R140, RZ, RZ, R89 ;  /* 0x000000ffff8c7224 */ /* 0x010fc400078e0059 */
[----:B------:R-:W3:Y:S04]  /*80530*/  LDL.LU R89, [R1+0x2d00] ;  /* 0x002d000001597983 */ /* 0x000ee80000300800 */
[----:B------:R-:W4:Y:S01]  /*80540*/  LDL.LU R88, [R1+0x2cfc] ;  /* 0x002cfc0001587983 */ /* 0x000f220000300800 */
[----:B--2---:R-:W-:-:S03]  /*80550*/  IMAD.MOV.U32 R142, RZ, RZ, R96 ;  /* 0x000000ffff8e7224 */ /* 0x004fc600078e0060 */
        /* <DEDUP_REMOVED lines=32> */
[----:B------:R-:W-:Y:S03]  /*80760*/  HMMA.1688.F32.TF32 R24, R52, R8, R236 ;  /* 0x000000083418723c */ /* 0x000fe600000810ec */
[----:B------:R-:W4:Y:S01]  /*80770*/  LDL.LU R195, [R1+0x77c] ;  /* 0x00077c0001c37983 */ /* 0x000f220000300800 */
[----:B------:R-:W-:-:S03]  /*80780*/  IMAD.MOV.U32 R247, RZ, RZ, R93 ;  /* 0x000000fffff77224 */ /* 0x000fc600078e005d */
[----:B------:R-:W4:Y:S01]  /*80790*/  LDL.LU R105, [R1+0x2ce0] ;  /* 0x002ce00001697983 */ /* 0x000f220000300800 */
[----:B------:R-:W-:Y:S03]  /*807a0*/  HMMA.1688.F32.TF32 R20, R48, R8, R216 ;  /* 0x000000083014723c */ /* 0x000fe600000810d8 */
[----:B------:R-:W4:Y:S04]  /*807b0*/  LDL.LU R104, [R1+0x2cdc] ;  /* 0x002cdc0001687983 */ /* 0x000f280000300800 */
[----:B------:R-:W4:Y:S04]  /*807c0*/  LDL.LU R92, [R1+0x2cd8] ;  /* 0x002cd800015c7983 */ /* 0x000f280000300800 */
[----:B------:R-:W4:Y:S04]  /*807d0*/  LDL.LU R93, [R1+0x2cd4] ;  /* 0x002cd400015d7983 */ /* 0x000f280000300800 */
[----:B------:R1:W-:Y:S04]  /*807e0*/  STL [R1+0x2adc], R28 ;  /* 0x002adc1c01007387 */ /* 0x0003e80000100800 */
[----:B------:R1:W-:Y:S04]  /*807f0*/  STL [R1+0x2ad8], R29 ;  /* 0x002ad81d01007387 */ /* 0x0003e80000100800 */
[----:B------:R1:W-:Y:S02]  /*80800*/  STL [R1+0x2ad4], R32 ;  /* 0x002ad42001007387 */ /* 0x0003e40000100800 */
[----:B-1----:R-:W-:-:S02]  /*80810*/  IMAD.MOV.U32 R28, RZ, RZ, R16 ;  /* 0x000000ffff1c7224 */ /* 0x002fc400078e0010 */
[----:B------:R1:W-:Y:S01]  /*80820*/  STL [R1+0x2ad0], R33 ;  /* 0x002ad02101007387 */ /* 0x0003e20000100800 */
[----:B------:R-:W-:Y:S02]  /*80830*/  IMAD.MOV.U32 R29, RZ, RZ, R17 ;  /* 0x000000ffff1d7224 */ /* 0x000fe400078e0011 */
[----:B------:R-:W-:Y:S02]  /*80840*/  IMAD.MOV.U32 R32, RZ, RZ, R18 ;  /* 0x000000ffff207224 */ /* 0x000fe400078e0012 */
[----:B-1----:R-:W-:Y:S02]  /*80850*/  IMAD.MOV.U32 R33, RZ, RZ, R19 ;  /* 0x000000ffff217224 */ /* 0x002fe400078e0013 */
[----:B------:R-:W-:Y:S01]  /*80860*/  HMMA.1688.F32.TF32 R16, R40, R8, R168 ;  /* 0x000000082810723c */ /* 0x000fe200000810a8 */
[----:B------:R-:W-:Y:S04]  /*80870*/  STL.64 [R1+0xc0], R24 ;  /* 0x0000c01801007387 */ /* 0x000fe80000100a00 */
[----:B------:R-:W-:Y:S04]  /*80880*/  STL.64 [R1+0xc8], R26 ;  /* 0x0000c81a01007387 */ /* 0x000fe80000100a00 */
[----:B------:R-:W-:Y:S04]  /*80890*/  STL.64 [R1+0x220], R20 ;  /* 0x0002201401007387 */ /* 0x000fe80000100a00 */
[----:B------:R1:W-:Y:S04]  /*808a0*/  STL.64 [R1+0x228], R22 ;  /* 0x0002281601007387 */ /* 0x0003e80000100a00 */
[----:B------:R-:W-:Y:S04]  /*808b0*/  STL [R1+0x2aec], R33 ;  /* 0x002aec2101007387 */ /* 0x000fe80000100800 */
[----:B------:R-:W-:Y:S04]  /*808c0*/  STL [R1+0x2ae8], R32 ;  /* 0x002ae82001007387 */ /* 0x000fe80000100800 */
[----:B------:R-:W-:Y:S01]  /*808d0*/  STL [R1+0x2ae4], R29 ;  /* 0x002ae41d01007387 */ /* 0x000fe20000100800 */
[-C--:B-1----:R-:W-:Y:S03]  /*808e0*/  HMMA.1688.F32.TF32 R20, R52, R4.reuse, R196 ;  /* 0x000000043414723c */ /* 0x082fe600000810c4 */
[----:B------:R-:W-:Y:S04]  /*808f0*/  STL [R1+0x2ae0], R28 ;  /* 0x002ae01c01007387 */ /* 0x000fe80000100800 */
[----:B------:R-:W-:Y:S04]  /*80900*/  STL.64 [R1+0x3d0], R16 ;  /* 0x0003d01001007387 */ /* 0x000fe80000100a00 */
[----:B------:R1:W-:Y:S01]  /*80910*/  STL.64 [R1+0x3d8], R18 ;  /* 0x0003d81201007387 */ /* 0x0003e20000100a00 */
[-C--:B------:R-:W-:Y:S03]  /*80920*/  HMMA.1688.F32.TF32 R184, R56, R4.reuse, R224 ;  /* 0x0000000438b8723c */ /* 0x080fe600000810e0 */
[----:B------:R-:W-:Y:S05]  /*80930*/  LDSM.16.M88.4 R196, [R243+0x34180] ;  /* 0x03418000f3c4783b */ /* 0x000fea0000000200 */
[----:B-1----:R-:W-:Y:S03]  /*80940*/  HMMA.1688.F32.TF32 R16, R48, R4, R244 ;  /* 0x000000043010723c */ /* 0x002fe600000810f4 */
[----:B------:R-:W-:Y:S04]  /*80950*/  STL.64 [R1+0xb0], R20 ;  /* 0x0000b01401007387 */ /* 0x000fe80000100a00 */
[----:B------:R-:W-:Y:S01]  /*80960*/  STL.64 [R1+0xb8], R22 ;  /* 0x0000b81601007387 */ /* 0x000fe20000100a00 */
[----:B--2---:R-:W-:-:S02]  /*80970*/  IMAD.MOV.U32 R245, RZ, RZ, R96 ;  /* 0x000000fffff57224 */ /* 0x004fc400078e0060 */
[----:B---3--:R-:W-:Y:S02]  /*80980*/  IMAD.MOV.U32 R244, RZ, RZ, R97 ;  /* 0x000000fffff47224 */ /* 0x008fe400078e0061 */
[----:B------:R-:W2:Y:S11]  /*80990*/  LDL.LU R97, [R1+0x2cd0] ;  /* 0x002cd00001617983 */ /* 0x000eb60000300800 */
[----:B------:R-:W-:Y:S04]  /*809a0*/  STL.64 [R1+0x1a0], R16 ;  /* 0x0001a01001007387 */ /* 0x000fe80000100a00 */
[----:B------:R1:W-:Y:S04]  /*809b0*/  STL.64 [R1+0x1a8], R18 ;  /* 0x0001a81201007387 */ /* 0x0003e80000100a00 */
[----:B------:R-:W3:Y:S01]  /*809c0*/  LDL.LU R96, [R1+0x2ccc] ;  /* 0x002ccc0001607983 */ /* 0x000ee20000300800 */
[----:B----4-:R-:W-:-:S02]  /*809d0*/  IMAD.MOV.U32 R246, RZ, RZ, R88 ;  /* 0x000000fffff67224 */ /* 0x010fc400078e0058 */
[----:B------:R-:W-:Y:S01]  /*809e0*/  IMAD.MOV.U32 R247, RZ, RZ, R89 ;  /* 0x000000fffff77224 */ /* 0x000fe200078e0059 */
[----:B------:R-:W4:Y:S04]  /*809f0*/  LDL.LU R88, [R1+0x2cc8] ;  /* 0x002cc80001587983 */ /* 0x000f280000300800 */
[----:B------:R-:W4:Y:S01]  /*80a00*/  LDL.LU R89, [R1+0x2cc4] ;  /* 0x002cc40001597983 */ /* 0x000f220000300800 */
[----:B------:R-:W-:Y:S02]  /*80a10*/  IMAD.MOV.U32 R227, RZ, RZ, R100 ;  /* 0x000000ffffe37224 */ /* 0x000fe400078e0064 */
[----:B------:R-:W-:Y:S02]  /*80a20*/  IMAD.MOV.U32 R226, RZ, RZ, R101 ;  /* 0x000000ffffe27224 */ /* 0x000fe400078e0065 */
[----:B------:R-:W-:-:S02]  /*80a30*/  IMAD.MOV.U32 R225, RZ, RZ, R105 ;  /* 0x000000ffffe17224 */ /* 0x000fc400078e0069 */
[----:B------:R-:W-:Y:S02]  /*80a40*/  IMAD.MOV.U32 R224, RZ, RZ, R104 ;  /* 0x000000ffffe07224 */ /* 0x000fe400078e0068 */
        /* <DEDUP_REMOVED lines=8> */
[----:B------:R-:W-:Y:S02]  /*80ad0*/  IMAD.MOV.U32 R218, RZ, RZ, R93 ;  /* 0x000000ffffda7224 */ /* 0x000fe400078e005d */
[----:B------:R-:W-:Y:S01]  /*80ae0*/  IMAD.MOV.U32 R219, RZ, RZ, R92 ;  /* 0x000000ffffdb7224 */ /* 0x000fe200078e005c */
[----:B------:R-:W3:Y:S01]  /*80af0*/  LDL.LU R93, [R1+0x2ca8] ;  /* 0x002ca800015d7983 */ /* 0x000ee20000300800 */
[----:B----4-:R-:W-:-:S03]  /*80b00*/  IMAD.MOV.U32 R238, RZ, RZ, R89 ;  /* 0x000000ffffee7224 */ /* 0x010fc600078e0059 */
[----:B------:R-:W4:Y:S01]  /*80b10*/  LDL.LU R92, [R1+0x2ca4] ;  /* 0x002ca400015c7983 */ /* 0x000f220000300800 */
[----:B------:R-:W-:Y:S01]  /*80b20*/  HMMA.1688.F32.TF32 R124, R44, R8, R212 ;  /* 0x000000082c7c723c */ /* 0x000fe200000810d4 */
[----:B------:R-:W-:Y:S02]  /*80b30*/  IMAD.MOV.U32 R239, RZ, RZ, R88 ;  /* 0x000000ffffef7224 */ /* 0x000fe400078e0058 */
[----:B------:R-:W-:Y:S02]  /*80b40*/  IMAD.MOV.U32 R237, RZ, RZ, R104 ;  /* 0x000000ffffed7224 */ /* 0x000fe400078e0068 */
        /* <DEDUP_REMOVED lines=22> */
[----:B------:R-:W-:-:S02]  /*80cb0*/  IMAD.MOV.U32 R142, RZ, RZ, R88 ;  /* 0x000000ffff8e7224 */ /* 0x000fc400078e0058 */
[----:B------:R-:W-:Y:S02]  /*80cc0*/  IMAD.MOV.U32 R143, RZ, RZ, R89 ;  /* 0x000000ffff8f7224 */ /* 0x000fe400078e0059 */
[----:B--2---:R-:W-:Y:S02]  /*80cd0*/  IMAD.MOV.U32 R141, RZ, RZ, R97 ;  /* 0x000000ffff8d7224 */ /* 0x004fe400078e0061 */
[----:B---3--:R-:W-:Y:S02]  /*80ce0*/  IMAD.MOV.U32 R140, RZ, RZ, R96 ;  /* 0x000000ffff8c7224 */ /* 0x008fe400078e0060 */
[----:B------:R-:W2:Y:S04]  /*80cf0*/  LDL.LU R96, [R1+0x2c70] ;  /* 0x002c700001607983 */ /* 0x000ea80000300800 */
[----:B------:R-:W3:Y:S04]  /*80d00*/  LDL.LU R97, [R1+0x2c6c] ;  /* 0x002c6c0001617983 */ /* 0x000ee80000300800 */
[----:B------:R-:W3:Y:S04]  /*80d10*/  LDL.LU R88, [R1+0x2c68] ;  /* 0x002c680001587983 */ /* 0x000ee80000300800 */
[----:B------:R-:W3:Y:S01]  /*80d20*/  LDL.LU R89, [R1+0x2c64] ;  /* 0x002c640001597983 */ /* 0x000ee20000300800 */
[----:B-1----:R-:W-:Y:S01]  /*80d30*/  HMMA.1688.F32.TF32 R16, R36, R4, R132 ;  /* 0x000000042410723c */ /* 0x002fe20000081084 */
[----:B----4-:R-:W-:-:S02]  /*80d40*/  IMAD.MOV.U32 R222, RZ, RZ, R101 ;  /* 0x000000ffffde7224 */ /* 0x010fc400078e0065 */
[----:B------:R-:W-:-:S05]  /*80d50*/  IMAD.MOV.U32 R223, RZ, RZ, R100 ;  /* 0x000000ffffdf7224 */ /* 0x000fca00078e0064 */
[----:B------:R-:W-:Y:S11]  /*80d60*/  HMMA.1688.F32.TF32 R80, R108, R8, R248 ;  /* 0x000000086c50723c */ /* 0x000ff600000810f8 */
[----:B------:R-:W-:Y:S05]  /*80d70*/  @!UPT UIADD3 URZ, URZ, URZ, URZ ;  /* 0x0000003f3f3ff290 */ /* 0x000fea000fffe03f */
[----:B------:R-:W-:Y:S02]  /*80d80*/  IMAD.MOV.U32 R33, RZ, RZ, R16 ;  /* 0x000000ffff217224 */ /* 0x000fe400078e0010 */
[----:B------:R-:W-:Y:S02]  /*80d90*/  IMAD.MOV.U32 R32, RZ, RZ, R17 ;  /* 0x000000ffff207224 */ /* 0x000fe400078e0011 */
[----:B------:R-:W-:Y:S02]  /*80da0*/  IMAD.MOV.U32 R29, RZ, RZ, R18 ;  /* 0x000000ffff1d7224 */ /* 0x000fe400078e0012 */
[----:B------:R-:W-:Y:S02]  /*80db0*/  IMAD.MOV.U32 R28, RZ, RZ, R19 ;  /* 0x000000ffff1c7224 */ /* 0x000fe400078e0013 */
[-C--:B------:R-:W-:Y:S01]  /*80dc0*/  HMMA.1688.F32.TF32 R16, R40, R4.reuse, R188 ;  /* 0x000000042810723c */ /* 0x080fe200000810bc */
[----:B------:R-:W-:Y:S07]  /*80dd0*/  LDSM.16.M88.4 R188, [R243+0x3c180] ;  /* 0x03c18000f3bc783b */ /* 0x000fee0000000200 */
[C---:B------:R-:W-:Y:S08]  /*80de0*/  HMMA.1688.F32.TF32 R168, R60.reuse, R4, R228 ;  /* 0x000000043ca8723c */ /* 0x040ff000000810e4 */
[----:B------:R-:W-:Y:S01]  /*80df0*/  HMMA.1688.F32.TF32 R164, R60, R8, R200 ;  /* 0x000000083ca4723c */ /* 0x000fe200000810c8 */
[----:B------:R-:W1:Y:S01]  /*80e00*/  LDSM.16.M88.4 R200, [R243+0x30180] ;  /* 0x03018000f3c8783b */ /* 0x000e620000000200 */
[----:B------:R-:W-:-:S02]  /*80e10*/  IMAD.MOV.U32 R221, RZ, RZ, R104 ;  /* 0x000000ffffdd7224 */ /* 0x000fc400078e0068 */
[----:B------:R-:W-:Y:S02]  /*80e20*/  IMAD.MOV.U32 R220, RZ, RZ, R105 ;  /* 0x000000ffffdc7224 */ /* 0x000fe400078e0069 */
[----:B------:R-:W4:Y:S04]  /*80e30*/  LDL.LU R105, [R1+0x2c60] ;  /* 0x002c600001697983 */ /* 0x000f280000300800 */
[----:B------:R-:W4:Y:S04]  /*80e40*/  LDL.LU R104, [R1+0x2c5c] ;  /* 0x002c5c0001687983 */ /* 0x000f280000300800 */
[----:B------:R-:W4:Y:S01]  /*80e50*/  LDL.LU R101, [R1+0x2c58] ;  /* 0x002c580001657983 */ /* 0x000f220000300800 */
[----:B------:R-:W-:-:S03]  /*80e60*/  IMAD.MOV.U32 R70, RZ, RZ, R93 ;  /* 0x000000ffff467224 */ /* 0x000fc600078e005d */
[----:B------:R-:W4:Y:S01]  /*80e70*/  LDL.LU R100, [R1+0x2c54] ;  /* 0x002c540001647983 */ /* 0x000f220000300800 */
[----:B------:R-:W-:Y:S01]  /*80e80*/  IMAD.MOV.U32 R71, RZ, RZ, R92 ;  /* 0x000000ffff477224 */ /* 0x000fe200078e005c */
[----:B------:R-:W-:Y:S02]  /*80e90*/  HMMA.1688.F32.TF32 R128, R44, R4, R192 ;  /* 0x000000042c80723c */ /* 0x000fe400000810c0 */
[----:B------:R1:W1:Y:S01]  /*80ea0*/  LDSM.16.M88.4 R192, [R243+0x38180] ;  /* 0x03818000f3c0783b */ /* 0x0002620000000200 */
[----:B--2---:R-:W-:Y:S02]  /*80eb0*/  IMAD.MOV.U32 R69, RZ, RZ, R96 ;  /* 0x000000ffff457224 */ /* 0x004fe400078e0060 */
[----:B---3--:R-:W-:Y:S02]  /*80ec0*/  IMAD.MOV.U32 R68, RZ, RZ, R97 ;  /* 0x000000ffff447224 */ /* 0x008fe400078e0061 */
[----:B------:R-:W2:Y:S04]  /*80ed0*/  LDL.LU R97, [R1+0x2c50] ;  /* 0x002c500001617983 */ /* 0x000ea80000300800 */
[----:B------:R-:W2:Y:S01]  /*80ee0*/  LDL.LU R96, [R1+0x2c4c] ;  /* 0x002c4c0001607983 */ /* 0x000ea20000300800 */
[----:B------:R-:W-:-:S02]  /*80ef0*/  IMAD.MOV.U32 R107, RZ, RZ, R88 ;  /* 0x000000ffff6b7224 */ /* 0x000fc400078e0058 */
[----:B------:R-:W-:Y:S01]  /*80f00*/  IMAD.MOV.U32 R106, RZ, RZ, R89 ;  /* 0x000000ffff6a7224 */ /* 0x000fe200078e0059 */
[----:B------:R-:W3:Y:S04]  /*80f10*/  LDL.LU R93, [R1+0x2c48] ;  /* 0x002c4800015d7983 */ /* 0x000ee80000300800 */
[----:B------:R-:W3:Y:S04]  /*80f20*/  LDL.LU R92, [R1+0x2c44] ;  /* 0x002c4400015c7983 */ /* 0x000ee80000300800 */
[----:B------:R-:W2:Y:S04]  /*80f30*/  LDL.LU R89, [R1+0x2c40] ;  /* 0x002c400001597983 */ /* 0x000ea80000300800 */
[----:B------:R-:W2:Y:S04]  /*80f40*/  LDL.LU R88, [R1+0x2c3c] ;  /* 0x002c3c0001587983 */ /* 0x000ea80000300800 */
[----:B------:R-:W4:Y:S04]  /*80f50*/  LDL.LU R102, [R1+0x898] ;  /* 0x0008980001667983 */ /* 0x000f280000300800 */
[----:B------:R-:W4:Y:S04]  /*80f60*/  LDL.LU R103, [R1+0x89c] ;  /* 0x00089c0001677983 */ /* 0x000f280000300800 */
        /* <DEDUP_REMOVED lines=18> */
[----:B------:R-:W-:Y:S04]  /*81090*/  STL [R1+0x2afc], R33 ;  /* 0x002afc2101007387 */ /* 0x000fe80000100800 */
[----:B------:R-:W-:Y:S04]  /*810a0*/  STL [R1+0x2af8], R32 ;  /* 0x002af82001007387 */ /* 0x000fe80000100800 */
[----:B------:R-:W-:Y:S04]  /*810b0*/  STL [R1+0x2af4], R29 ;  /* 0x002af41d01007387 */ /* 0x000fe80000100800 */
[----:B------:R-:W-:Y:S04]  /*810c0*/  STL [R1+0x2af0], R28 ;  /* 0x002af01c01007387 */ /* 0x000fe80000100800 */
[----:B------:R1:W-:Y:S04]  /*810d0*/  STL.64 [R1+0x3a0], R16 ;  /* 0x0003a01001007387 */ /* 0x0003e80000100a00 */
[----:B------:R1:W-:Y:S04]  /*810e0*/  STL.64 [R1+0x3a8], R18 ;  /* 0x0003a81201007387 */ /* 0x0003e80000100a00 */
        /* <DEDUP_REMOVED lines=24> */
[----:B------:R-:W-:Y:S01]  /*81270*/  IMAD.MOV.U32 R113, RZ, RZ, R242 ;  /* 0x000000ffff717224 */ /* 0x000fe200078e00f2 */
[C---:B------:R-:W-:Y:S08]  /*81280*/  HMMA.1688.F32.TF32 R140, R44.reuse, R200, R140 ;  /* 0x000000c82c8c723c */ /* 0x040ff0000008108c */
[C---:B------:R-:W-:Y:S08]  /*81290*/  HMMA.1688.F32.TF32 R144, R44.reuse, R196, R144 ;  /* 0x000000c42c90723c */ /* 0x040ff00000081090 */
[C---:B--2---:R-:W-:Y:S08]  /*812a0*/  HMMA.1688.F32.TF32 R132, R44.reuse, R208, R64 ;  /* 0x000000d02c84723c */ /* 0x044ff00000081040 */
[----:B---3--:R-:W-:Y:S08]  /*812b0*/  HMMA.1688.F32.TF32 R148, R44, R192, R248 ;  /* 0x000000c02c94723c */ /* 0x008ff000000810f8 */
[C---:B----4-:R-:W-:Y:S08]  /*812c0*/  HMMA.1688.F32.TF32 R220, R60.reuse, R200, R228 ;  /* 0x000000c83cdc723c */ /* 0x050ff000000810e4 */
[----:B------:R-:W-:Y:S01]  /*812d0*/  HMMA.1688.F32.TF32 R228, R60, R192, R244 ;  /* 0x000000c03ce4723c */ /* 0x000fe200000810f4 */
[----:B------:R-:W2:Y:S04]  /*812e0*/  LDL.LU R244, [R1+0x730] ;  /* 0x0007300001f47983 */ /* 0x000ea80000300800 */
[----:B------:R-:W2:Y:S04]  /*812f0*/  LDL.LU R245, [R1+0x734] ;  /* 0x0007340001f57983 */ /* 0x000ea80000300800 */
[----:B------:R-:W2:Y:S04]  /*81300*/  LDL.LU R246, [R1+0x738] ;  /* 0x0007380001f67983 */ /* 0x000ea80000300800 */
[----:B------:R-:W2:Y:S04]  /*81310*/  LDL.LU R247, [R1+0x73c] ;  /* 0x00073c0001f77983 */ /* 0x000ea80000300800 */
[----:B------:R-:W3:Y:S01]  /*81320*/  LDL.LU R240, [R1+0x740] ;  /* 0x0007400001f07983 */ /* 0x000ee20000300800 */
[----:B------:R-:W-:-:S03]  /*81330*/  IMAD.MOV.U32 R112, RZ, RZ, R243 ;  /* 0x000000ffff707224 */ /* 0x000fc600078e00f3 */
[----:B------:R-:W3:Y:S04]  /*81340*/  LDL.LU R241, [R1+0x744] ;  /* 0x0007440001f17983 */ /* 0x000ee80000300800 */
[----:B------:R-:W3:Y:S04]  /*81350*/  LDL.LU R242, [R1+0x748] ;  /* 0x0007480001f27983 */ /* 0x000ee80000300800 */
[----:B------:R-:W3:Y:S04]  /*81360*/  LDL.LU R243, [R1+0x74c] ;  /* 0x00074c0001f37983 */ /* 0x000ee80000300800 */
[----:B------:R-:W4:Y:S04]  /*81370*/  LDL.LU R232, [R1+0x760] ;  /* 0x0007600001e87983 */ /* 0x000f280000300800 */
[----:B------:R-:W4:Y:S04]  /*81380*/  LDL.LU R233, [R1+0x764] ;  /* 0x0007640001e97983 */ /* 0x000f280000300800 */
[----:B------:R-:W4:Y:S01]  /*81390*/  LDL.LU R234, [R1+0x768] ;  /* 0x0007680001ea7983 */ /* 0x000f220000300800 */
[----:B------:R-:W-:Y:S03]  /*813a0*/  HMMA.1688.F32.TF32 R44, R44, R188, R212 ;  /* 0x000000bc2c2c723c */ /* 0x000fe600000810d4 */
        /* <DEDUP_REMOVED lines=36> */
[----:B------:R-:W-:Y:S01]  /*815f0*/  HMMA.1688.F32.TF32 R108, R108, R188, R68 ;  /* 0x000000bc6c6c723c */ /* 0x000fe20000081044 */
[----:B------:R-:W4:Y:S04]  /*81600*/  LDL.LU R68, [R1+0x5e0] ;  /* 0x0005e00001447983 */ /* 0x000f280000300800 */
[----:B------:R-:W4:Y:S03]  /*81610*/  LDL.LU R69, [R1+0x5e4] ;  /* 0x0005e40001457983 */ /* 0x000f260000300800 */
[C---:B------:R-:W-:Y:S01]  /*81620*/  HMMA.1688.F32.TF32 R76, R52.reuse, R204, R76 ;  /* 0x000000cc344c723c */ /* 0x040fe2000008104c */
[----:B------:R-:W4:Y:S04]  /*81630*/  LDL.LU R70, [R1+0x5e8] ;  /* 0x0005e80001467983 */ /* 0x000f280000300800 */
[----:B------:R-:W4:Y:S03]  /*81640*/  LDL.LU R71, [R1+0x5ec] ;  /* 0x0005ec0001477983 */ /* 0x000f260000300800 */
[----:B------:R-:W-:Y:S01]  /*81650*/  HMMA.1688.F32.TF32 R16, R52, R200, R16 ;  /* 0x000000c83410723c */ /* 0x000fe20000081010 */
[----:B------:R-:W4:Y:S04]  /*81660*/  LDL.LU R64, [R1+0x5d0] ;  /* 0x0005d00001407983 */ /* 0x000f280000300800 */
[----:B------:R-:W4:Y:S04]  /*81670*/  LDL.LU R65, [R1+0x5d4] ;  /* 0x0005d40001417983 */ /* 0x000f280000300800 */
[----:B------:R-:W4:Y:S01]  /*81680*/  LDL.LU R66, [R1+0x5d8] ;  /* 0x0005d80001427983 */ /* 0x000f220000300800 */
[C---:B------:R-:W-:Y:S03]  /*81690*/  HMMA.1688.F32.TF32 R216, R60.reuse, R204, R216 ;  /* 0x000000cc3cd8723c */ /* 0x040fe600000810d8 */
[----:B------:R-:W4:Y:S04]  /*816a0*/  LDL.LU R67, [R1+0x5dc] ;  /* 0x0005dc0001437983 */ /* 0x000f280000300800 */
[----:B------:R-:W4:Y:S01]  /*816b0*/  LDL.LU R72, [R1+0x550] ;  /* 0x0005500001487983 */ /* 0x000f220000300800 */
[-C--:B------:R-:W-:Y:S03]  /*816c0*/  HMMA.1688.F32.TF32 R224, R60, R196.reuse, R224 ;  /* 0x000000c43ce0723c */ /* 0x080fe600000810e0 */
[----:B------:R-:W4:Y:S04]  /*816d0*/  LDL.LU R73, [R1+0x554] ;  /* 0x0005540001497983 */ /* 0x000f280000300800 */
[----:B------:R-:W4:Y:S04]  /*816e0*/  LDL.LU R74, [R1+0x558] ;  /* 0x00055800014a7983 */ /* 0x000f280000300800 */
[----:B------:R-:W4:Y:S01]  /*816f0*/  LDL.LU R75, [R1+0x55c] ;  /* 0x00055c00014b7983 */ /* 0x000f220000300800 */
[C---:B--2---:R-:W-:Y:S08]  /*81700*/  HMMA.1688.F32.TF32 R244, R56.reuse, R196, R244 ;  /* 0x000000c438f4723c */ /* 0x044ff000000810f4 */
[C---:B---3--:R-:W-:Y:S08]  /*81710*/  HMMA.1688.F32.TF32 R240, R56.reuse, R200, R240 ;  /* 0x000000c838f0723c */ /* 0x048ff000000810f0 */
[----:B----4-:R-:W-:Y:S08]  /*81720*/  HMMA.1688.F32.TF32 R232, R56, R208, R232 ;  /* 0x000000d038e8723c */ /* 0x010ff000000810e8 */
[----:B------:R-:W-:Y:S01]  /*81730*/  HMMA.1688.F32.TF32 R60, R60, R188, R20 ;  /* 0x000000bc3c3c723c */ /* 0x000fe20000081014 */
[----:B------:R-:W2:Y:S04]  /*81740*/  LDL.LU R20, [R1+0x530] ;  /* 0x0005300001147983 */ /* 0x000ea80000300800 */
[----:B------:R-:W2:Y:S04]  /*81750*/  LDL.LU R21, [R1+0x534] ;  /* 0x0005340001157983 */ /* 0x000ea80000300800 */
[----:B------:R-:W2:Y:S04]  /*81760*/  LDL.LU R22, [R1+0x538] ;  /* 0x0005380001167983 */ /* 0x000ea80000300800 */
[----:B------:R-:W2:Y:S01]  /*81770*/  LDL.LU R23, [R1+0x53c] ;  /* 0x00053c0001177983 */ /* 0x000ea20000300800 */
[----:B------:R-:W-:Y:S08]  /*81780*/  HMMA.1688.F32.TF32 R236, R56, R204, R236 ;  /* 0x000000cc38ec723c */ /* 0x000ff000000810ec */
[----:B------:R-:W-:Y:S08]  /*81790*/  HMMA.1688.F32.TF32 R120, R52, R208, R120 ;  /* 0x000000d03478723c */ /* 0x000ff00000081078 */
[C---:B------:R-:W-:Y:S08]  /*817a0*/  HMMA.1688.F32.TF32 R248, R56.reuse, R192, R248 ;  /* 0x000000c038f8723c */ /* 0x040ff000000810f8 */
[----:B------:R-:W-:Y:S01]  /*817b0*/  HMMA.1688.F32.TF32 R56, R56, R188, R160 ;  /* 0x000000bc3838723c */ /* 0x000fe200000810a0 */
[----:B------:R-:W3:Y:S04]  /*817c0*/  LDL.LU.64 R162, [R1+0x2c30] ;  /* 0x002c300001a27983 */ /* 0x000ee80000300a00 */
[----:B------:R-:W3:Y:S03]  /*817d0*/  LDL.LU.64 R160, [R1+0x2c28] ;  /* 0x002c280001a07983 */ /* 0x000ee60000300a00 */
[C---:B------:R-:W-:Y:S01]  /*817e0*/  HMMA.1688.F32.TF32 R152, R52.reuse, R196, R152 ;  /* 0x000000c43498723c */ /* 0x040fe20000081098 */
[----:B------:R-:W-:Y:S04]  /*817f0*/  STL.64 [R1+0x60], R120 ;  /* 0x0000607801007387 */ /* 0x000fe80000100a00 */
[----:B------:R1:W-:Y:S03]  /*81800*/  STL.64 [R1+0x68], R122 ;  /* 0x0000687a01007387 */ /* 0x0003e60000100a00 */
[C---:B------:R-:W-:Y:S01]  /*81810*/  HMMA.1688.F32.TF32 R172, R52.reuse, R192, R172 ;  /* 0x000000c034ac723c */ /* 0x040fe200000810ac */
[----:B-1----:R-:W4:Y:S04]  /*81820*/  LDL.LU.64 R122, [R1+0x2c20] ;  /* 0x002c2000017a7983 */ /* 0x002f280000300a00 */
[----:B------:R-:W4:Y:S03]  /*81830*/  LDL.LU.64 R120, [R1+0x2c18] ;  /* 0x002c180001787983 */ /* 0x000f260000300a00 */
[----:B------:R-:W-:Y:S01]  /*81840*/  HMMA.1688.F32.TF32 R52, R52, R188, R24 ;  /* 0x000000bc3434723c */ /* 0x000fe20000081018 */
[----:B------:R-:W-:Y:S04]  /*81850*/  STL.64 [R1+0x50], R76 ;  /* 0x0000504c01007387 */ /* 0x000fe80000100a00 */
[----:B------:R1:W-:Y:S04]  /*81860*/  STL.64 [R1+0x58], R78 ;  /* 0x0000584e01007387 */ /* 0x0003e80000100a00 */
[----:B-1----:R-:W2:Y:S04]  /*81870*/  LDL.LU.64 R78, [R1+0x2c10] ;  /* 0x002c1000014e7983 */ /* 0x002ea80000300a00 */
[----:B------:R-:W2:Y:S04]  /*81880*/  LDL.LU.64 R76, [R1+0x2c08] ;  /* 0x002c0800014c7983 */ /* 0x000ea80000300a00 */
[----:B------:R-:W-:Y:S04]  /*81890*/  STL.64 [R1+0x40], R16 ;  /* 0x0000401001007387 */ /* 0x000fe80000100a00 */
[----:B------:R1:W-:Y:S04]  /*818a0*/  STL.64 [R1+0x48], R18 ;  /* 0x0000481201007387 */ /* 0x0003e80000100a00 */
[----:B-1----:R-:W2:Y:S04]  /*818b0*/  LDL.LU.64 R18, [R1+0x2c00] ;  /* 0x002c000001127983 */ /* 0x002ea80000300a00 */
        /* <DEDUP_REMOVED lines=17> */
[----:B------:R-:W2:Y:S01]  /*819d0*/  LDL.LU R55, [R1+0x5cc] ;  /* 0x0005cc0001377983 */ /* 0x000ea20000300800 */
[C---:B------:R-:W-:Y:S08]  /*819e0*/  HMMA.1688.F32.TF32 R68, R48.reuse, R208, R68 ;  /* 0x000000d03044723c */ /* 0x040ff00000081044 */
[C---:B------:R-:W-:Y:S08]  /*819f0*/  HMMA.1688.F32.TF32 R64, R48.reuse, R204, R64 ;  /* 0x000000cc3040723c */ /* 0x040ff00000081040 */
[C---:B------:R-:W-:Y:S07]  /*81a00*/  HMMA.1688.F32.TF32 R156, R48.reuse, R196, R156 ;  /* 0x000000c4309c723c */ /* 0x040fee000008109c */
[----:B------:R-:W-:Y:S04]  /*81a10*/  STL.64 [R1+0x130], R68 ;  /* 0x0001304401007387 */ /* 0x000fe80000100a00 */
[----:B------:R1:W-:Y:S04]  /*81a20*/  STL.64 [R1+0x138], R70 ;  /* 0x0001384601007387 */ /* 0x0003e80000100a00 */
[----:B-1----:R-:W3:Y:S04]  /*81a30*/  LDL.LU.64 R70, [R1+0x2bd8] ;  /* 0x002bd80001467983 */ /* 0x002ee80000300a00 */
[----:B------:R-:W-:Y:S04]  /*81a40*/  STL.64 [R1+0x120], R64 ;  /* 0x0001204001007387 */ /* 0x000fe80000100a00 */
[----:B------:R1:W-:Y:S04]  /*81a50*/  STL.64 [R1+0x128], R66 ;  /* 0x0001284201007387 */ /* 0x0003e80000100a00 */
[----:B-1----:R-:W3:Y:S01]  /*81a60*/  LDL.LU.64 R66, [R1+0x2bd0] ;  /* 0x002bd00001427983 */ /* 0x002ee20000300a00 */
[C---:B--2---:R-:W-:Y:S11]  /*81a70*/  HMMA.1688.F32.TF32 R52, R48.reuse, R200, R52 ;  /* 0x000000c83034723c */ /* 0x044ff60000081034 */
[----:B------:R-:W-:Y:S11]  /*81a80*/  @!UPT UIADD3 URZ, URZ, URZ, URZ ;  /* 0x0000003f3f3ff290 */ /* 0x000ff6000fffe03f */
[----:B------:R-:W-:Y:S01]  /*81a90*/  @!UPT UIADD3 URZ, URZ, URZ, URZ ;  /* 0x0000003f3f3ff290 */ /* 0x000fe2000fffe03f */
[----:B------:R-:W-:Y:S04]  /*81aa0*/  STL.64 [R1+0x110], R52 ;  /* 0x0001103401007387 */ /* 0x000fe80000100a00 */
[----:B------:R1:W-:Y:S02]  /*81ab0*/  STL.64 [R1+0x118], R54 ;  /* 0x0001183601007387 */ /* 0x0003e40000100a00 */
[C---:B-1----:R-:W-:Y:S08]  /*81ac0*/  HMMA.1688.F32.TF32 R52, R48.reuse, R192, R116 ;  /* 0x000000c03034723c */ /* 0x042ff00000081074 */
[----:B------:R-:W-:Y:S01]  /*81ad0*/  HMMA.1688.F32.TF32 R48, R48, R188, R112 ;  /* 0x000000bc3030723c */ /* 0x000fe20000081070 */
[----:B------:R-:W-:Y:S04]  /*81ae0*/  STL.64 [R1+0xf0], R156 ;  /* 0x0000f09c01007387 */ /* 0x000fe80000100a00 */
[----:B------:R-:W-:Y:S04]  /*81af0*/  STL.64 [R1+0xf8], R158 ;  /* 0x0000f89e01007387 */ /* 0x000fe80000100a00 */
[----:B------:R-:W2:Y:S06]  /*81b00*/  LDL.LU R112, [R1+0x510] ;  /* 0x0005100001707983 */ /* 0x000eac0000300800 */
[----:B------:R-:W-:Y:S04]  /*81b10*/  STL.64 [R1+0xe0], R52 ;  /* 0x0000e03401007387 */ /* 0x000fe80000100a00 */
[----:B------:R1:W-:Y:S04]  /*81b20*/  STL.64 [R1+0xe8], R54 ;  /* 0x0000e83601007387 */ /* 0x0003e80000100a00 */
[----:B------:R-:W-:Y:S04]  /*81b30*/  STL.64 [R1+0xd0], R48 ;  /* 0x0000d03001007387 */ /* 0x000fe80000100a00 */
[----:B------:R-:W-:Y:S04]  /*81b40*/  STL.64 [R1+0xd8], R50 ;  /* 0x0000d83201007387 */ /* 0x000fe80000100a00 */
[----:B------:R-:W2:Y:S04]  /*81b50*/  LDL.LU R113, [R1+0x514] ;  /* 0x0005140001717983 */ /* 0x000ea80000300800 */
[----:B------:R-:W2:Y:S04]  /*81b60*/  LDL.LU R114, [R1+0x518] ;  /* 0x0005180001727983 */ /* 0x000ea80000300800 */
[----:B------:R-:W2:Y:S01]  /*81b70*/  LDL.LU R115, [R1+0x51c] ;  /* 0x00051c0001737983 */ /* 0x000ea20000300800 */
[C---:B-1----:R-:W-:Y:S03]  /*81b80*/  HMMA.1688.F32.TF32 R52, R36.reuse, R208, R72 ;  /* 0x000000d02434723c */ /* 0x042fe60000081048 */
[----:B------:R-:W-:Y:S04]  /*81b90*/  LDS R48, [R0+0x8f000] ;  /* 0x08f0000000307984 */ /* 0x000fe80000000800 */
[----:B------:R-:W-:Y:S01]  /*81ba0*/  LDS R50, [R0+0x8f800] ;  /* 0x08f8000000327984 */ /* 0x000fe20000000800 */
[----:B------:R-:W-:Y:S03]  /*81bb0*/  HMMA.1688.F32.TF32 R20, R36, R204, R20 ;  /* 0x000000cc2414723c */ /* 0x000fe60000081014 */
[----:B------:R-:W-:Y:S04]  /*81bc0*/  LDS R49, [R2+0x8f000] ;  /* 0x08f0000002317984 */ /* 0x000fe80000000800 */
[----:B------:R-:W1:Y:S09]  /*81bd0*/  LDS R51, [R2+0x8f800] ;  /* 0x08f8000002337984 */ /* 0x000e720000000800 */
[----:B------:R-:W-:-:S02]  /*81be0*/  IMAD.MOV.U32 R29, RZ, RZ, R52 ;  /* 0x000000ffff1d7224 */ /* 0x000fc400078e0034 */
[----:B------:R-:W-:Y:S01]  /*81bf0*/  IMAD.MOV.U32 R28, RZ, RZ, R53 ;  /* 0x000000ffff1c7224 */ /* 0x000fe200078e0035 */
[----:B------:R-:W-:Y:S04]  /*81c00*/  STL.64 [R1+0x218], R54 ;  /* 0x0002183601007387 */ /* 0x000fe80000100a00 */
[----:B------:R-:W-:Y:S01]  /*81c10*/  STL [R1+0x2b04], R29 ;  /* 0x002b041d01007387 */ /* 0x000fe20000100800 */
[----:B------:R-:W-:Y:S02]  /*81c20*/  IMAD.MOV.U32 R33, RZ, RZ, R22 ;  /* 0x000000ffff217224 */ /* 0x000fe400078e0016 */
[----:B------:R-:W-:Y:S01]  /*81c30*/  IMAD.MOV.U32 R32, RZ, RZ, R23 ;  /* 0x000000ffff207224 */ /* 0x000fe200078e0017 */
[----:B------:R-:W-:Y:S04]  /*81c40*/  STL [R1+0x2b00], R28 ;  /* 0x002b001c01007387 */ /* 0x000fe80000100800 */
[----:B------:R3:W-:Y:S04]  /*81c50*/  STL.64 [R1+0x200], R20 ;  /* 0x0002001401007387 */ /* 0x0007e80000100a00 */
[----:B------:R-:W4:Y:S04]  /*81c60*/  LDL.LU R72, [R1+0x500] ;  /* 0x0005000001487983 */ /* 0x000f280000300800 */
[----:B------:R-:W4:Y:S01]  /*81c70*/  LDL.LU R73, [R1+0x504] ;  /* 0x0005040001497983 */ /* 0x000f220000300800 */
[----:B---3--:R-:W-:Y:S03]  /*81c80*/  HMMA.1688.F32.TF32 R20, R36, R200, R152 ;  /* 0x000000c82414723c */ /* 0x008fe60000081098 */
[----:B------:R-:W4:Y:S04]  /*81c90*/  LDL.LU R74, [R1+0x508] ;  /* 0x00050800014a7983 */ /* 0x000f280000300800 */
[----:B------:R-:W4:Y:S04]  /*81ca0*/  LDL.LU R75, [R1+0x50c] ;  /* 0x00050c00014b7983 */ /* 0x000f280000300800 */
[----:B------:R3:W-:Y:S04]  /*81cb0*/  STL [R1+0x2b0c], R33 ;  /* 0x002b0c2101007387 */ /* 0x0007e80000100800 */
[----:B------:R1:W-:Y:S09]  /*81cc0*/  STL [R1+0x2b08], R32 ;  /* 0x002b082001007387 */ /* 0x0003f20000100800 */
        /* <DEDUP_REMOVED lines=15> */
[----:B------:R1:W-:Y:S01]  /*81dc0*/  STL [R1+0x2b10], R64 ;  /* 0x002b104001007387 */ /* 0x0003e20000100800 */
[----:B--2---:R-:W-:Y:S03]  /*81dd0*/  HMMA.1688.F32.TF32 R52, R36, R196, R112 ;  /* 0x000000c42434723c */ /* 0x004fe60000081070 */
[----:B------:R-:W2:Y:S04]  /*81de0*/  LDL.LU R112, [R1+0x300] ;  /* 0x0003000001707983 */ /* 0x000ea80000300800 */
[----:B------:R-:W2:Y:S04]  /*81df0*/  LDL.LU R113, [R1+0x304] ;  /* 0x0003040001717983 */ /* 0x000ea80000300800 */
[----:B------:R-:W2:Y:S04]  /*81e00*/  LDL.LU R114, [R1+0x308] ;  /* 0x0003080001727983 */ /* 0x000ea80000300800 */
[----:B------:R-:W2:Y:S09]  /*81e10*/  LDL.LU R115, [R1+0x30c] ;  /* 0x00030c0001737983 */ /* 0x000eb20000300800 */
[----:B------:R-:W-:-:S02]  /*81e20*/  IMAD.MOV.U32 R28, RZ, RZ, R55 ;  /* 0x000000ffff1c7224 */ /* 0x000fc400078e0037 */
[----:B---3--:R-:W-:Y:S02]  /*81e30*/  IMAD.MOV.U32 R33, RZ, RZ, R52 ;  /* 0x000000ffff217224 */ /* 0x008fe400078e0034 */
[----:B-1----:R-:W-:Y:S02]  /*81e40*/  IMAD.MOV.U32 R32, RZ, RZ, R53 ;  /* 0x000000ffff207224 */ /* 0x002fe400078e0035 */
[----:B------:R-:W-:Y:S01]  /*81e50*/  IMAD.MOV.U32 R29, RZ, RZ, R54 ;  /* 0x000000ffff1d7224 */ /* 0x000fe200078e0036 */
[----:B------:R1:W-:Y:S04]  /*81e60*/  STL [R1+0x2b2c], R28 ;  /* 0x002b2c1c01007387 */ /* 0x0003e80000100800 */
[----:B------:R3:W-:Y:S04]  /*81e70*/  STL [R1+0x2b28], R29 ;  /* 0x002b281d01007387 */ /* 0x0007e80000100800 */
[----:B------:R1:W-:Y:S04]  /*81e80*/  STL [R1+0x2b24], R33 ;  /* 0x002b242101007387 */ /* 0x0003e80000100800 */
[----:B------:R1:W-:Y:S01]  /*81e90*/  STL [R1+0x2b20], R32 ;  /* 0x002b202001007387 */ /* 0x0003e20000100800 */
[C---:B----4-:R-:W-:Y:S08]  /*81ea0*/  HMMA.1688.F32.TF32 R52, R36.reuse, R192, R72 ;  /* 0x000000c02434723c */ /* 0x050ff00000081048 */
[----:B------:R-:W-:Y:S11]  /*81eb0*/  HMMA.1688.F32.TF32 R20, R36, R188, R20 ;  /* 0x000000bc2414723c */ /* 0x000ff60000081014 */
[----:B------:R-:W-:Y:S05]  /*81ec0*/  @!UPT UIADD3 URZ, URZ, URZ, URZ ;  /* 0x0000003f3f3ff290 */ /* 0x000fea000fffe03f */
[----:B------:R-:W-:Y:S02]  /*81ed0*/  IMAD.MOV.U32 R64, RZ, RZ, R55 ;  /* 0x000000ffff407224 */ /* 0x000fe400078e0037 */
[----:B------:R-:W-:Y:S02]  /*81ee0*/  IMAD.MOV.U32 R65, RZ, RZ, R54 ;  /* 0x000000ffff417224 */ /* 0x000fe400078e0036 */
[----:B------:R-:W-:-:S04]  /*81ef0*/  IMAD.MOV.U32 R68, RZ, RZ, R53 ;  /* 0x000000ffff447224 */ /* 0x000fc800078e0035 */
[----:B-1----:R-:W-:Y:S02]  /*81f00*/  IMAD.MOV.U32 R28, RZ, RZ, R20 ;  /* 0x000000ffff1c7224 */ /* 0x002fe400078e0014 */
[----:B---3--:R-:W-:Y:S02]  /*81f10*/  IMAD.MOV.U32 R29, RZ, RZ, R21 ;  /* 0x000000ffff1d7224 */ /* 0x008fe400078e0015 */
[----:B------:R-:W-:Y:S02]  /*81f20*/  IMAD.MOV.U32 R33, RZ, RZ, R22 ;  /* 0x000000ffff217224 */ /* 0x000fe400078e0016 */
[----:B------:R-:W-:Y:S02]  /*81f30*/  IMAD.MOV.U32 R32, RZ, RZ, R23 ;  /* 0x000000ffff207224 */ /* 0x000fe400078e0017 */
[----:B------:R-:W-:Y:S01]  /*81f40*/  HMMA.1688.F32.TF32 R20, R40, R208, R152 ;  /* 0x000000d02814723c */ /* 0x000fe20000081098 */
[----:B------:R-:W-:Y:S01]  /*81f50*/  IMAD.MOV.U32 R69, RZ, RZ, R52 ;  /* 0x000000ffff457224 */ /* 0x000fe200078e0034 */
[----:B------:R1:W-:Y:S04]  /*81f60*/  STL [R1+0x2b3c], R64 ;  /* 0x002b3c4001007387 */ /* 0x0003e80000100800 */
[----:B------:R3:W-:Y:S04]  /*81f70*/  STL [R1+0x2b38], R65 ;  /* 0x002b384101007387 */ /* 0x0007e80000100800 */
[----:B------:R4:W-:Y:S04]  /*81f80*/  STL [R1+0x2b34], R68 ;  /* 0x002b344401007387 */ /* 0x0009e80000100800 */
[----:B------:R1:W-:Y:S01]  /*81f90*/  STL [R1+0x2b30], R69 ;  /* 0x002b304501007387 */ /* 0x0003e20000100800 */
[----:B------:R-:W-:-:S02]  /*81fa0*/  IMAD.MOV.U32 R55, RZ, RZ, R24 ;  /* 0x000000ffff377224 */ /* 0x000fc400078e0018 */
[----:B------:R-:W-:-:S07]  /*81fb0*/  IMAD.MOV.U32 R54, RZ, RZ, R25 ;  /* 0x000000ffff367224 */ /* 0x000fce00078e0019 */
[----:B-1----:R-:W-:Y:S02]  /*81fc0*/  IMAD.MOV.U32 R64, RZ, RZ, R20 ;  /* 0x000000ffff407224 */ /* 0x002fe400078e0014 */
[----:B---3--:R-:W-:Y:S01]  /*81fd0*/  IMAD.MOV.U32 R65, RZ, RZ, R21 ;  /* 0x000000ffff417224 */ /* 0x008fe200078e0015 */
[----:B------:R-:W3:Y:S01]  /*81fe0*/  LDL.LU R20, [R1+0x320] ;  /* 0x0003200001147983 */ /* 0x000ee20000300800 */
[----:B----4-:R-:W-:Y:S02]  /*81ff0*/  IMAD.MOV.U32 R68, RZ, RZ, R22 ;  /* 0x000000ffff447224 */ /* 0x010fe400078e0016 */
[----:B------:R-:W-:Y:S01]  /*82000*/  IMAD.MOV.U32 R69, RZ, RZ, R23 ;  /* 0x000000ffff457224 */ /* 0x000fe200078e0017 */
[----:B------:R-:W3:Y:S01]  /*82010*/  LDL.LU R21, [R1+0x324] ;  /* 0x0003240001157983 */ /* 0x000ee20000300800 */
[----:B------:R-:W-:-:S03]  /*82020*/  IMAD.MOV.U32 R53, RZ, RZ, R26 ;  /* 0x000000ffff357224 */ /* 0x000fc600078e001a */
[----:B------:R-:W3:Y:S01]  /*82030*/  LDL.LU R22, [R1+0x328] ;  /* 0x0003280001167983 */ /* 0x000ee20000300800 */
        /* <DEDUP_REMOVED lines=10> */
[----:B--2---:R-:W-:Y:S07]  /*820e0*/  HMMA.1688.F32.TF32 R36, R40, R204, R112 ;  /* 0x000000cc2824723c */ /* 0x004fee0000081070 */
[----:B------:R-:W-:Y:S11]  /*820f0*/  IMAD.MOV.U32 R112, RZ, RZ, R252 ;  /* 0x000000ffff707224 */ /* 0x000ff600078e00fc */
[----:B------:R-:W-:Y:S06]  /*82100*/  @!UPT UIADD3 URZ, URZ, URZ, URZ ;  /* 0x0000003f3f3ff290 */ /* 0x000fec000fffe03f */
        /* <DEDUP_REMOVED lines=8> */
[----:B------:R-:W2:Y:S01]  /*82190*/  LDL.LU R252, [R1+0x2bc8] ;  /* 0x002bc80001fc7983 */ /* 0x000ea20000300800 */
[----:B------:R-:W-:-:S02]  /*821a0*/  IMAD.MOV.U32 R113, RZ, RZ, R66 ;  /* 0x000000ffff717224 */ /* 0x000fc400078e0042 */
[----:B------:R-:W-:Y:S01]  /*821b0*/  IMAD.MOV.U32 R114, RZ, RZ, R67 ;  /* 0x000000ffff727224 */ /* 0x000fe200078e0043 */
        /* <DEDUP_REMOVED lines=13> */
[----:B------:R-:W2:Y:S04]  /*82290*/  LDL.LU R119, [R1+0x3cc] ;  /* 0x0003cc0001777983 */ /* 0x000ea80000300800 */
[----:B------:R-:W2:Y:S01]  /*822a0*/  LDL.LU R152, [R1+0x170] ;  /* 0x0001700001987983 */ /* 0x000ea20000300800 */
[C---:B---3--:R-:W-:Y:S08]  /*822b0*/  HMMA.1688.F32.TF32 R20, R40.reuse, R200, R20 ;  /* 0x000000c82814723c */ /* 0x048ff00000081014 */
[C---:B----4-:R-:W-:Y:S08]  /*822c0*/  HMMA.1688.F32.TF32 R24, R40.reuse, R196, R24 ;  /* 0x000000c42818723c */ /* 0x050ff00000081018 */
[----:B------:R-:W-:Y:S08]  /*822d0*/  HMMA.1688.F32.TF32 R156, R40, R192, R156 ;  /* 0x000000c0289c723c */ /* 0x000ff0000008109c */
        /* <DEDUP_REMOVED lines=12> */
[----:B--2---:R-:W-:-:S02]  /*823a0*/  IMAD.MOV.U32 R153, RZ, RZ, R252 ;  /* 0x000000ffff997224 */ /* 0x004fc400078e00fc */
[----:B------:R-:W2:Y:S04]  /*823b0*/  LDL.LU R252, [R1+0x2bb8] ;  /* 0x002bb80001fc7983 */ /* 0x000ea80000300800 */
[----:B------:R-:W3:Y:S01]  /*823c0*/  LDL.LU R34, [R1+0x2bb4] ;  /* 0x002bb40001227983 */ /* 0x000ee20000300800 */
[----:B------:R-:W-:Y:S03]  /*823d0*/  HMMA.1688.F32.TF32 R36, R40, R188, R36 ;  /* 0x000000bc2824723c */ /* 0x000fe60000081024 */
[----:B------:R-:W4:Y:S04]  /*823e0*/  LDL.LU R3, [R1+0x2bb0] ;  /* 0x002bb00001037983 */ /* 0x000f280000300800 */
[----:B------:R-:W2:Y:S01]  /*823f0*/  LDL.LU.64 R22, [R1+0x2ba8] ;  /* 0x002ba80001167983 */ /* 0x000ea20000300a00 */
[----:B------:R-:W-:-:S03]  /*82400*/  IMAD.MOV.U32 R40, RZ, RZ, R35 ;  /* 0x000000ffff287224 */ /* 0x000fc600078e0023 */
[----:B------:R-:W2:Y:S04]  /*82410*/  LDL.LU.64 R26, [R1+0x2ba0] ;  /* 0x002ba000011a7983 */ /* 0x000ea80000300a00 */
[----:B------:R-:W2:Y:S01]  /*82420*/  LDL.LU.64 R158, [R1+0x2b98] ;  /* 0x002b9800019e7983 */ /* 0x000ea20000300a00 */
[----:B------:R-:W-:-:S03]  /*82430*/  IMAD.MOV.U32 R41, RZ, RZ, R30 ;  /* 0x000000ffff297224 */ /* 0x000fc600078e001e */
[----:B------:R-:W2:Y:S01]  /*82440*/  LDL.LU.64 R156, [R1+0x2b90] ;  /* 0x002b9000019c7983 */ /* 0x000ea20000300a00 */
[----:B------:R-:W-:-:S03]  /*82450*/  IMAD.MOV.U32 R42, RZ, RZ, R31 ;  /* 0x000000ffff2a7224 */ /* 0x000fc600078e001f */
[----:B------:R-:W3:Y:S04]  /*82460*/  LDL.LU R35, [R1+0x2b8c] ;  /* 0x002b8c0001237983 */ /* 0x000ee80000300800 */
[----:B------:R-:W2:Y:S04]  /*82470*/  LDL.LU R30, [R1+0x2b88] ;  /* 0x002b8800011e7983 */ /* 0x000ea80000300800 */
[----:B------:R-:W2:Y:S01]  /*82480*/  LDL.LU R31, [R1+0x2b84] ;  /* 0x002b8400011f7983 */ /* 0x000ea20000300800 */
[----:B------:R-:W-:-:S03]  /*82490*/  IMAD.MOV.U32 R43, RZ, RZ, R71 ;  /* 0x000000ffff2b7224 */ /* 0x000fc600078e0047 */
[----:B------:R-:W4:Y:S01]  /*824a0*/  LDL.LU R71, [R1+0x2b80] ;  /* 0x002b800001477983 */ /* 0x000f220000300800 */
[C---:B------:R-:W-:Y:S08]  /*824b0*/  HMMA.1688.F32.TF32 R112, R48.reuse, R66, R112 ;  /* 0x000000423070723c */ /* 0x040ff00000081070 */
[C---:B---3--:R-:W-:Y:S08]  /*824c0*/  HMMA.1688.F32.TF32 R116, R48.reuse, R34, R116 ;  /* 0x000000223074723c */ /* 0x048ff00000081074 */
[C---:B--2---:R-:W-:Y:S11]  /*824d0*/  HMMA.1688.F32.TF32 R72, R48.reuse, R30, R72 ;  /* 0x0000001e3048723c */ /* 0x044ff60000081048 */
[----:B------:R-:W-:Y:S04]  /*824e0*/  @!UPT UIADD3 URZ, URZ, URZ, URZ ;  /* 0x0000003f3f3ff290 */ /* 0x000fe8000fffe03f */
[----:B------:R-:W-:Y:S04]  /*824f0*/  STL.64 [R1+0x2d0], R116 ;  /* 0x0002d07401007387 */ /* 0x000fe80000100a00 */
[----:B------:R1:W-:Y:S04]  /*82500*/  STL.64 [R1+0x2d8], R118 ;  /* 0x0002d87601007387 */ /* 0x0003e80000100a00 */
[----:B-1----:R-:W2:Y:S04]  /*82510*/  LDL.LU.64 R118, [R1+0x2b78] ;  /* 0x002b780001767983 */ /* 0x002ea80000300a00 */
[----:B------:R-:W2:Y:S04]  /*82520*/  LDL.LU.64 R116, [R1+0x2b70] ;  /* 0x002b700001747983 */ /* 0x000ea80000300a00 */
[----:B------:R-:W-:Y:S04]  /*82530*/  STL.64 [R1+0x3c0], R72 ;  /* 0x0003c04801007387 */ /* 0x000fe80000100a00 */
[----:B------:R1:W-:Y:S04]  /*82540*/  STL.64 [R1+0x3c8], R74 ;  /* 0x0003c84a01007387 */ /* 0x0003e80000100a00 */
[----:B-1----:R-:W3:Y:S04]  /*82550*/  LDL.LU.64 R74, [R1+0x2b68] ;  /* 0x002b6800014a7983 */ /* 0x002ee80000300a00 */
[----:B------:R-:W3:Y:S01]  /*82560*/  LDL.LU.64 R72, [R1+0x2b60] ;  /* 0x002b600001487983 */ /* 0x000ee20000300a00 */
[C---:B----4-:R-:W-:Y:S08]  /*82570*/  HMMA.1688.F32.TF32 R152, R48.reuse, R70, R152 ;  /* 0x000000463098723c */ /* 0x050ff00000081098 */
[C---:B------:R-:W-:Y:S11]  /*82580*/  HMMA.1688.F32.TF32 R40, R48.reuse, R26, R40 ;  /* 0x0000001a3028723c */ /* 0x040ff60000081028 */
[----:B------:R-:W-:Y:S04]  /*82590*/  @!UPT UIADD3 URZ, URZ, URZ, URZ ;  /* 0x0000003f3f3ff290 */ /* 0x000fe8000fffe03f */
[----:B------:R-:W-:Y:S04]  /*825a0*/  STL.64 [R1+0x510], R152 ;  /* 0x0005109801007387 */ /* 0x000fe80000100a00 */
[----:B------:R1:W-:Y:S04]  /*825b0*/  STL.64 [R1+0x518], R154 ;  /* 0x0005189a01007387 */ /* 0x0003e80000100a00 */
[----:B-1----:R-:W4:Y:S04]  /*825c0*/  LDL.LU.64 R154, [R1+0x2b58] ;  /* 0x002b5800019a7983 */ /* 0x002f280000300a00 */
[----:B------:R-:W4:Y:S04]  /*825d0*/  LDL.LU.64 R152, [R1+0x2b50] ;  /* 0x002b500001987983 */ /* 0x000f280000300a00 */
[----:B------:R-:W-:Y:S04]  /*825e0*/  STL.64 [R1+0x590], R112 ;  /* 0x0005907001007387 */ /* 0x000fe80000100a00 */
[----:B------:R1:W-:Y:S04]  /*825f0*/  STL.64 [R1+0x598], R114 ;  /* 0x0005987201007387 */ /* 0x0003e80000100a00 */
[----:B-1----:R-:W2:Y:S04]  /*82600*/  LDL.LU.64 R114, [R1+0x2b48] ;  /* 0x002b480001727983 */ /* 0x002ea80000300a00 */
[----:B------:R-:W2:Y:S04]  /*82610*/  LDL.LU.64 R112, [R1+0x2b40] ;  /* 0x002b400001707983 */ /* 0x000ea80000300a00 */
[----:B------:R-:W-:Y:S04]  /*82620*/  STL.64 [R1+0x5b0], R40 ;  /* 0x0005b02801007387 */ /* 0x000fe80000100a00 */
[----:B------:R1:W-:Y:S02]  /*82630*/  STL.64 [R1+0x5b8], R42 ;  /* 0x0005b82a01007387 */ /* 0x0003e40000100a00 */
[C---:B-1----:R-:W-:Y:S02]  /*82640*/  HMMA.1688.F32.TF32 R40, R48.reuse, R22, R52 ;  /* 0x000000163028723c */ /* 0x042fe40000081034 */
[----:B------:R-:W2:Y:S11]  /*82650*/  LDL.LU R52, [R1+0x3f0] ;  /* 0x0003f00001347983 */ /* 0x000eb60000300800 */
[----:B------:R-:W-:Y:S10]  /*82660*/  @!UPT UIADD3 URZ, URZ, URZ, URZ ;  /* 0x0000003f3f3ff290 */ /* 0x000ff4000fffe03f */
[----:B------:R-:W-:Y:S04]  /*82670*/  STL.64 [R1+0x670], R40 ;  /* 0x0006702801007387 */ /* 0x000fe80000100a00 */
[----:B------:R3:W-:Y:S04]  /*82680*/  STL.64 [R1+0x678], R42 ;  /* 0x0006782a01007387 */ /* 0x0007e80000100a00 */
[----:B------:R-:W2:Y:S04]  /*82690*/  LDL.LU R53, [R1+0x3f4] ;  /* 0x0003f40001357983 */ /* 0x000ea80000300800 */
[----:B------:R-:W2:Y:S04]  /*826a0*/  LDL.LU R54, [R1+0x3f8] ;  /* 0x0003f80001367983 */ /* 0x000ea80000300800 */
[----:B------:R-:W2:Y:S01]  /*826b0*/  LDL.LU R55, [R1+0x3fc] ;  /* 0x0003fc0001377983 */ /* 0x000ea20000300800 */
        /* <DEDUP_REMOVED lines=8> */
[----:B------:R-:W2:Y:S01]  /*82740*/  LDS R39, [R252+0x8f800] ;  /* 0x08f80000fc277984 */ /* 0x000ea20000000800 */
[C---:B---3--:R-:W-:Y:S08]  /*82750*/  HMMA.1688.F32.TF32 R40, R48.reuse, R18, R72 ;  /* 0x000000123028723c */ /* 0x048ff00000081048 */
[C---:B------:R-:W-:Y:S11]  /*82760*/  HMMA.1688.F32.TF32 R72, R48.reuse, R10, R80 ;  /* 0x0000000a3048723c */ /* 0x040ff60000081050 */
[----:B------:R-:W-:Y:S04]  /*82770*/  @!UPT UIADD3 URZ, URZ, URZ, URZ ;  /* 0x0000003f3f3ff290 */ /* 0x000fe8000fffe03f */
[----:B------:R-:W-:Y:S04]  /*82780*/  STL.64 [R1+0x710], R40 ;  /* 0x0007102801007387 */ /* 0x000fe80000100a00 */
[----:B------:R1:W-:Y:S02]  /*82790*/  STL.64 [R1+0x718], R42 ;  /* 0x0007182a01007387 */ /* 0x0003e40000100a00 */
[C---:B-1----:R-:W-:Y:S02]  /*827a0*/  HMMA.1688.F32.TF32 R40, R48.reuse, R6, R84 ;  /* 0x000000063028723c */ /* 0x042fe40000081054 */
[----:B------:R-:W-:Y:S04]  /*827b0*/  STL.64 [R1+0x780], R76 ;  /* 0x0007804c01007387 */ /* 0x000fe80000100a00 */
[----:B------:R-:W-:Y:S04]  /*827c0*/  STL.64 [R1+0x788], R78 ;  /* 0x0007884e01007387 */ /* 0x000fe80000100a00 */
[----:B------:R-:W3:Y:S04]  /*827d0*/  LDL.LU R80, [R1+0x100] ;  /* 0x0001000001507983 */ /* 0x000ee80000300800 */
[----:B------:R-:W-:Y:S04]  /*827e0*/  STL.64 [R1+0x7f0], R72 ;  /* 0x0007f04801007387 */ /* 0x000fe80000100a00 */
[----:B------:R1:W-:Y:S05]  /*827f0*/  STL.64 [R1+0x7f8], R74 ;  /* 0x0007f84a01007387 */ /* 0x0003ea0000100a00 */
[----:B------:R-:W-:Y:S04]  /*82800*/  STL.64 [R1+0x800], R40 ;  /* 0x0008002801007387 */ /* 0x000fe80000100a00 */
[----:B------:R4:W-:Y:S01]  /*82810*/  STL.64 [R1+0x808], R42 ;  /* 0x0008082a01007387 */ /* 0x0009e20000100a00 */
[C---:B-1----:R-:W-:Y:S03]  /*82820*/  HMMA.1688.F32.TF32 R72, R48.reuse, R210, R88 ;  /* 0x000000d23048723c */ /* 0x042fe60000081058 */
[----:B------:R-:W3:Y:S04]  /*82830*/  LDL.LU R81, [R1+0x104] ;  /* 0x0001040001517983 */ /* 0x000ee80000300800 */
[----:B------:R-:W3:Y:S01]  /*82840*/  LDL.LU R82, [R1+0x108] ;  /* 0x0001080001527983 */ /* 0x000ee20000300800 */
[C---:B----4-:R-:W-:Y:S03]  /*82850*/  HMMA.1688.F32.TF32 R40, R48.reuse, R206, R92 ;  /* 0x000000ce3028723c */ /* 0x050fe6000008105c */
[----:B------:R-:W3:Y:S04]  /*82860*/  LDL.LU R83, [R1+0x10c] ;  /* 0x00010c0001537983 */ /* 0x000ee80000300800 */
[----:B------:R-:W4:Y:S04]  /*82870*/  LDL.LU R76, [R1+0x70] ;  /* 0x00007000014c7983 */ /* 0x000f280000300800 */
[----:B------:R-:W4:Y:S04]  /*82880*/  LDL.LU R77, [R1+0x74] ;  /* 0x00007400014d7983 */ /* 0x000f280000300800 */
[----:B------:R-:W4:Y:S04]  /*82890*/  LDL.LU R78, [R1+0x78] ;  /* 0x00007800014e7983 */ /* 0x000f280000300800 */
[----:B------:R-:W4:Y:S04]  /*828a0*/  LDL.LU R79, [R1+0x7c] ;  /* 0x00007c00014f7983 */ /* 0x000f280000300800 */
[----:B------:R-:W4:Y:S04]  /*828b0*/  LDL.LU R92, [R1+0x250] ;  /* 0x00025000015c7983 */ /* 0x000f280000300800 */
[----:B------:R-:W-:Y:S04]  /*828c0*/  STL.64 [R1+0x8c0], R72 ;  /* 0x0008c04801007387 */ /* 0x000fe80000100a00 */
[----:B------:R-:W-:Y:S04]  /*828d0*/  STL.64 [R1+0x8c8], R74 ;  /* 0x0008c84a01007387 */ /* 0x000fe80000100a00 */
[----:B------:R-:W-:Y:S04]  /*828e0*/  STL.64 [R1+0x8b0], R40 ;  /* 0x0008b02801007387 */ /* 0x000fe80000100a00 */
[----:B------:R1:W-:Y:S04]  /*828f0*/  STL.64 [R1+0x8b8], R42 ;  /* 0x0008b82a01007387 */ /* 0x0003e80000100a00 */
[----:B------:R-:W4:Y:S04]  /*82900*/  LDL.LU R93, [R1+0x254] ;  /* 0x00025400015d7983 */ /* 0x000f280000300800 */
[----:B------:R-:W4:Y:S01]  /*82910*/  LDL.LU R94, [R1+0x258] ;  /* 0x00025800015e7983 */ /* 0x000f220000300800 */
[C---:B-1----:R-:W-:Y:S03]  /*82920*/  HMMA.1688.F32.TF32 R40, R48.reuse, R202, R96 ;  /* 0x000000ca3028723c */ /* 0x042fe60000081060 */
[----:B------:R-:W4:Y:S04]  /*82930*/  LDL.LU R95, [R1+0x25c] ;  /* 0x00025c00015f7983 */ /* 0x000f280000300800 */
[----:B------:R-:W4:Y:S11]  /*82940*/  LDL.LU R96, [R1+0x2c0] ;  /* 0x0002c00001607983 */ /* 0x000f360000300800 */
[----:B------:R-:W-:Y:S05]  /*82950*/  @!UPT UIADD3 URZ, URZ, URZ, URZ ;  /* 0x0000003f3f3ff290 */ /* 0x000fea000fffe03f */
[----:B------:R-:W-:Y:S04]  /*82960*/  STL.64 [R1+0x8a0], R40 ;  /* 0x0008a02801007387 */ /* 0x000fe80000100a00 */
[----:B------:R1:W-:Y:S04]  /*82970*/  STL.64 [R1+0x8a8], R42 ;  /* 0x0008a82a01007387 */ /* 0x0003e80000100a00 */
        /* <DEDUP_REMOVED lines=11> */
[----:B------:R2:W-:Y:S04]  /*82a30*/  STL.64 [R1+0x878], R50 ;  /* 0x0008783201007387 */ /* 0x0005e80000100a00 */
[----:B------:R-:W4:Y:S04]  /*82a40*/  LDL.LU R84, [R1+0x290] ;  /* 0x0002900001547983 */ /* 0x000f280000300800 */
[----:B------:R-:W-:Y:S01]  /*82a50*/  LDS R40, [R0+0x8f080] ;  /* 0x08f0800000287984 */ /* 0x000fe20000000800 */
[C---:B--2---:R-:W-:Y:S03]  /*82a60*/  HMMA.1688.F32.TF32 R48, R36.reuse, R34, R52 ;  /* 0x000000222430723c */ /* 0x044fe60000081034 */
[----:B------:R-:W-:Y:S04]  /*82a70*/  LDS R42, [R0+0x8f880] ;  /* 0x08f88000002a7984 */ /* 0x000fe80000000800 */
[----:B------:R-:W-:Y:S04]  /*82a80*/  LDS R41, [R2+0x8f080] ;  /* 0x08f0800002297984 */ /* 0x000fe80000000800 */
[----:B------:R-:W1:Y:S11]  /*82a90*/  LDS R43, [R2+0x8f880] ;  /* 0x08f88000022b7984 */ /* 0x000e760000000800 */
[----:B------:R-:W-:Y:S01]  /*82aa0*/  @!UPT UIADD3 URZ, URZ, URZ, URZ ;  /* 0x0000003f3f3ff290 */ /* 0x000fe2000fffe03f */
[----:B------:R-:W-:Y:S04]  /*82ab0*/  STL.64 [R1+0x180], R48 ;  /* 0x0001803001007387 */ /* 0x000fe80000100a00 */
[----:B------:R3:W-:Y:S04]  /*82ac0*/  STL.64 [R1+0x188], R50 ;  /* 0x0001883201007387 */ /* 0x0007e80000100a00 */
[----:B------:R-:W1:Y:S04]  /*82ad0*/  LDL.LU R85, [R1+0x294] ;  /* 0x0002940001557983 */ /* 0x000e680000300800 */
[----:B------:R-:W1:Y:S04]  /*82ae0*/  LDL.LU R86, [R1+0x298] ;  /* 0x0002980001567983 */ /* 0x000e680000300800 */
[----:B------:R-:W1:Y:S04]  /*82af0*/  LDL.LU R87, [R1+0x29c] ;  /* 0x00029c0001577983 */ /* 0x000e680000300800 */
        /* <DEDUP_REMOVED lines=13> */
[C---:B----4-:R-:W-:Y:S08]  /*82bd0*/  HMMA.1688.F32.TF32 R80, R36.reuse, R26, R76 ;  /* 0x0000001a2450723c */ /* 0x050ff0000008104c */
[C---:B------:R-:W-:Y:S08]  /*82be0*/  HMMA.1688.F32.TF32 R76, R36.reuse, R22, R112 ;  /* 0x00000016244c723c */ /* 0x040ff00000081070 */
[C---:B------:R-:W-:Y:S08]  /*82bf0*/  HMMA.1688.F32.TF32 R92, R36.reuse, R70, R92 ;  /* 0x00000046245c723c */ /* 0x040ff0000008105c */
[C---:B------:R-:W-:Y:S11]  /*82c00*/  HMMA.1688.F32.TF32 R96, R36.reuse, R30, R96 ;  /* 0x0000001e2460723c */ /* 0x040ff60000081060 */
[----:B------:R-:W-:Y:S11]  /*82c10*/  @!UPT UIADD3 URZ, URZ, URZ, URZ ;  /* 0x0000003f3f3ff290 */ /* 0x000ff6000fffe03f */
[----:B------:R-:W-:Y:S01]  /*82c20*/  @!UPT UIADD3 URZ, URZ, URZ, URZ ;  /* 0x0000003f3f3ff290 */ /* 0x000fe2000fffe03f */
[----:B------:R-:W-:Y:S04]  /*82c30*/  STL.64 [R1+0x170], R96 ;  /* 0x0001706001007387 */ /* 0x000fe80000100a00 */
[----:B------:R-:W-:Y:S04]  /*82c40*/  STL.64 [R1+0x178], R98 ;  /* 0x0001786201007387 */ /* 0x000fe80000100a00 */
[----:B------:R-:W-:Y:S04]  /*82c50*/  STL.64 [R1+0x2c0], R92 ;  /* 0x0002c05c01007387 */ /* 0x000fe80000100a00 */
[----:B------:R-:W-:Y:S04]  /*82c60*/  STL.64 [R1+0x2c8], R94 ;  /* 0x0002c85e01007387 */ /* 0x000fe80000100a00 */
[----:B------:R-:W-:Y:S04]  /*82c70*/  STL.64 [R1+0x3f0], R48 ;  /* 0x0003f03001007387 */ /* 0x000fe80000100a00 */
[----:B------:R3:W-:Y:S02]  /*82c80*/  STL.64 [R1+0x3f8], R50 ;  /* 0x0003f83201007387 */ /* 0x0007e40000100a00 */
[C---:B---3--:R-:W-:Y:S02]  /*82c90*/  HMMA.1688.F32.TF32 R48, R36.reuse, R18, R116 ;  /* 0x000000122430723c */ /* 0x048fe40000081074 */
[----:B------:R-:W-:Y:S04]  /*82ca0*/  STL.64 [R1+0x500], R80 ;  /* 0x0005005001007387 */ /* 0x000fe80000100a00 */
[----:B------:R3:W-:Y:S04]  /*82cb0*/  STL.64 [R1+0x508], R82 ;  /* 0x0005085201007387 */ /* 0x0007e80000100a00 */
[----:B------:R-:W-:Y:S04]  /*82cc0*/  STL.64 [R1+0x550], R76 ;  /* 0x0005504c01007387 */ /* 0x000fe80000100a00 */
[----:B------:R4:W-:Y:S01]  /*82cd0*/  STL.64 [R1+0x558], R78 ;  /* 0x0005584e01007387 */ /* 0x0009e20000100a00 */
[C---:B---3--:R-:W-:Y:S08]  /*82ce0*/  HMMA.1688.F32.TF32 R80, R36.reuse, R14, R120 ;  /* 0x0000000e2450723c */ /* 0x048ff00000081078 */
[----:B------:R-:W-:Y:S01]  /*82cf0*/  STL.64 [R1+0x600], R48 ;  /* 0x0006003001007387 */ /* 0x000fe20000100a00 */
[C---:B----4-:R-:W-:Y:S03]  /*82d00*/  HMMA.1688.F32.TF32 R76, R36.reuse, R10, R124 ;  /* 0x0000000a244c723c */ /* 0x050fe6000008107c */
[----:B------:R3:W-:Y:S05]  /*82d10*/  STL.64 [R1+0x608], R50 ;  /* 0x0006083201007387 */ /* 0x0007ea0000100a00 */
[C---:B---3--:R-:W-:Y:S06]  /*82d20*/  HMMA.1688.F32.TF32 R48, R36.reuse, R6, R128 ;  /* 0x000000062430723c */ /* 0x048fec0000081080 */
[----:B------:R3:W-:Y:S04]  /*82d30*/  STL.64 [R1+0x6d0], R80 ;  /* 0x0006d05001007387 */ /* 0x0007e80000100a00 */
[----:B------:R4:W-:Y:S04]  /*82d40*/  STL.64 [R1+0x6d8], R82 ;  /* 0x0006d85201007387 */ /* 0x0009e80000100a00 */
[----:B---3--:R-:W3:Y:S04]  /*82d50*/  LDL.LU R80, [R1+0x150] ;  /* 0x0001500001507983 */ /* 0x008ee80000300800 */
[----:B------:R-:W-:Y:S04]  /*82d60*/  STL.64 [R1+0x6f0], R76 ;  /* 0x0006f04c01007387 */ /* 0x000fe80000100a00 */
[----:B------:R1:W-:Y:S04]  /*82d70*/  STL.64 [R1+0x6f8], R78 ;  /* 0x0006f84e01007387 */ /* 0x0003e80000100a00 */
[----:B------:R-:W-:Y:S04]  /*82d80*/  STL.64 [R1+0x770], R48 ;  /* 0x0007703001007387 */ /* 0x000fe80000100a00 */
[----:B------:R1:W-:Y:S04]  /*82d90*/  STL.64 [R1+0x778], R50 ;  /* 0x0007783201007387 */ /* 0x0003e80000100a00 */
[----:B------:R-:W3:Y:S04]  /*82da0*/  LDL.LU R81, [R1+0x154] ;  /* 0x0001540001517983 */ /* 0x000ee80000300800 */
[----:B----4-:R-:W3:Y:S04]  /*82db0*/  LDL.LU R82, [R1+0x158] ;  /* 0x0001580001527983 */ /* 0x010ee80000300800 */
[----:B------:R-:W3:Y:S01]  /*82dc0*/  LDL.LU R83, [R1+0x15c] ;  /* 0x00015c0001537983 */ /* 0x000ee20000300800 */
[C---:B-1----:R-:W-:Y:S08]  /*82dd0*/  HMMA.1688.F32.TF32 R76, R36.reuse, R210, R132 ;  /* 0x000000d2244c723c */ /* 0x042ff00000081084 */
[C---:B------:R-:W-:Y:S08]  /*82de0*/  HMMA.1688.F32.TF32 R48, R36.reuse, R206, R136 ;  /* 0x000000ce2430723c */ /* 0x040ff00000081088 */
[C---:B------:R-:W-:Y:S07]  /*82df0*/  HMMA.1688.F32.TF32 R92, R36.reuse, R202, R140 ;  /* 0x000000ca245c723c */ /* 0x040fee000008108c */
[----:B------:R-:W-:Y:S04]  /*82e00*/  STL.64 [R1+0x860], R76 ;  /* 0x0008604c01007387 */ /* 0x000fe80000100a00 */
[----:B------:R1:W-:Y:S04]  /*82e10*/  STL.64 [R1+0x868], R78 ;  /* 0x0008684e01007387 */ /* 0x0003e80000100a00 */
[----:B------:R-:W-:Y:S04]  /*82e20*/  STL.64 [R1+0x850], R48 ;  /* 0x0008503001007387 */ /* 0x000fe80000100a00 */
[----:B------:R4:W-:Y:S01]  /*82e30*/  STL.64 [R1+0x858], R50 ;  /* 0x0008583201007387 */ /* 0x0009e20000100a00 */
[C---:B-1----:R-:W-:Y:S08]  /*82e40*/  HMMA.1688.F32.TF32 R76, R36.reuse, R198, R144 ;  /* 0x000000c6244c723c */ /* 0x042ff00000081090 */
[C---:B----4-:R-:W-:Y:S08]  /*82e50*/  HMMA.1688.F32.TF32 R48, R36.reuse, R194, R148 ;  /* 0x000000c22430723c */ /* 0x050ff00000081094 */
        /* <DEDUP_REMOVED lines=11> */
[----:B------:R-:W-:Y:S01]  /*82f10*/  LDS R78, [R3+0x8f880] ;  /* 0x08f88000034e7984 */ /* 0x000fe20000000800 */
[C---:B--2---:R-:W-:Y:S03]  /*82f20*/  HMMA.1688.F32.TF32 R36, R40.reuse, R34, R72 ;  /* 0x000000222824723c */ /* 0x044fe60000081048 */
[----:B------:R-:W-:Y:S04]  /*82f30*/  LDS R77, [R252+0x8f080] ;  /* 0x08f08000fc4d7984 */ /* 0x000fe80000000800 */
[----:B------:R-:W1:Y:S01]  /*82f40*/  LDS R79, [R252+0x8f880] ;  /* 0x08f88000fc4f7984 */ /* 0x000e620000000800 */
[C---:B------:R-:W-:Y:S03]  /*82f50*/  HMMA.1688.F32.TF32 R48, R40.reuse, R30, R88 ;  /* 0x0000001e2830723c */ /* 0x040fe60000081058 */
[----:B------:R-:W-:Y:S04]  /*82f60*/  LDS R72, [R0+0x8f100] ;  /* 0x08f1000000487984 */ /* 0x000fe80000000800 */
[----:B------:R-:W-:Y:S04]  /*82f70*/  LDS R74, [R0+0x8f900] ;  /* 0x08f90000004a7984 */ /* 0x000fe80000000800 */
[----:B------:R-:W-:Y:S04]  /*82f80*/  LDS R73, [R2+0x8f100] ;  /* 0x08f1000002497984 */ /* 0x000fe80000000800 */
[----:B------:R-:W2:Y:S04]  /*82f90*/  LDS R75, [R2+0x8f900] ;  /* 0x08f90000024b7984 */ /* 0x000ea80000000800 */
[----:B------:R-:W-:Y:S04]  /*82fa0*/  STL.64 [R1+0x70], R36 ;  /* 0x0000702401007387 */ /* 0x000fe80000100a00 */
[----:B------:R4:W-:Y:S02]  /*82fb0*/  STL.64 [R1+0x78], R38 ;  /* 0x0000782601007387 */ /* 0x0009e40000100a00 */
[C---:B----4-:R-:W-:Y:S02]  /*82fc0*/  HMMA.1688.F32.TF32 R36, R40.reuse, R66, R52 ;  /* 0x000000422824723c */ /* 0x050fe40000081034 */
[----:B------:R-:W-:Y:S04]  /*82fd0*/  STL.64 [R1], R48 ;  /* 0x0000003001007387 */ /* 0x000fe80000100a00 */
[----:B------:R-:W-:Y:S04]  /*82fe0*/  STL.64 [R1+0x8], R50 ;  /* 0x0000083201007387 */ /* 0x000fe80000100a00 */
[----:B------:R-:W1:Y:S04]  /*82ff0*/  LDL.LU R88, [R1+0x480] ;  /* 0x0004800001587983 */ /* 0x000e680000300800 */
[----:B------:R-:W-:Y:S04]  /*83000*/  STL.64 [R1+0xa0], R44 ;  /* 0x0000a02c01007387 */ /* 0x000fe80000100a00 */
[----:B------:R-:W-:Y:S05]  /*83010*/  STL.64 [R1+0xa8], R46 ;  /* 0x0000a82e01007387 */ /* 0x000fea0000100a00 */
        /* <DEDUP_REMOVED lines=13> */
[C---:B----4-:R-:W-:Y:S08]  /*830f0*/  HMMA.1688.F32.TF32 R36, R40.reuse, R22, R152 ;  /* 0x000000162824723c */ /* 0x050ff00000081098 */
[C---:B------:R-:W-:Y:S08]  /*83100*/  HMMA.1688.F32.TF32 R48, R40.reuse, R18, R156 ;  /* 0x000000122830723c */ /* 0x040ff0000008109c */
[C---:B---3--:R-:W-:Y:S11]  /*83110*/  HMMA.1688.F32.TF32 R44, R40.reuse, R26, R80 ;  /* 0x0000001a282c723c */ /* 0x048ff60000081050 */
[----:B------:R-:W-:Y:S11]  /*83120*/  @!UPT UIADD3 URZ, URZ, URZ, URZ ;  /* 0x0000003f3f3ff290 */ /* 0x000ff6000fffe03f */
[----:B------:R-:W-:Y:S01]  /*83130*/  @!UPT UIADD3 URZ, URZ, URZ, URZ ;  /* 0x0000003f3f3ff290 */ /* 0x000fe2000fffe03f */
[----:B------:R-:W-:Y:S04]  /*83140*/  STL.64 [R1+0x80], R44 ;  /* 0x0000802c01007387 */ /* 0x000fe80000100a00 */
[----:B------:R3:W-:Y:S04]  /*83150*/  STL.64 [R1+0x88], R46 ;  /* 0x0000882e01007387 */ /* 0x0007e80000100a00 */
[----:B------:R-:W-:Y:S04]  /*83160*/  STL.64 [R1+0x100], R36 ;  /* 0x0001002401007387 */ /* 0x000fe80000100a00 */
[----:B------:R4:W-:Y:S01]  /*83170*/  STL.64 [R1+0x108], R38 ;  /* 0x0001082601007387 */ /* 0x0009e20000100a00 */
[C---:B---3--:R-:W-:Y:S08]  /*83180*/  HMMA.1688.F32.TF32 R44, R40.reuse, R14, R160 ;  /* 0x0000000e282c723c */ /* 0x048ff000000810a0 */
[C---:B----4-:R-:W-:Y:S01]  /*83190*/  HMMA.1688.F32.TF32 R36, R40.reuse, R10, R164 ;  /* 0x0000000a2824723c */ /* 0x050fe200000810a4 */
[----:B------:R-:W-:Y:S04]  /*831a0*/  STL.64 [R1+0x420], R48 ;  /* 0x0004203001007387 */ /* 0x000fe80000100a00 */
[----:B------:R-:W-:Y:S04]  /*831b0*/  STL.64 [R1+0x428], R50 ;  /* 0x0004283201007387 */ /* 0x000fe80000100a00 */
[----:B------:R-:W3:Y:S06]  /*831c0*/  LDL.LU R96, [R1+0x270] ;  /* 0x0002700001607983 */ /* 0x000eec0000300800 */
[----:B------:R-:W-:Y:S04]  /*831d0*/  STL.64 [R1+0x5d0], R44 ;  /* 0x0005d02c01007387 */ /* 0x000fe80000100a00 */
[----:B------:R-:W-:Y:S04]  /*831e0*/  STL.64 [R1+0x5d8], R46 ;  /* 0x0005d82e01007387 */ /* 0x000fe80000100a00 */
[----:B------:R-:W-:Y:S04]  /*831f0*/  STL.64 [R1+0x5e0], R36 ;  /* 0x0005e02401007387 */ /* 0x000fe80000100a00 */
[----:B------:R4:W-:Y:S04]  /*83200*/  STL.64 [R1+0x5e8], R38 ;  /* 0x0005e82601007387 */ /* 0x0009e80000100a00 */
[----:B------:R-:W3:Y:S04]  /*83210*/  LDL.LU R97, [R1+0x274] ;  /* 0x0002740001617983 */ /* 0x000ee80000300800 */
[----:B------:R-:W3:Y:S04]  /*83220*/  LDL.LU R98, [R1+0x278] ;  /* 0x0002780001627983 */ /* 0x000ee80000300800 */
[----:B------:R-:W3:Y:S04]  /*83230*/  LDL.LU R99, [R1+0x27c] ;  /* 0x00027c0001637983 */ /* 0x000ee80000300800 */
[----:B------:R-:W3:Y:S01]  /*83240*/  LDL.LU R92, [R1+0x1b0] ;  /* 0x0001b000015c7983 */ /* 0x000ee20000300800 */
[C---:B----4-:R-:W-:Y:S03]  /*83250*/  HMMA.1688.F32.TF32 R36, R40.reuse, R6, R168 ;  /* 0x000000062824723c */ /* 0x050fe600000810a8 */
        /* <DEDUP_REMOVED lines=8> */
[----:B------:R-:W-:Y:S04]  /*832e0*/  STL.64 [R1+0x660], R36 ;  /* 0x0006602401007387 */ /* 0x000fe80000100a00 */
[----:B------:R1:W-:Y:S01]  /*832f0*/  STL.64 [R1+0x668], R38 ;  /* 0x0006682601007387 */ /* 0x0003e20000100a00 */
[C---:B------:R-:W-:Y:S08]  /*83300*/  HMMA.1688.F32.TF32 R44, R40.reuse, R206, R216 ;  /* 0x000000ce282c723c */ /* 0x040ff000000810d8 */
[C---:B-1----:R-:W-:Y:S07]  /*83310*/  HMMA.1688.F32.TF32 R36, R40.reuse, R202, R220 ;  /* 0x000000ca2824723c */ /* 0x042fee00000810dc */
[----:B------:R-:W-:Y:S04]  /*83320*/  STL.64 [R1+0x7e0], R48 ;  /* 0x0007e03001007387 */ /* 0x000fe80000100a00 */
[----:B------:R1:W-:Y:S04]  /*83330*/  STL.64 [R1+0x7e8], R50 ;  /* 0x0007e83201007387 */ /* 0x0003e80000100a00 */
[----:B------:R-:W-:Y:S04]  /*83340*/  STL.64 [R1+0x7d0], R44 ;  /* 0x0007d02c01007387 */ /* 0x000fe80000100a00 */
[----:B------:R1:W-:Y:S02]  /*83350*/  STL.64 [R1+0x7d8], R46 ;  /* 0x0007d82e01007387 */ /* 0x0003e40000100a00 */
[C---:B-1----:R-:W-:Y:S02]  /*83360*/  HMMA.1688.F32.TF32 R48, R40.reuse, R198, R224 ;  /* 0x000000c62830723c */ /* 0x042fe400000810e0 */
[----:B------:R-:W-:Y:S04]  /*83370*/  STL.64 [R1+0x7c0], R36 ;  /* 0x0007c02401007387 */ /* 0x000fe80000100a00 */
[----:B------:R1:W-:Y:S02]  /*83380*/  STL.64 [R1+0x7c8], R38 ;  /* 0x0007c82601007387 */ /* 0x0003e40000100a00 */
[C---:B------:R-:W-:Y:S08]  /*83390*/  HMMA.1688.F32.TF32 R44, R40.reuse, R194, R228 ;  /* 0x000000c2282c723c */ /* 0x040ff000000810e4 */
[----:B-1----:R-:W-:Y:S08]  /*833a0*/  HMMA.1688.F32.TF32 R36, R40, R190, R60 ;  /* 0x000000be2824723c */ /* 0x002ff0000008103c */
[C---:B------:R-:W-:Y:S08]  /*833b0*/  HMMA.1688.F32.TF32 R60, R76.reuse, R34, R88 ;  /* 0x000000224c3c723c */ /* 0x040ff00000081058 */
[C---:B--2---:R-:W-:Y:S01]  /*833c0*/  HMMA.1688.F32.TF32 R52, R76.reuse, R30, R52 ;  /* 0x0000001e4c34723c */ /* 0x044fe20000081034 */
[----:B------:R-:W-:Y:S04]  /*833d0*/  STL.64 [R1+0x7b0], R48 ;  /* 0x0007b03001007387 */ /* 0x000fe80000100a00 */
[----:B------:R1:W-:Y:S04]  /*833e0*/  STL.64 [R1+0x7b8], R50 ;  /* 0x0007b83201007387 */ /* 0x0003e80000100a00 */
[----:B------:R-:W-:Y:S04]  /*833f0*/  STL.64 [R1+0x7a0], R44 ;  /* 0x0007a02c01007387 */ /* 0x000fe80000100a00 */
[----:B------:R3:W-:Y:S04]  /*83400*/  STL.64 [R1+0x7a8], R46 ;  /* 0x0007a82e01007387 */ /* 0x0007e80000100a00 */
[----:B------:R-:W-:Y:S04]  /*83410*/  STL.64 [R1+0x29b8], R62 ;  /* 0x0029b83e01007387 */ /* 0x000fe80000100a00 */
[----:B------:R-:W-:Y:S01]  /*83420*/  STL.64 [R1+0x790], R36 ;  /* 0x0007902401007387 */ /* 0x000fe20000100a00 */
[C---:B-1----:R-:W-:Y:S03]  /*83430*/  HMMA.1688.F32.TF32 R48, R76.reuse, R70, R84 ;  /* 0x000000464c30723c */ /* 0x042fe60000081054 */
[----:B------:R1:W-:Y:S04]  /*83440*/  STL.64 [R1+0x798], R38 ;  /* 0x0007982601007387 */ /* 0x0003e80000100a00 */
[----:B------:R-:W-:Y:S04]  /*83450*/  STL.64 [R1+0x29b0], R60 ;  /* 0x0029b03c01007387 */ /* 0x000fe80000100a00 */
        /* <DEDUP_REMOVED lines=11> */
[----:B------:R-:W-:Y:S04]  /*83510*/  STL.64 [R1+0x29d8], R50 ;  /* 0x0029d83201007387 */ /* 0x000fe80000100a00 */
[----:B------:R-:W-:Y:S01]  /*83520*/  STL.64 [R1+0x29d0], R48 ;  /* 0x0029d03001007387 */ /* 0x000fe20000100a00 */
[C---:B---3--:R-:W-:Y:S08]  /*83530*/  HMMA.1688.F32.TF32 R44, R76.reuse, R66, R96 ;  /* 0x000000424c2c723c */ /* 0x048ff00000081060 */
[C---:B----4-:R-:W-:Y:S08]  /*83540*/  HMMA.1688.F32.TF32 R40, R76.reuse, R26, R92 ;  /* 0x0000001a4c28723c */ /* 0x050ff0000008105c */
[C---:B-1----:R-:W-:Y:S07]  /*83550*/  HMMA.1688.F32.TF32 R36, R76.reuse, R22, R80 ;  /* 0x000000164c24723c */ /* 0x042fee0000081050 */
[----:B------:R-:W-:Y:S04]  /*83560*/  STL.64 [R1+0x29e8], R46 ;  /* 0x0029e82e01007387 */ /* 0x000fe80000100a00 */
[----:B------:R1:W-:Y:S04]  /*83570*/  STL.64 [R1+0x29e0], R44 ;  /* 0x0029e02c01007387 */ /* 0x0003e80000100a00 */
[----:B------:R-:W-:Y:S04]  /*83580*/  STL.64 [R1+0x29f8], R42 ;  /* 0x0029f82a01007387 */ /* 0x000fe80000100a00 */
[----:B------:R3:W-:Y:S01]  /*83590*/  STL.64 [R1+0x29f0], R40 ;  /* 0x0029f02801007387 */ /* 0x0007e20000100a00 */
[C---:B-1----:R-:W-:Y:S03]  /*835a0*/  HMMA.1688.F32.TF32 R44, R76.reuse, R14, R176 ;  /* 0x0000000e4c2c723c */ /* 0x042fe600000810b0 */
[----:B------:R-:W-:Y:S05]  /*835b0*/  STL.64 [R1+0x2a08], R38 ;  /* 0x002a082601007387 */ /* 0x000fea0000100a00 */
[C---:B---3--:R-:W-:Y:S01]  /*835c0*/  HMMA.1688.F32.TF32 R40, R76.reuse, R10, R180 ;  /* 0x0000000a4c28723c */ /* 0x048fe200000810b4 */
[----:B------:R1:W-:Y:S04]  /*835d0*/  STL.64 [R1+0x2a00], R36 ;  /* 0x002a002401007387 */ /* 0x0003e80000100a00 */
[----:B------:R-:W-:Y:S04]  /*835e0*/  LDS R182, [R0+0x8f980] ;  /* 0x08f9800000b67984 */ /* 0x000fe80000000800 */
[----:B------:R-:W-:Y:S01]  /*835f0*/  LDS R180, [R0+0x8f180] ;  /* 0x08f1800000b47984 */ /* 0x000fe20000000800 */
[C---:B-1----:R-:W-:Y:S03]  /*83600*/  HMMA.1688.F32.TF32 R36, R76.reuse, R6, R184 ;  /* 0x000000064c24723c */ /* 0x042fe600000810b8 */
        /* <DEDUP_REMOVED lines=9> */
[C---:B---3--:R-:W-:Y:S03]  /*836a0*/  HMMA.1688.F32.TF32 R40, R76.reuse, R206, R236 ;  /* 0x000000ce4c28723c */ /* 0x048fe600000810ec */
[----:B------:R-:W-:Y:S04]  /*836b0*/  LDS R183, [R2+0x8f980] ;  /* 0x08f9800002b77984 */ /* 0x000fe80000000800 */
[----:B------:R-:W-:Y:S01]  /*836c0*/  LDS R181, [R2+0x8f180] ;  /* 0x08f1800002b57984 */ /* 0x000fe20000000800 */
        /* <DEDUP_REMOVED lines=9> */
[----:B-1----:R-:W-:Y:S08]  /*83760*/  HMMA.1688.F32.TF32 R36, R76, R190, R56 ;  /* 0x000000be4c24723c */ /* 0x002ff00000081038 */
[C---:B--2---:R-:W-:Y:S01]  /*83770*/  HMMA.1688.F32.TF32 R84, R72.reuse, R34, R84 ;  /* 0x000000224854723c */ /* 0x044fe20000081054 */
[----:B------:R-:W-:Y:S04]  /*83780*/  STL.64 [R1+0x730], R44 ;  /* 0x0007302c01007387 */ /* 0x000fe80000100a00 */
[----:B------:R-:W-:Y:S04]  /*83790*/  STL.64 [R1+0x738], R46 ;  /* 0x0007382e01007387 */ /* 0x000fe80000100a00 */
[----:B------:R-:W2:Y:S04]  /*837a0*/  LDL.LU R80, [R1+0x400] ;  /* 0x0004000001507983 */ /* 0x000ea80000300800 */
[----:B------:R-:W-:Y:S04]  /*837b0*/  STL.64 [R1+0x720], R40 ;  /* 0x0007202801007387 */ /* 0x000fe80000100a00 */
[----:B------:R-:W-:Y:S04]  /*837c0*/  STL.64 [R1+0x728], R42 ;  /* 0x0007282a01007387 */ /* 0x000fe80000100a00 */
[----:B------:R-:W-:Y:S04]  /*837d0*/  STL.64 [R1+0x700], R36 ;  /* 0x0007002401007387 */ /* 0x000fe80000100a00 */
[----:B------:R1:W-:Y:S04]  /*837e0*/  STL.64 [R1+0x708], R38 ;  /* 0x0007082601007387 */ /* 0x0003e80000100a00 */
[----:B------:R-:W2:Y:S04]  /*837f0*/  LDL.LU R81, [R1+0x404] ;  /* 0x0004040001517983 */ /* 0x000ea80000300800 */
[----:B------:R-:W2:Y:S04]  /*83800*/  LDL.LU R82, [R1+0x408] ;  /* 0x0004080001527983 */ /* 0x000ea80000300800 */
[----:B------:R-:W2:Y:S01]  /*83810*/  LDL.LU R83, [R1+0x40c] ;  /* 0x00040c0001537983 */ /* 0x000ea20000300800 */
[C---:B------:R-:W-:Y:S03]  /*83820*/  HMMA.1688.F32.TF32 R56, R72.reuse, R30, R88 ;  /* 0x0000001e4838723c */ /* 0x040fe60000081058 */
        /* <DEDUP_REMOVED lines=27> */
[----:B------:R-:W-:Y:S04]  /*839e0*/  STL.64 [R1+0x2a30], R56 ;  /* 0x002a303801007387 */ /* 0x000fe80000100a00 */
[----:B------:R-:W4:Y:S04]  /*839f0*/  LDL.LU R100, [R1+0xb0] ;  /* 0x0000b00001647983 */ /* 0x000f280000300800 */
[----:B------:R-:W4:Y:S04]  /*83a00*/  LDL.LU R101, [R1+0xb4] ;  /* 0x0000b40001657983 */ /* 0x000f280000300800 */
[----:B------:R-:W4:Y:S04]  /*83a10*/  LDL.LU R102, [R1+0xb8] ;  /* 0x0000b80001667983 */ /* 0x000f280000300800 */
[----:B------:R-:W4:Y:S04]  /*83a20*/  LDL.LU R103, [R1+0xbc] ;  /* 0x0000bc0001677983 */ /* 0x000f280000300800 */
[----:B------:R-:W1:Y:S04]  /*83a30*/  LDL.LU R92, [R1+0x60] ;  /* 0x00006000015c7983 */ /* 0x000e680000300800 */
[----:B------:R-:W1:Y:S04]  /*83a40*/  LDL.LU R93, [R1+0x64] ;  /* 0x00006400015d7983 */ /* 0x000e680000300800 */
[----:B------:R-:W1:Y:S04]  /*83a50*/  LDL.LU R94, [R1+0x68] ;  /* 0x00006800015e7983 */ /* 0x000e680000300800 */
[----:B------:R-:W1:Y:S01]  /*83a60*/  LDL.LU R95, [R1+0x6c] ;  /* 0x00006c00015f7983 */ /* 0x000e620000300800 */
[C---:B--2---:R-:W-:Y:S08]  /*83a70*/  HMMA.1688.F32.TF32 R80, R72.reuse, R70, R80 ;  /* 0x000000464850723c */ /* 0x044ff00000081050 */
[C---:B---3--:R-:W-:Y:S08]  /*83a80*/  HMMA.1688.F32.TF32 R76, R72.reuse, R66, R116 ;  /* 0x00000042484c723c */ /* 0x048ff00000081074 */
[C---:B----4-:R-:W-:Y:S08]  /*83a90*/  HMMA.1688.F32.TF32 R88, R72.reuse, R26, R88 ;  /* 0x0000001a4858723c */ /* 0x050ff00000081058 */
[C---:B------:R-:W-:Y:S01]  /*83aa0*/  HMMA.1688.F32.TF32 R104, R72.reuse, R22, R104 ;  /* 0x000000164868723c */ /* 0x040fe20000081068 */
[----:B------:R-:W-:Y:S07]  /*83ab0*/  STL.64 [R1+0x2a48], R82 ;  /* 0x002a485201007387 */ /* 0x000fee0000100a00 */
[C---:B------:R-:W-:Y:S08]  /*83ac0*/  HMMA.1688.F32.TF32 R128, R72.reuse, R14, R112 ;  /* 0x0000000e4880723c */ /* 0x040ff00000081070 */
[C---:B------:R-:W-:Y:S01]  /*83ad0*/  HMMA.1688.F32.TF32 R96, R72.reuse, R18, R96 ;  /* 0x000000124860723c */ /* 0x040fe20000081060 */
[----:B------:R-:W-:Y:S07]  /*83ae0*/  STL.64 [R1+0x2a40], R80 ;  /* 0x002a405001007387 */ /* 0x000fee0000100a00 */
[C---:B------:R-:W-:Y:S01]  /*83af0*/  HMMA.1688.F32.TF32 R136, R72.reuse, R10, R108 ;  /* 0x0000000a4888723c */ /* 0x040fe2000008106c */
[----:B------:R-:W-:Y:S04]  /*83b00*/  STL.64 [R1+0x2a58], R78 ;  /* 0x002a584e01007387 */ /* 0x000fe80000100a00 */
[----:B------:R-:W-:Y:S04]  /*83b10*/  STL.64 [R1+0x2a50], R76 ;  /* 0x002a504c01007387 */ /* 0x000fe80000100a00 */
[----:B------:R-:W-:Y:S01]  /*83b20*/  STL.64 [R1+0x2a68], R90 ;  /* 0x002a685a01007387 */ /* 0x000fe20000100a00 */
[C---:B------:R-:W-:Y:S03]  /*83b30*/  HMMA.1688.F32.TF32 R228, R72.reuse, R6, R100 ;  /* 0x0000000648e4723c */ /* 0x040fe60000081064 */
[----:B------:R-:W-:Y:S05]  /*83b40*/  STL.64 [R1+0x2a60], R88 ;  /* 0x002a605801007387 */ /* 0x000fea0000100a00 */
        /* <DEDUP_REMOVED lines=129> */
[C---:B--2---:R-:W-:Y:S01]  /*84360*/  HMMA.1688.F32.TF32 R56, R72.reuse, R206, R176 ;  /* 0x000000ce4838723c */ /* 0x044fe200000810b0 */
[----:B------:R-:W-:Y:S04]  /*84370*/  LDS R178, [R3+0x8f980] ;  /* 0x08f9800003b27984 */ /* 0x000fe80000000800 */
[----:B------:R-:W-:Y:S03]  /*84380*/  LDS R176, [R3+0x8f180] ;  /* 0x08f1800003b07984 */ /* 0x000fe60000000800 */
[C---:B---3--:R-:W-:Y:S01]  /*84390*/  HMMA.1688.F32.TF32 R232, R72.reuse, R202, R224 ;  /* 0x000000ca48e8723c */ /* 0x048fe200000810e0 */
[----:B------:R-:W-:Y:S04]  /*843a0*/  LDS R179, [R252+0x8f980] ;  /* 0x08f98000fcb37984 */ /* 0x000fe80000000800 */
[----:B------:R-:W2:Y:S10]  /*843b0*/  LDS R177, [R252+0x8f180] ;  /* 0x08f18000fcb17984 */ /* 0x000eb40000000800 */
[----:B------:R-:W-:Y:S04]  /*843c0*/  STL.64 [R1+0x6b0], R56 ;  /* 0x0006b03801007387 */ /* 0x000fe80000100a00 */
[----:B------:R3:W-:Y:S02]  /*843d0*/  STL.64 [R1+0x6b8], R58 ;  /* 0x0006b83a01007387 */ /* 0x0007e40000100a00 */
[C---:B---3--:R-:W-:Y:S08]  /*843e0*/  HMMA.1688.F32.TF32 R56, R72.reuse, R194, R36 ;  /* 0x000000c24838723c */ /* 0x048ff00000081024 */
[C---:B------:R-:W-:Y:S08]  /*843f0*/  HMMA.1688.F32.TF32 R36, R72.reuse, R190, R40 ;  /* 0x000000be4824723c */ /* 0x040ff00000081028 */
[----:B----4-:R-:W-:Y:S07]  /*84400*/  HMMA.1688.F32.TF32 R236, R72, R198, R172 ;  /* 0x000000c648ec723c */ /* 0x010fee00000810ac */
[----:B------:R-:W-:Y:S01]  /*84410*/  STL.64 [R1+0x680], R56 ;  /* 0x0006803801007387 */ /* 0x000fe20000100a00 */
[C---:B-1----:R-:W-:Y:S03]  /*84420*/  HMMA.1688.F32.TF32 R72, R116.reuse, R70, R44 ;  /* 0x000000467448723c */ /* 0x042fe6000008102c */
[----:B------:R-:W-:Y:S05]  /*84430*/  STL.64 [R1+0x688], R58 ;  /* 0x0006883a01007387 */ /* 0x000fea0000100a00 */
[C---:B------:R-:W-:Y:S01]  /*84440*/  HMMA.1688.F32.TF32 R44, R116.reuse, R210, R48 ;  /* 0x000000d2742c723c */ /* 0x040fe20000081030 */
[----:B------:R-:W-:Y:S04]  /*84450*/  STL.64 [R1+0x620], R36 ;  /* 0x0006202401007387 */ /* 0x000fe80000100a00 */
[----:B------:R1:W-:Y:S03]  /*84460*/  STL.64 [R1+0x628], R38 ;  /* 0x0006282601007387 */ /* 0x0003e60000100a00 */
[C---:B------:R-:W-:Y:S08]  /*84470*/  HMMA.1688.F32.TF32 R40, R116.reuse, R206, R52 ;  /* 0x000000ce7428723c */ /* 0x040ff00000081034 */
[----:B-1----:R-:W-:Y:S01]  /*84480*/  HMMA.1688.F32.TF32 R36, R116, R202, R60 ;  /* 0x000000ca7424723c */ /* 0x002fe2000008103c */
[----:B------:R-:W-:-:S06]  /*84490*/  IMAD.MOV.U32 R52, RZ, RZ, R64 ;  /* 0x000000ffff347224 */ /* 0x000fcc00078e0040 */
[----:B------:R1:W-:Y:S04]  /*844a0*/  STL.64 [R1+0x30], R44 ;  /* 0x0000302c01007387 */ /* 0x0003e80000100a00 */
[----:B------:R3:W-:Y:S04]  /*844b0*/  STL.64 [R1+0x38], R46 ;  /* 0x0000382e01007387 */ /* 0x0007e80000100a00 */
[----:B------:R-:W-:Y:S01]  /*844c0*/  STL.64 [R1+0x20], R40 ;  /* 0x0000202801007387 */ /* 0x000fe20000100a00 */
[----:B------:R-:W-:-:S03]  /*844d0*/  IMAD.MOV.U32 R53, RZ, RZ, R65 ;  /* 0x000000ffff357224 */ /* 0x000fc600078e0041 */
[----:B------:R-:W-:Y:S01]  /*844e0*/  STL.64 [R1+0x28], R42 ;  /* 0x0000282a01007387 */ /* 0x000fe20000100a00 */
[----:B------:R-:W-:-:S03]  /*844f0*/  IMAD.MOV.U32 R54, RZ, RZ, R68 ;  /* 0x000000ffff367224 */ /* 0x000fc600078e0044 */
[----:B------:R4:W-:Y:S01]  /*84500*/  STL.64 [R1+0x10], R36 ;  /* 0x0000102401007387 */ /* 0x0009e20000100a00 */
[----:B------:R-:W-:-:S03]  /*84510*/  IMAD.MOV.U32 R55, RZ, RZ, R69 ;  /* 0x000000ffff377224 */ /* 0x000fc600078e0045 */
        /* <DEDUP_REMOVED lines=11> */
[----:B---3--:R-:W3:Y:S04]  /*845d0*/  LDL.LU R46, [R1+0x3d8] ;  /* 0x0003d800012e7983 */ /* 0x008ee80000300800 */
[----:B------:R-:W3:Y:S04]  /*845e0*/  LDL.LU R47, [R1+0x3dc] ;  /* 0x0003dc00012f7983 */ /* 0x000ee80000300800 */
[----:B----4-:R-:W4:Y:S04]  /*845f0*/  LDL.LU R36, [R1+0x470] ;  /* 0x0004700001247983 */ /* 0x010f280000300800 */
        /* <DEDUP_REMOVED lines=18> */
[----:B------:R-:W4:Y:S01]  /*84720*/  LDL.LU R32, [R1+0x2b20] ;  /* 0x002b200001207983 */ /* 0x000f220000300800 */
[----:B--2---:R-:W-:-:S02]  /*84730*/  IMAD.MOV.U32 R107, RZ, RZ, R64 ;  /* 0x000000ffff6b7224 */ /* 0x004fc400078e0040 */
[----:B------:R-:W-:Y:S02]  /*84740*/  IMAD.MOV.U32 R106, RZ, RZ, R65 ;  /* 0x000000ffff6a7224 */ /* 0x000fe400078e0041 */
[----:B------:R-:W-:Y:S02]  /*84750*/  IMAD.MOV.U32 R105, RZ, RZ, R68 ;  /* 0x000000ffff697224 */ /* 0x000fe400078e0044 */
[----:B------:R-:W-:Y:S02]  /*84760*/  IMAD.MOV.U32 R104, RZ, RZ, R69 ;  /* 0x000000ffff687224 */ /* 0x000fe400078e0045 */
[----:B------:R-:W2:Y:S04]  /*84770*/  LDL.LU R69, [R1+0x2b1c] ;  /* 0x002b1c0001457983 */ /* 0x000ea80000300800 */
[----:B------:R-:W2:Y:S04]  /*84780*/  LDL.LU R68, [R1+0x2b18] ;  /* 0x002b180001447983 */ /* 0x000ea80000300800 */
[----:B------:R-:W2:Y:S04]  /*84790*/  LDL.LU R65, [R1+0x2b14] ;  /* 0x002b140001417983 */ /* 0x000ea80000300800 */
[----:B------:R-:W2:Y:S01]  /*847a0*/  LDL.LU R64, [R1+0x2b10] ;  /* 0x002b100001407983 */ /* 0x000ea20000300800 */
[----:B---3--:R-:W-:-:S02]  /*847b0*/  IMAD.MOV.U32 R99, RZ, RZ, R28 ;  /* 0x000000ffff637224 */ /* 0x008fc400078e001c */
[----:B----4-:R-:W-:Y:S02]  /*847c0*/  IMAD.MOV.U32 R98, RZ, RZ, R29 ;  /* 0x000000ffff627224 */ /* 0x010fe400078e001d */
[----:B------:R-:W-:Y:S02]  /*847d0*/  IMAD.MOV.U32 R96, RZ, RZ, R33 ;  /* 0x000000ffff607224 */ /* 0x000fe400078e0021 */
[----:B------:R-:W3:Y:S01]  /*847e0*/  LDL.LU R33, [R1+0x2b0c] ;  /* 0x002b0c0001217983 */ /* 0x000ee20000300800 */
[----:B------:R-:W-:-:S03]  /*847f0*/  IMAD.MOV.U32 R97, RZ, RZ, R32 ;  /* 0x000000ffff617224 */ /* 0x000fc600078e0020 */
[----:B------:R-:W4:Y:S04]  /*84800*/  LDL.LU R32, [R1+0x2b08] ;  /* 0x002b080001207983 */ /* 0x000f280000300800 */
[----:B------:R-:W2:Y:S04]  /*84810*/  LDL.LU R29, [R1+0x2b04] ;  /* 0x002b0400011d7983 */ /* 0x000ea80000300800 */
[----:B------:R-:W2:Y:S04]  /*84820*/  LDL.LU R28, [R1+0x2b00] ;  /* 0x002b0000011c7983 */ /* 0x000ea80000300800 */
[----:B------:R-:W2:Y:S04]  /*84830*/  LDL.LU R136, [R1+0x200] ;  /* 0x0002000001887983 */ /* 0x000ea80000300800 */
[----:B------:R-:W2:Y:S01]  /*84840*/  LDL.LU R137, [R1+0x204] ;  /* 0x0002040001897983 */ /* 0x000ea20000300800 */
        /* <DEDUP_REMOVED lines=11> */
[----:B---3--:R-:W-:-:S02]  /*84900*/  IMAD.MOV.U32 R138, RZ, RZ, R33 ;  /* 0x000000ffff8a7224 */ /* 0x008fc400078e0021 */
[----:B------:R-:W3:Y:S01]  /*84910*/  LDL.LU R33, [R1+0x2afc] ;  /* 0x002afc0001217983 */ /* 0x000ee20000300800 */
[----:B----4-:R-:W-:-:S03]  /*84920*/  IMAD.MOV.U32 R139, RZ, RZ, R32 ;  /* 0x000000ffff8b7224 */ /* 0x010fc600078e0020 */
[----:B------:R-:W4:Y:S01]  /*84930*/  LDL.LU R32, [R1+0x2af8] ;  /* 0x002af80001207983 */ /* 0x000f220000300800 */
[----:B--2---:R-:W-:-:S03]  /*84940*/  IMAD.MOV.U32 R228, RZ, RZ, R29 ;  /* 0x000000ffffe47224 */ /* 0x004fc600078e001d */
[----:B------:R-:W2:Y:S01]  /*84950*/  LDL.LU R29, [R1+0x2af4] ;  /* 0x002af400011d7983 */ /* 0x000ea20000300800 */
[----:B------:R-:W-:-:S03]  /*84960*/  IMAD.MOV.U32 R229, RZ, RZ, R28 ;  /* 0x000000ffffe57224 */ /* 0x000fc600078e001c */
[----:B------:R-:W2:Y:S04]  /*84970*/  LDL.LU R28, [R1+0x2af0] ;  /* 0x002af000011c7983 */ /* 0x000ea80000300800 */
[----:B------:R-:W2:Y:S04]  /*84980*/  LDL.LU R230, [R1+0x218] ;  /* 0x0002180001e67983 */ /* 0x000ea80000300800 */
[----:B------:R-:W2:Y:S01]  /*84990*/  LDL.LU R231, [R1+0x21c] ;  /* 0x00021c0001e77983 */ /* 0x000ea20000300800 */
[----:B------:R-:W-:Y:S08]  /*849a0*/  HMMA.1688.F32.TF32 R248, R116, R190, R168 ;  /* 0x000000be74f8723c */ /* 0x000ff000000810a8 */
[C---:B------:R-:W-:Y:S08]  /*849b0*/  HMMA.1688.F32.TF32 R140, R180.reuse, R70, R140 ;  /* 0x00000046b48c723c */ /* 0x040ff0000008108c */
[C---:B------:R-:W-:Y:S08]  /*849c0*/  HMMA.1688.F32.TF32 R156, R180.reuse, R66, R156 ;  /* 0x00000042b49c723c */ /* 0x040ff0000008109c */
[----:B------:R-:W-:Y:S01]  /*849d0*/  HMMA.1688.F32.TF32 R144, R180, R26, R144 ;  /* 0x0000001ab490723c */ /* 0x000fe20000081090 */
[----:B------:R-:W-:-:S02]  /*849e0*/  IMAD.MOV.U32 R184, RZ, RZ, R25 ;  /* 0x000000ffffb87224 */ /* 0x000fc400078e0019 */
[----:B------:R-:W-:Y:S02]  /*849f0*/  IMAD.MOV.U32 R185, RZ, RZ, R24 ;  /* 0x000000ffffb97224 */ /* 0x000fe400078e0018 */
[----:B------:R-:W-:Y:S02]  /*84a00*/  IMAD.MOV.U32 R186, RZ, RZ, R21 ;  /* 0x000000ffffba7224 */ /* 0x000fe400078e0015 */
[----:B------:R-:W-:Y:S01]  /*84a10*/  IMAD.MOV.U32 R187, RZ, RZ, R20 ;  /* 0x000000ffffbb7224 */ /* 0x000fe200078e0014 */
[----:B------:R-:W-:Y:S01]  /*84a20*/  UIADD3 UR5, UR5, 0x1, URZ ;  /* 0x0000000105057890 */ /* 0x000fe2000fffe03f */
[----:B------:R-:W-:Y:S01]  /*84a30*/  BAR.SYNC.DEFER_BLOCKING 0x0 ;  /* 0x0000000000007b1d */ /* 0x000fe20000010000 */
[----:B---3--:R-:W-:-:S05]  /*84a40*/  IMAD.MOV.U32 R216, RZ, RZ, R33 ;  /* 0x000000ffffd87224 */ /* 0x008fca00078e0021 */
[----:B------:R-:W3:Y:S01]  /*84a50*/  LDL.LU R33, [R1+0x2aec] ;  /* 0x002aec0001217983 */ /* 0x000ee20000300800 */
[----:B----4-:R-:W-:-:S03]  /*84a60*/  IMAD.MOV.U32 R217, RZ, RZ, R32 ;  /* 0x000000ffffd97224 */ /* 0x010fc600078e0020 */
[----:B------:R-:W4:Y:S01]  /*84a70*/  LDL.LU R32, [R1+0x2ae8] ;  /* 0x002ae80001207983 */ /* 0x000f220000300800 */
[----:B--2---:R-:W-:-:S03]  /*84a80*/  IMAD.MOV.U32 R218, RZ, RZ, R29 ;  /* 0x000000ffffda7224 */ /* 0x004fc600078e001d */
[----:B------:R-:W2:Y:S01]  /*84a90*/  LDL.LU R29, [R1+0x2ae4] ;  /* 0x002ae400011d7983 */ /* 0x000ea20000300800 */
[----:B------:R-:W-:-:S03]  /*84aa0*/  IMAD.MOV.U32 R219, RZ, RZ, R28 ;  /* 0x000000ffffdb7224 */ /* 0x000fc600078e001c */
[----:B------:R-:W2:Y:S01]  /*84ab0*/  LDL.LU R28, [R1+0x2ae0] ;  /* 0x002ae000011c7983 */ /* 0x000ea20000300800 */
[C---:B------:R-:W-:Y:S03]  /*84ac0*/  HMMA.1688.F32.TF32 R116, R180.reuse, R34, R164 ;  /* 0x00000022b474723c */ /* 0x040fe600000810a4 */
[----:B------:R-:W2:Y:S04]  /*84ad0*/  LDL.LU R164, [R1+0x370] ;  /* 0x0003700001a47983 */ /* 0x000ea80000300800 */
[----:B------:R-:W2:Y:S01]  /*84ae0*/  LDL.LU R165, [R1+0x374] ;  /* 0x0003740001a57983 */ /* 0x000ea20000300800 */
[C---:B------:R-:W-:Y:S03]  /*84af0*/  HMMA.1688.F32.TF32 R172, R180.reuse, R30, R160 ;  /* 0x0000001eb4ac723c */ /* 0x040fe600000810a0 */
[----:B------:R-:W2:Y:S04]  /*84b00*/  LDL.LU R166, [R1+0x378] ;  /* 0x0003780001a67983 */ /* 0x000ea80000300800 */
[----:B------:R-:W2:Y:S01]  /*84b10*/  LDL.LU R167, [R1+0x37c] ;  /* 0x00037c0001a77983 */ /* 0x000ea20000300800 */
[----:B------:R-:W-:Y:S03]  /*84b20*/  HMMA.1688.F32.TF32 R160, R180, R22, R148 ;  /* 0x00000016b4a0723c */ /* 0x000fe60000081094 */
        /* <DEDUP_REMOVED lines=8> */
[----:B---3--:R-:W-:Y:S02]  /*84bb0*/  IMAD.MOV.U32 R171, RZ, RZ, R33 ;  /* 0x000000ffffab7224 */ /* 0x008fe400078e0021 */
[----:B----4-:R-:W-:Y:S02]  /*84bc0*/  IMAD.MOV.U32 R170, RZ, RZ, R32 ;  /* 0x000000ffffaa7224 */ /* 0x010fe400078e0020 */
[----:B--2---:R-:W-:-:S02]  /*84bd0*/  IMAD.MOV.U32 R169, RZ, RZ, R29 ;  /* 0x000000ffffa97224 */ /* 0x004fc400078e001d */
[----:B------:R-:W-:Y:S02]  /*84be0*/  IMAD.MOV.U32 R168, RZ, RZ, R28 ;  /* 0x000000ffffa87224 */ /* 0x000fe400078e001c */
        /* <DEDUP_REMOVED lines=19> */
[C---:B------:R-:W-:Y:S01]  /*84d20*/  HMMA.1688.F32.TF32 R96, R180.reuse, R198, R96 ;  /* 0x000000c6b460723c */ /* 0x040fe20000081060 */
[----:B------:R-:W-:Y:S07]  /*84d30*/  STL.64 [R1+0x2a0], R228 ;  /* 0x0002a0e401007387 */ /* 0x000fee0000100a00 */
[C---:B------:R-:W-:Y:S01]  /*84d40*/  HMMA.1688.F32.TF32 R104, R180.reuse, R194, R104 ;  /* 0x000000c2b468723c */ /* 0x040fe20000081068 */
[----:B------:R1:W-:Y:S07]  /*84d50*/  STL.64 [R1+0x2a8], R230 ;  /* 0x0002a8e601007387 */ /* 0x0003ee0000100a00 */
[C---:B------:R-:W-:Y:S01]  /*84d60*/  HMMA.1688.F32.TF32 R148, R180.reuse, R18, R148 ;  /* 0x00000012b494723c */ /* 0x040fe20000081094 */
[----:B-1----:R1:W5:Y:S07]  /*84d70*/  LDL.LU.64 R230, [R1+0x2ab8] ;  /* 0x002ab80001e67983 */ /* 0x00236e0000300a00 */
[C---:B------:R-:W-:Y:S01]  /*84d80*/  HMMA.1688.F32.TF32 R164, R180.reuse, R14, R164 ;  /* 0x0000000eb4a4723c */ /* 0x040fe200000810a4 */
[----:B------:R1:W5:Y:S07]  /*84d90*/  LDL.LU.64 R228, [R1+0x2ab0] ;  /* 0x002ab00001e47983 */ /* 0x00036e0000300a00 */
[C---:B------:R-:W-:Y:S01]  /*84da0*/  HMMA.1688.F32.TF32 R168, R180.reuse, R10, R168 ;  /* 0x0000000ab4a8723c */ /* 0x040fe200000810a8 */
[----:B------:R-:W-:Y:S07]  /*84db0*/  STL.64 [R1+0x2f0], R136 ;  /* 0x0002f08801007387 */ /* 0x000fee0000100a00 */
[C---:B------:R-:W-:Y:S01]  /*84dc0*/  HMMA.1688.F32.TF32 R216, R180.reuse, R6, R216 ;  /* 0x00000006b4d8723c */ /* 0x040fe200000810d8 */
[----:B------:R1:W-:Y:S07]  /*84dd0*/  STL.64 [R1+0x2f8], R138 ;  /* 0x0002f88a01007387 */ /* 0x0003ee0000100a00 */
[----:B------:R-:W-:Y:S01]  /*84de0*/  HMMA.1688.F32.TF32 R180, R180, R190, R88 ;  /* 0x000000beb4b4723c */ /* 0x000fe20000081058 */
[----:B-1----:R1:W5:Y:S04]  /*84df0*/  LDL.LU.64 R138, [R1+0x2aa8] ;  /* 0x002aa800018a7983 */ /* 0x0023680000300a00 */
[----:B------:R1:W5:Y:S04]  /*84e00*/  LDL.LU.64 R136, [R1+0x2aa0] ;  /* 0x002aa00001887983 */ /* 0x0003680000300a00 */
[----:B------:R-:W-:Y:S04]  /*84e10*/  STL.64 [R1+0x4c0], R128 ;  /* 0x0004c08001007387 */ /* 0x000fe80000100a00 */
[----:B------:R1:W-:Y:S01]  /*84e20*/  STL.64 [R1+0x4c8], R130 ;  /* 0x0004c88201007387 */ /* 0x0003e20000100a00 */
[----:B------:R-:W-:Y:S01]  /*84e30*/  IMAD.MOV.U32 R60, RZ, RZ, R17 ;  /* 0x000000ffff3c7224 */ /* 0x000fe200078e0011 */
[----:B------:R-:W-:Y:S01]  /*84e40*/  HMMA.1688.F32.TF32 R52, R176, R210, R52 ;  /* 0x000000d2b034723c */ /* 0x000fe20000081034 */
[----:B------:R-:W-:Y:S01]  /*84e50*/  IMAD.MOV.U32 R61, RZ, RZ, R16 ;  /* 0x000000ffff3d7224 */ /* 0x000fe200078e0010 */
[----:B-1----:R1:W5:Y:S04]  /*84e60*/  LDL.LU.64 R130, [R1+0x2a98] ;  /* 0x002a980001827983 */ /* 0x0023680000300a00 */
[----:B------:R1:W5:Y:S04]  /*84e70*/  LDL.LU.64 R128, [R1+0x2a90] ;  /* 0x002a900001807983 */ /* 0x0003680000300a00 */
[----:B------:R-:W-:Y:S04]  /*84e80*/  STL.64 [R1+0x440], R96 ;  /* 0x0004406001007387 */ /* 0x000fe80000100a00 */
[----:B------:R1:W-:Y:S01]  /*84e90*/  STL.64 [R1+0x448], R98 ;  /* 0x0004486201007387 */ /* 0x0003e20000100a00 */
[----:B------:R-:W-:-:S02]  /*84ea0*/  IMAD.MOV.U32 R62, RZ, RZ, R13 ;  /* 0x000000ffff3e7224 */ /* 0x000fc400078e000d */
        /* <DEDUP_REMOVED lines=9> */
[----:B------:R1:W5:Y:S04]  /*84f40*/  LDL.LU.64 R90, [R1+0x2a68] ;  /* 0x002a6800015a7983 */ /* 0x0003680000300a00 */
[----:B------:R1:W5:Y:S04]  /*84f50*/  LDL.LU.64 R88, [R1+0x2a60] ;  /* 0x002a600001587983 */ /* 0x0003680000300a00 */
[----:B------:R1:W-:Y:S01]  /*84f60*/  STL.64 [R1+0x400], R180 ;  /* 0x000400b401007387 */ /* 0x0003e20000100a00 */
[C---:B------:R-:W-:Y:S03]  /*84f70*/  HMMA.1688.F32.TF32 R204, R176.reuse, R206, R60 ;  /* 0x000000ceb0cc723c */ /* 0x040fe6000008103c */
[----:B------:R1:W-:Y:S05]  /*84f80*/  STL.64 [R1+0x408], R182 ;  /* 0x000408b601007387 */ /* 0x0003ea0000100a00 */
[----:B------:R-:W-:Y:S01]  /*84f90*/  HMMA.1688.F32.TF32 R24, R176, R26, R84 ;  /* 0x0000001ab018723c */ /* 0x000fe20000081054 */
[----:B-1----:R-:W-:-:S07]  /*84fa0*/  IMAD.MOV.U32 R180, RZ, RZ, R9 ;  /* 0x000000ffffb47224 */ /* 0x002fce00078e0009 */
[----:B------:R-:W-:Y:S01]  /*84fb0*/  HMMA.1688.F32.TF32 R20, R176, R22, R224 ;  /* 0x00000016b014723c */ /* 0x000fe200000810e0 */
[----:B------:R-:W-:Y:S02]  /*84fc0*/  IMAD.MOV.U32 R181, RZ, RZ, R8 ;  /* 0x000000ffffb57224 */ /* 0x000fe400078e0008 */
[----:B------:R-:W-:-:S05]  /*84fd0*/  IMAD.MOV.U32 R182, RZ, RZ, R5 ;  /* 0x000000ffffb67224 */ /* 0x000fca00078e0005 */
[----:B------:R-:W-:Y:S01]  /*84fe0*/  HMMA.1688.F32.TF32 R16, R176, R18, R36 ;  /* 0x00000012b010723c */ /* 0x000fe20000081024 */
[----:B------:R-:W-:-:S07]  /*84ff0*/  IMAD.MOV.U32 R183, RZ, RZ, R4 ;  /* 0x000000ffffb77224 */ /* 0x000fce00078e0004 */
[C---:B------:R-:W-:Y:S08]  /*85000*/  HMMA.1688.F32.TF32 R8, R176.reuse, R10, R44 ;  /* 0x0000000ab008723c */ /* 0x040ff0000008102c */
[----:B------:R-:W-:Y:S01]  /*85010*/  HMMA.1688.F32.TF32 R4, R176, R6, R48 ;  /* 0x00000006b004723c */ /* 0x000fe20000081030 */
[----:B--2---:R-:W-:Y:S02]  /*85020*/  IMAD.MOV.U32 R43, RZ, RZ, R28 ;  /* 0x000000ffff2b7224 */ /* 0x004fe400078e001c */
[----:B---3--:R-:W-:-:S02]  /*85030*/  IMAD.MOV.U32 R42, RZ, RZ, R29 ;  /* 0x000000ffff2a7224 */ /* 0x008fc400078e001d */
[----:B----4-:R-:W-:Y:S02]  /*85040*/  IMAD.MOV.U32 R41, RZ, RZ, R32 ;  /* 0x000000ffff297224 */ /* 0x010fe400078e0020 */
[----:B------:R-:W-:Y:S02]  /*85050*/  IMAD.MOV.U32 R40, RZ, RZ, R33 ;  /* 0x000000ffff287224 */ /* 0x000fe400078e0021 */
[----:B------:R-:W-:Y:S02]  /*85060*/  IMAD.MOV.U32 R59, RZ, RZ, R64 ;  /* 0x000000ffff3b7224 */ /* 0x000fe400078e0040 */
[----:B------:R-:W-:Y:S02]  /*85070*/  IMAD.MOV.U32 R58, RZ, RZ, R65 ;  /* 0x000000ffff3a7224 */ /* 0x000fe400078e0041 */
[----:B------:R-:W-:Y:S02]  /*85080*/  IMAD.MOV.U32 R57, RZ, RZ, R68 ;  /* 0x000000ffff397224 */ /* 0x000fe400078e0044 */
[----:B------:R-:W-:-:S02]  /*85090*/  IMAD.MOV.U32 R56, RZ, RZ, R69 ;  /* 0x000000ffff387224 */ /* 0x000fc400078e0045 */
[C---:B------:R-:W-:Y:S08]  /*850a0*/  HMMA.1688.F32.TF32 R68, R176.reuse, R70, R80 ;  /* 0x00000046b044723c */ /* 0x040ff00000081050 */
[C---:B------:R-:W-:Y:S08]  /*850b0*/  HMMA.1688.F32.TF32 R64, R176.reuse, R66, R56 ;  /* 0x00000042b040723c */ /* 0x040ff00000081038 */
[C---:B------:R-:W-:Y:S08]  /*850c0*/  HMMA.1688.F32.TF32 R28, R176.reuse, R30, R76 ;  /* 0x0000001eb01c723c */ /* 0x040ff0000008104c */
[C---:B------:R-:W-:Y:S01]  /*850d0*/  HMMA.1688.F32.TF32 R32, R176.reuse, R34, R212 ;  /* 0x00000022b020723c */ /* 0x040fe200000810d4 */
[----:B------:R-:W2:Y:S04]  /*850e0*/  LDL R214, [R1+0xa10] ;  /* 0x000a100001d67983 */ /* 0x000ea80000100800 */
[----:B------:R1:W5:Y:S04]  /*850f0*/  LDL.LU.64 R78, [R1+0x2a58] ;  /* 0x002a5800014e7983 */ /* 0x0003680000300a00 */
[----:B------:R1:W5:Y:S04]  /*85100*/  LDL.LU.64 R76, [R1+0x2a50] ;  /* 0x002a5000014c7983 */ /* 0x0003680000300a00 */
[----:B------:R1:W5:Y:S04]  /*85110*/  LDL.LU.64 R82, [R1+0x2a48] ;  /* 0x002a480001527983 */ /* 0x0003680000300a00 */
[----:B------:R1:W5:Y:S04]  /*85120*/  LDL.LU.64 R80, [R1+0x2a40] ;  /* 0x002a400001507983 */ /* 0x0003680000300a00 */
[----:B------:R1:W5:Y:S04]  /*85130*/  LDL.LU.64 R58, [R1+0x2a38] ;  /* 0x002a3800013a7983 */ /* 0x0003680000300a00 */
[----:B------:R1:W5:Y:S04]  /*85140*/  LDL.LU.64 R56, [R1+0x2a30] ;  /* 0x002a300001387983 */ /* 0x0003680000300a00 */
[----:B------:R1:W5:Y:S04]  /*85150*/  LDL.LU.64 R86, [R1+0x2a28] ;  /* 0x002a280001567983 */ /* 0x0003680000300a00 */
[----:B------:R1:W5:Y:S01]  /*85160*/  LDL.LU.64 R84, [R1+0x2a20] ;  /* 0x002a200001547983 */ /* 0x0003620000300a00 */
[----:B------:R-:W-:Y:S03]  /*85170*/  HMMA.1688.F32.TF32 R12, R176, R14, R40 ;  /* 0x0000000eb00c723c */ /* 0x000fe60000081028 */
[----:B------:R1:W5:Y:S04]  /*85180*/  LDL.LU.64 R226, [R1+0x2a18] ;  /* 0x002a180001e27983 */ /* 0x0003680000300a00 */
        /* <DEDUP_REMOVED lines=9> */
[----:B------:R-:W-:Y:S04]  /*85220*/  STL.64 [R1+0x210], R52 ;  /* 0x0002103401007387 */ /* 0x000fe80000100a00 */
[----:B------:R3:W-:Y:S04]  /*85230*/  STL.64 [R1+0x218], R54 ;  /* 0x0002183601007387 */ /* 0x0007e80000100a00 */
[----:B---3--:R1:W5:Y:S04]  /*85240*/  LDL.LU.64 R54, [R1+0x29c8] ;  /* 0x0029c80001367983 */ /* 0x0083680000300a00 */
[----:B------:R1:W5:Y:S04]  /*85250*/  LDL.LU.64 R52, [R1+0x29c0] ;  /* 0x0029c00001347983 */ /* 0x0003680000300a00 */
[----:B------:R1:W5:Y:S04]  /*85260*/  LDL.LU.64 R62, [R1+0x29b8] ;  /* 0x0029b800013e7983 */ /* 0x0003680000300a00 */
[----:B------:R1:W5:Y:S04]  /*85270*/  LDL.LU.64 R60, [R1+0x29b0] ;  /* 0x0029b000013c7983 */ /* 0x0003680000300a00 */
[----:B------:R3:W-:Y:S04]  /*85280*/  STL.64 [R1+0x200], R204 ;  /* 0x000200cc01007387 */ /* 0x0007e80000100a00 */
[----:B------:R4:W-:Y:S01]  /*85290*/  STL.64 [R1+0x208], R206 ;  /* 0x000208ce01007387 */ /* 0x0009e20000100a00 */
[----:B---3--:R-:W-:-:S02]  /*852a0*/  IMAD.MOV.U32 R204, RZ, RZ, R201 ;  /* 0x000000ffffcc7224 */ /* 0x008fc400078e00c9 */
[----:B------:R-:W-:Y:S02]  /*852b0*/  IMAD.MOV.U32 R205, RZ, RZ, R200 ;  /* 0x000000ffffcd7224 */ /* 0x000fe400078e00c8 */
[----:B----4-:R-:W-:Y:S02]  /*852c0*/  IMAD.MOV.U32 R206, RZ, RZ, R197 ;  /* 0x000000ffffce7224 */ /* 0x010fe400078e00c5 */
[----:B------:R-:W-:Y:S01]  /*852d0*/  IMAD.MOV.U32 R207, RZ, RZ, R196 ;  /* 0x000000ffffcf7224 */ /* 0x000fe200078e00c4 */
[C---:B------:R-:W-:Y:S08]  /*852e0*/  HMMA.1688.F32.TF32 R200, R176.reuse, R202, R208 ;  /* 0x000000cab0c8723c */ /* 0x040ff000000810d0 */
[C---:B------:R-:W-:Y:S08]  /*852f0*/  HMMA.1688.F32.TF32 R196, R176.reuse, R198, R204 ;  /* 0x000000c6b0c4723c */ /* 0x040ff000000810cc */
[C---:B------:R-:W-:Y:S08]  /*85300*/  HMMA.1688.F32.TF32 R192, R176.reuse, R194, R184 ;  /* 0x000000c2b0c0723c */ /* 0x040ff000000810b8 */
[----:B------:R-:W-:Y:S01]  /*85310*/  HMMA.1688.F32.TF32 R176, R176, R190, R180 ;  /* 0x000000beb0b0723c */ /* 0x000fe200000810b4 */
[----:B------:R-:W-:Y:S04]  /*85320*/  STL.64 [R1+0x1f0], R200 ;  /* 0x0001f0c801007387 */ /* 0x000fe80000100a00 */
[----:B------:R-:W-:Y:S04]  /*85330*/  STL.64 [R1+0x1f8], R202 ;  /* 0x0001f8ca01007387 */ /* 0x000fe80000100a00 */
[----:B------:R-:W3:Y:S04]  /*85340*/  LDL.LU R187, [R1+0x1ae0] ;  /* 0x001ae00001bb7983 */ /* 0x000ee80000300800 */
[----:B------:R-:W-:Y:S04]  /*85350*/  STL.64 [R1+0x1d0], R196 ;  /* 0x0001d0c401007387 */ /* 0x000fe80000100a00 */
[----:B------:R-:W-:Y:S04]  /*85360*/  STL.64 [R1+0x1d8], R198 ;  /* 0x0001d8c601007387 */ /* 0x000fe80000100a00 */
[----:B------:R-:W-:Y:S04]  /*85370*/  STL.64 [R1+0x1c0], R192 ;  /* 0x0001c0c001007387 */ /* 0x000fe80000100a00 */
[----:B------:R-:W-:Y:S04]  /*85380*/  STL.64 [R1+0x1c8], R194 ;  /* 0x0001c8c201007387 */ /* 0x000fe80000100a00 */
[----:B------:R-:W4:Y:S04]  /*85390*/  LDL.LU R184, [R1+0x1ae4] ;  /* 0x001ae40001b87983 */ /* 0x000f280000300800 */
[----:B------:R-:W-:Y:S04]  /*853a0*/  STL.64 [R1+0x190], R176 ;  /* 0x000190b001007387 */ /* 0x000fe80000100a00 */
[----:B------:R1:W-:Y:S04]  /*853b0*/  STL.64 [R1+0x198], R178 ;  /* 0x000198b201007387 */ /* 0x0003e80000100a00 */
[----:B------:R-:W3:Y:S04]  /*853c0*/  LDL.LU R186, [R1+0x1b00] ;  /* 0x001b000001ba7983 */ /* 0x000ee80000300800 */
[----:B------:R-:W3:Y:S04]  /*853d0*/  LDL.LU R185, [R1+0x1b04] ;  /* 0x001b040001b97983 */ /* 0x000ee80000300800 */
[----:B------:R-:W3:Y:S04]  /*853e0*/  LDL.LU R180, [R1+0x1b20] ;  /* 0x001b200001b47983 */ /* 0x000ee80000300800 */
[----:B-1----:R-:W3:Y:S01]  /*853f0*/  LDL.LU R178, [R1+0x1b24] ;  /* 0x001b240001b27983 */ /* 0x002ee20000300800 */
[----:B------:R-:W-:-:S03]  /*85400*/  IMAD.MOV.U32 R209, RZ, RZ, c[0x0][0x180] ;  /* 0x00006000ffd17624 */ /* 0x000fc600078e00ff */
[----:B------:R-:W1:Y:S02]  /*85410*/  S2R R208, SR_TID.X ;  /* 0x0000000000d07919 */ /* 0x000e640000002100 */
[C---:B------:R-:W-:Y:S02]  /*85420*/  IADD3 R0, R209.reuse, -0x100, RZ ;  /* 0xffffff00d1007810 */ /* 0x040fe40007ffe0ff */
[----:B------:R-:W-:-:S04]  /*85430*/  IADD3 R209, R209, 0x7f, RZ ;  /* 0x0000007fd1d17810 */ /* 0x000fc80007ffe0ff */
[----:B------:R-:W-:Y:S01]  /*85440*/  SHF.R.S32.HI R2, RZ, 0x1f, R209 ;  /* 0x0000001fff027819 */ /* 0x000fe200000114d1 */
[----:B------:R-:W-:-:S03]  /*85450*/  IMAD.MOV.U32 R205, RZ, RZ, c[0x0][0x188] ;  /* 0x00006200ffcd7624 */ /* 0x000fc600078e00ff */
[----:B------:R-:W-:Y:S01]  /*85460*/  LEA.HI R2, R2, R209, RZ, 0x7 ;  /* 0x000000d102027211 */ /* 0x000fe200078f38ff */
[----:B------:R-:W-:-:S03]  /*85470*/  IMAD.SHL.U32 R182, R205, 0x80, RZ ;  /* 0x00000080cdb67824 */ /* 0x000fc600078e00ff */
[----:B------:R-:W-:Y:S01]  /*85480*/  SHF.R.S32.HI R2, RZ, 0x7, R2 ;  /* 0x00000007ff027819 */ /* 0x000fe20000011402 */
[----:B------:R-:W-:-:S03]  /*85490*/  IMAD.SHL.U32 R183, R205, 0x80, RZ ;  /* 0x00000080cdb77824 */ /* 0x000fc600078e00ff */
[----:B------:R-:W-:Y:S01]  /*854a0*/  IADD3 R2, R2, -0x2, RZ ;  /* 0xfffffffe02027810 */ /* 0x000fe20007ffe0ff */
[----:B------:R-:W-:Y:S01]  /*854b0*/  IMAD.SHL.U32 R183, R183, 0x4, RZ ;  /* 0x00000004b7b77824 */ /* 0x000fe200078e00ff */
[----:B------:R-:W-:Y:S01]  /*854c0*/  SHF.R.S32.HI R182, RZ, 0x1f, R182 ;  /* 0x0000001fffb67819 */ /* 0x000fe200000114b6 */
[----:B------:R-:W-:Y:S01]  /*854d0*/  IMAD.SHL.U32 R181, R205, 0x80, RZ ;  /* 0x00000080cdb57824 */ /* 0x000fe200078e00ff */
[----:B------:R-:W-:Y:S01]  /*854e0*/  UISETP.GT.AND UP0, UPT, UR5, 0x1, UPT ;  /* 0x000000010500788c */ /* 0x000fe2000bf04270 */
[----:B-1----:R-:W-:-:S03]  /*854f0*/  LOP3.LUT R209, R208, 0x7f, RZ, 0xc0, !PT ;  /* 0x0000007fd0d17812 */ /* 0x002fc600078ec0ff */
[----:B------:R-:W-:Y:S01]  /*85500*/  SHF.L.U64.HI R181, R181, 0x2, R182 ;  /* 0x00000002b5b57819 */ /* 0x000fe200000102b6 */
[----:B------:R-:W-:Y:S01]  /*85510*/  USEL UR5, UR5, URZ, !UP0 ;  /* 0x0000003f05057287 */ /* 0x000fe2000c000000 */
[----:B------:R-:W-:Y:S02]  /*85520*/  IMAD.SHL.U32 R215, R209, 0x4, RZ ;  /* 0x00000004d1d77824 */ /* 0x000fe400078e00ff */
[C---:B--2---:R-:W-:Y:S01]  /*85530*/  IMAD R0, R214.reuse, -0x80, R0 ;  /* 0xffffff80d6007824 */ /* 0x044fe200078e0200 */
[----:B------:R-:W-:-:S04]  /*85540*/  ISETP.GE.AND P0, PT, R214, R2, PT ;  /* 0x00000002d600720c */ /* 0x000fc80003f06270 */
[----:B------:R-:W-:-:S04]  /*85550*/  ISETP.GT.AND P1, PT, R0, RZ, PT ;  /* 0x000000ff0000720c */ /* 0x000fc80003f24270 */
[----:B------:R-:W-:-:S04]  /*85560*/  SEL R2, RZ, 0x4, !P1 ;  /* 0x00000004ff027807 */ /* 0x000fc80004800000 */
[----:B------:R-:W-:-:S04]  /*85570*/  SEL R2, R2, RZ, !P0 ;  /* 0x000000ff02027207 */ /* 0x000fc80004000000 */
[----:B------:R-:W-:Y:S01]  /*85580*/  ISETP.NE.U32.AND P1, PT, R2, RZ, PT ;  /* 0x000000ff0200720c */ /* 0x000fe20003f25070 */
[----:B------:R-:W-:-:S04]  /*85590*/  IMAD.U32 R2, RZ, RZ, UR5 ;  /* 0x00000005ff027e24 */ /* 0x000fc8000f8e00ff */
[----:B------:R-:W-:-:S05]  /*855a0*/  IMAD R2, R2, 0x10000, R215 ;  /* 0x0001000002027824 */ /* 0x000fca00078e02d7 */
[----:B------:R-:W-:Y:S02]  /*855b0*/  IADD3 R3, R2, 0x100000, RZ ;  /* 0x0010000002037810 */ /* 0x000fe40007ffe0ff */
[----:B----4-:R-:W-:-:S05]  /*855c0*/  IADD3 R184, P2, R184, R183, RZ ;  /* 0x000000b7b8b87210 */ /* 0x010fca0007f5e0ff */
[----:B---3--:R-:W-:Y:S01]  /*855d0*/  IMAD.X R187, R187, 0x1, R181, P2 ;  /* 0x00000001bbbb7824 */ /* 0x008fe200010e06b5 */
[----:B------:R-:W-:Y:S01]  /*855e0*/  STL [R1+0x1ae4], R184 ;  /* 0x001ae4b801007387 */ /* 0x000fe20000100800 */
[----:B------:R-:W-:Y:S02]  /*855f0*/  IMAD.MOV.U32 R176, RZ, RZ, R184 ;  /* 0x000000ffffb07224 */ /* 0x000fe400078e00b8 */
[----:B------:R-:W-:Y:S01]  /*85600*/  IMAD.MOV.U32 R177, RZ, RZ, R187 ;  /* 0x000000ffffb17224 */ /* 0x000fe200078e00bb */
[----:B------:R1:W-:Y:S04]  /*85610*/  STL [R1+0x1ae0], R187 ;  /* 0x001ae0bb01007387 */ /* 0x0003e80000100800 */
[----:B------:R-:W-:Y:S01]  /*85620*/  @!PT LDS RZ, [RZ] ;  /* 0x00000000fffff984 */ /* 0x000fe20000000800 */
[----:B------:R-:W-:Y:S01]  /*85630*/  @!PT LDS RZ, [RZ] ;  /* 0x00000000fffff984 */ /* 0x000fe20000000800 */
[----:B------:R-:W-:Y:S01]  /*85640*/  @!PT LDS RZ, [RZ] ;  /* 0x00000000fffff984 */ /* 0x000fe20000000800 */
[----:B------:R2:W-:Y:S01]  /*85650*/  LDGSTS.E [R3+-0x80000], [R176.64], P1 ;  /* 0x80000000b0037fae */ /* 0x0005e20008921848 */
[----:B------:R-:W-:-:S03]  /*85660*/  IADD3 R185, P2, R185, R183, RZ ;  /* 0x000000b7b9b97210 */ /* 0x000fc60007f5e0ff */
[----:B-1----:R-:W3:Y:S04]  /*85670*/  LDL.LU R187, [R1+0x1b40] ;  /* 0x001b400001bb7983 */ /* 0x002ee80000300800 */
[----:B------:R-:W4:Y:S01]  /*85680*/  LDL.LU R184, [R1+0x1b44] ;  /* 0x001b440001b87983 */ /* 0x000f220000300800 */
[----:B------:R-:W-:-:S03]  /*85690*/  IMAD.X R186, R186, 0x1, R181, P2 ;  /* 0x00000001baba7824 */ /* 0x000fc600010e06b5 */
[----:B------:R-:W3:Y:S01]  /*856a0*/  LDL.LU R179, [R1+0x1b64] ;  /* 0x001b640001b37983 */ /* 0x000ee20000300800 */
[----:B--2---:R-:W-:-:S03]  /*856b0*/  IMAD.MOV.U32 R176, RZ, RZ, R185 ;  /* 0x000000ffffb07224 */ /* 0x004fc600078e00b9 */
[----:B------:R1:W-:Y:S04]  /*856c0*/  STL [R1+0x1b04], R185 ;  /* 0x001b04b901007387 */ /* 0x0003e80000100800 */
[----:B------:R2:W-:Y:S04]  /*856d0*/  STL [R1+0x1b00], R186 ;  /* 0x001b00ba01007387 */ /* 0x0005e80000100800 */
[----:B-1----:R-:W3:Y:S01]  /*856e0*/  LDL.LU R185, [R1+0x1b60] ;  /* 0x001b600001b97983 */ /* 0x002ee20000300800 */
[----:B------:R-:W-:-:S03]  /*856f0*/  IADD3 R178, P2, R178, R183, RZ ;  /* 0x000000b7b2b27210 */ /* 0x000fc60007f5e0ff */
[----:B------:R-:W3:Y:S02]  /*85700*/  LDL.LU R182, [R1+0x1b84] ;  /* 0x001b840001b67983 */ /* 0x000ee40000300800 */
[----:B------:R-:W-:Y:S02]  /*85710*/  IMAD.X R180, R180, 0x1, R181, P2 ;  /* 0x00000001b4b47824 */ /* 0x000fe400010e06b5 */
[----:B------:R-:W-:Y:S01]  /*85720*/  STL [R1+0x1b24], R178 ;  /* 0x001b24b201007387 */ /* 0x000fe20000100800 */
[----:B------:R-:W-:-:S03]  /*85730*/  IMAD.MOV.U32 R177, RZ, RZ, R186 ;  /* 0x000000ffffb17224 */ /* 0x000fc600078e00ba */
[----:B------:R1:W-:Y:S04]  /*85740*/  STL [R1+0x1b20], R180 ;  /* 0x001b20b401007387 */ /* 0x0003e80000100800 */
[----:B--2---:R-:W2:Y:S01]  /*85750*/  LDL.LU R186, [R1+0x1b80] ;  /* 0x001b800001ba7983 */ /* 0x004ea20000300800 */
[----:B------:R-:W-:-:S04]  /*85760*/  ISETP.GT.AND P1, PT, R0, 0x4, PT ;  /* 0x000000040000780c */ /* 0x000fc80003f24270 */
[----:B------:R-:W-:-:S04]  /*85770*/  SEL R3, RZ, 0x4, !P1 ;  /* 0x00000004ff037807 */ /* 0x000fc80004800000 */
[----:B------:R-:W-:-:S04]  /*85780*/  SEL R3, R3, RZ, !P0 ;  /* 0x000000ff03037207 */ /* 0x000fc80004000000 */
[----:B------:R-:W-:Y:S02]  /*85790*/  ISETP.NE.U32.AND P1, PT, R3, RZ, PT ;  /* 0x000000ff0300720c */ /* 0x000fe40003f25070 */
[----:B------:R-:W-:-:S11]  /*857a0*/  IADD3 R3, R2, 0x100000, RZ ;  /* 0x0010000002037810 */ /* 0x000fd60007ffe0ff */
[----:B------:R1:W-:Y:S01]  /*857b0*/  LDGSTS.E [R3+-0x7f800], [R176.64], P1 ;  /* 0x80800000b0037fae */ /* 0x0003e20008921848 */
[----:B------:R-:W-:-:S04]  /*857c0*/  ISETP.GT.AND P1, PT, R0, 0x8, PT ;  /* 0x000000080000780c */ /* 0x000fc80003f24270 */
[----:B-1----:R-:W-:-:S04]  /*857d0*/  SEL R3, RZ, 0x4, !P1 ;  /* 0x00000004ff037807 */ /* 0x002fc80004800000 */
[----:B------:R-:W-:-:S04]  /*857e0*/  SEL R3, R3, RZ, !P0 ;  /* 0x000000ff03037207 */ /* 0x000fc80004000000 */
[----:B------:R-:W-:Y:S01]  /*857f0*/  ISETP.NE.U32.AND P1, PT, R3, RZ, PT ;  /* 0x000000ff0300720c */ /* 0x000fe20003f25070 */
[----:B------:R-:W-:Y:S01]  /*85800*/  IMAD.MOV.U32 R176, RZ, RZ, R178 ;  /* 0x000000ffffb07224 */ /* 0x000fe200078e00b2 */
[----:B------:R-:W-:Y:S01]  /*85810*/  IADD3 R3, R2, 0x100000, RZ ;  /* 0x0010000002037810 */ /* 0x000fe20007ffe0ff */
[----:B------:R-:W-:Y:S02]  /*85820*/  IMAD.MOV.U32 R177, RZ, RZ, R180 ;  /* 0x000000ffffb17224 */ /* 0x000fe400078e00b4 */
[----:B------:R-:W2:Y:S04]  /*85830*/  LDL.LU R180, [R1+0x1ba0] ;  /* 0x001ba00001b47983 */ /* 0x000ea80000300800 */
[----:B------:R-:W2:Y:S04]  /*85840*/  LDL.LU R178, [R1+0x1ba4] ;  /* 0x001ba40001b27983 */ /* 0x000ea80000300800 */
[----:B------:R1:W-:Y:S01]  /*85850*/  LDGSTS.E [R3+-0x7f000], [R176.64], P1 ;  /* 0x81000000b0037fae */ /* 0x0003e20008921848 */
[----:B------:R-:W-:-:S04]  /*85860*/  ISETP.GT.AND P1, PT, R0, 0xc, PT ;  /* 0x0000000c0000780c */ /* 0x000fc80003f24270 */
[----:B-1----:R-:W-:-:S04]  /*85870*/  SEL R3, RZ, 0x4, !P1 ;  /* 0x00000004ff037807 */ /* 0x002fc80004800000 */
[----:B------:R-:W-:-:S04]  /*85880*/  SEL R3, R3, RZ, !P0 ;  /* 0x000000ff03037207 */ /* 0x000fc80004000000 */
[----:B------:R-:W-:Y:S02]  /*85890*/  ISETP.NE.U32.AND P1, PT, R3, RZ, PT ;  /* 0x000000ff0300720c */ /* 0x000fe40003f25070 */
[----:B------:R-:W-:Y:S02]  /*858a0*/  IADD3 R3, R2, 0x100000, RZ ;  /* 0x0010000002037810 */ /* 0x000fe40007ffe0ff */
[----:B----4-:R-:W-:-:S05]  /*858b0*/  IADD3 R184, P2, R184, R183, RZ ;  /* 0x000000b7b8b87210 */ /* 0x010fca0007f5e0ff */
[----:B---3--:R-:W-:Y:S01]  /*858c0*/  IMAD.X R187, R187, 0x1, R181, P2 ;  /* 0x00000001bbbb7824 */ /* 0x008fe200010e06b5 */
[----:B------:R-:W-:Y:S01]  /*858d0*/  IADD3 R179, P2, R179, R183, RZ ;  /* 0x000000b7b3b37210 */ /* 0x000fe20007f5e0ff */
[----:B------:R-:W-:Y:S01]  /*858e0*/  IMAD.MOV.U32 R176, RZ, RZ, R184 ;  /* 0x000000ffffb07224 */ /* 0x000fe200078e00b8 */
[----:B------:R1:W-:Y:S01]  /*858f0*/  STL [R1+0x1b44], R184 ;  /* 0x001b44b801007387 */ /* 0x0003e20000100800 */
[----:B------:R-:W-:-:S03]  /*85900*/  IMAD.MOV.U32 R177, RZ, RZ, R187 ;  /* 0x000000ffffb17224 */ /* 0x000fc600078e00bb */
[----:B------:R-:W-:Y:S04]  /*85910*/  STL [R1+0x1b40], R187 ;  /* 0x001b40bb01007387 */ /* 0x000fe80000100800 */
[----:B------:R3:W-:Y:S01]  /*85920*/  LDGSTS.E [R3+-0x7e800], [R176.64], P1 ;  /* 0x81800000b0037fae */ /* 0x0007e20008921848 */
[----:B------:R-:W-:-:S03]  /*85930*/  IMAD.X R185, R185, 0x1, R181, P2 ;  /* 0x00000001b9b97824 */ /* 0x000fc600010e06b5 */
[----:B-1----:R-:W4:Y:S01]  /*85940*/  LDL.LU R184, [R1+0x1bc4] ;  /* 0x001bc40001b87983 */ /* 0x002f220000300800 */
[----:B------:R-:W-:-:S03]  /*85950*/  ISETP.GT.AND P1, PT, R0, 0x10, PT ;  /* 0x000000100000780c */ /* 0x000fc60003f24270 */
[----:B------:R-:W-:Y:S04]  /*85960*/  STL [R1+0x1b64], R179 ;  /* 0x001b64b301007387 */ /* 0x000fe80000100800 */
[----:B------:R1:W-:Y:S01]  /*85970*/  STL [R1+0x1b60], R185 ;  /* 0x001b60b901007387 */ /* 0x0003e20000100800 */
[----:B---3--:R-:W-:Y:S01]  /*85980*/  IMAD.MOV.U32 R177, RZ, RZ, R185 ;  /* 0x000000ffffb17224 */ /* 0x008fe200078e00b9 */
[----:B------:R-:W-:Y:S02]  /*85990*/  SEL R3, RZ, 0x4, !P1 ;  /* 0x00000004ff037807 */ /* 0x000fe40004800000 */
[----:B-1----:R-:W3:Y:S02]  /*859a0*/  LDL.LU R185, [R1+0x1bc0] ;  /* 0x001bc00001b97983 */ /* 0x002ee40000300800 */
[----:B------:R-:W-:-:S04]  /*859b0*/  SEL R3, R3, RZ, !P0 ;  /* 0x000000ff03037207 */ /* 0x000fc80004000000 */
[----:B------:R-:W-:Y:S02]  /*859c0*/  ISETP.NE.U32.AND P1, PT, R3, RZ, PT ;  /* 0x000000ff0300720c */ /* 0x000fe40003f25070 */
[----:B------:R-:W-:Y:S01]  /*859d0*/  IADD3 R182, P2, R182, R183, RZ ;  /* 0x000000b7b6b67210 */ /* 0x000fe20007f5e0ff */
[----:B------:R-:W-:Y:S01]  /*859e0*/  IMAD.MOV.U32 R176, RZ, RZ, R179 ;  /* 0x000000ffffb07224 */ /* 0x000fe200078e00b3 */
[----:B------:R-:W-:Y:S01]  /*859f0*/  IADD3 R3, R2, 0x100000, RZ ;  /* 0x0010000002037810 */ /* 0x000fe20007ffe0ff */
[----:B------:R-:W3:Y:S02]  /*85a00*/  LDL.LU R179, [R1+0x1be4] ;  /* 0x001be40001b37983 */ /* 0x000ee40000300800 */
[----:B--2---:R-:W-:Y:S02]  /*85a10*/  IMAD.X R186, R186, 0x1, R181, P2 ;  /* 0x00000001baba7824 */ /* 0x004fe400010e06b5 */
[----:B------:R1:W-:Y:S04]  /*85a20*/  STL [R1+0x1b84], R182 ;  /* 0x001b84b601007387 */ /* 0x0003e80000100800 */
[----:B------:R2:W-:Y:S04]  /*85a30*/  LDGSTS.E [R3+-0x7e000], [R176.64], P1 ;  /* 0x82000000b0037fae */ /* 0x0005e80008921848 */
[----:B------:R-:W-:Y:S01]  /*85a40*/  STL [R1+0x1b80], R186 ;  /* 0x001b80ba01007387 */ /* 0x000fe20000100800 */
[----:B--2---:R-:W-:-:S03]  /*85a50*/  IMAD.MOV.U32 R176, RZ, RZ, R182 ;  /* 0x000000ffffb07224 */ /* 0x004fc600078e00b6 */
[----:B-1----:R-:W2:Y:S01]  /*85a60*/  LDL.LU R182, [R1+0x1be0] ;  /* 0x001be00001b67983 */ /* 0x002ea20000300800 */
[----:B------:R-:W-:-:S04]  /*85a70*/  ISETP.GT.AND P1, PT, R0, 0x14, PT ;  /* 0x000000140000780c */ /* 0x000fc80003f24270 */
[----:B------:R-:W-:-:S04]  /*85a80*/  SEL R3, RZ, 0x4, !P1 ;  /* 0x00000004ff037807 */ /* 0x000fc80004800000 */
[----:B------:R-:W-:-:S04]  /*85a90*/  SEL R3, R3, RZ, !P0 ;  /* 0x000000ff03037207 */ /* 0x000fc80004000000 */
[----:B------:R-:W-:Y:S01]  /*85aa0*/  ISETP.NE.U32.AND P1, PT, R3, RZ, PT ;  /* 0x000000ff0300720c */ /* 0x000fe20003f25070 */
[----:B------:R-:W-:Y:S01]  /*85ab0*/  IMAD.MOV.U32 R177, RZ, RZ, R186 ;  /* 0x000000ffffb17224 */ /* 0x000fe200078e00ba */
[----:B------:R-:W-:Y:S02]  /*85ac0*/  IADD3 R3, R2, 0x100000, RZ ;  /* 0x0010000002037810 */ /* 0x000fe40007ffe0ff */
[----:B------:R-:W-:-:S09]  /*85ad0*/  IADD3 R178, P2, R178, R183, RZ ;  /* 0x000000b7b2b27210 */ /* 0x000fd20007f5e0ff */
[----:B------:R1:W-:Y:S01]  /*85ae0*/  LDGSTS.E [R3+-0x7d800], [R176.64], P1 ;  /* 0x82800000b0037fae */ /* 0x0003e20008921848 */
[----:B------:R-:W-:Y:S01]  /*85af0*/  ISETP.GT.AND P1, PT, R0, 0x18, PT ;  /* 0x000000180000780c */ /* 0x000fe20003f24270 */
[----:B------:R-:W-:-:S03]  /*85b00*/  IMAD.X R180, R180, 0x1, R181, P2 ;  /* 0x00000001b4b47824 */ /* 0x000fc600010e06b5 */
[----:B-1----:R-:W-:-:S04]  /*85b10*/  SEL R3, RZ, 0x4, !P1 ;  /* 0x00000004ff037807 */ /* 0x002fc80004800000 */
[----:B------:R-:W-:Y:S01]  /*85b20*/  SEL R3, R3, RZ, !P0 ;  /* 0x000000ff03037207 */ /* 0x000fe20004000000 */
[----:B------:R-:W-:Y:S03]  /*85b30*/  STL [R1+0x1ba4], R178 ;  /* 0x001ba4b201007387 */ /* 0x000fe60000100800 */
[----:B------:R-:W-:Y:S01]  /*85b40*/  ISETP.NE.U32.AND P1, PT, R3, RZ, PT ;  /* 0x000000ff0300720c */ /* 0x000fe20003f25070 */
[----:B------:R1:W-:Y:S01]  /*85b50*/  STL [R1+0x1ba0], R180 ;  /* 0x001ba0b401007387 */ /* 0x0003e20000100800 */
[----:B------:R-:W-:-:S03]  /*85b60*/  IMAD.MOV.U32 R177, RZ, RZ, R180 ;  /* 0x000000ffffb17224 */ /* 0x000fc600078e00b4 */
[----:B------:R-:W2:Y:S01]  /*85b70*/  LDL.LU R187, [R1+0x1c00] ;  /* 0x001c000001bb7983 */ /* 0x000ea20000300800 */
[----:B------:R-:W-:Y:S01]  /*85b80*/  IADD3 R3, R2, 0x100000, RZ ;  /* 0x0010000002037810 */ /* 0x000fe20007ffe0ff */
[----:B------:R-:W-:Y:S02]  /*85b90*/  IMAD.MOV.U32 R176, RZ, RZ, R178 ;  /* 0x000000ffffb07224 */ /* 0x000fe400078e00b2 */
[----:B-1----:R-:W2:Y:S04]  /*85ba0*/  LDL.LU R180, [R1+0x1c04] ;  /* 0x001c040001b47983 */ /* 0x002ea80000300800 */
[----:B------:R-:W2:Y:S04]  /*85bb0*/  LDL.LU R178, [R1+0x1c24] ;  /* 0x001c240001b27983 */ /* 0x000ea80000300800 */
[----:B------:R1:W-:Y:S01]  /*85bc0*/  LDGSTS.E [R3+-0x7d000], [R176.64], P1 ;  /* 0x83000000b0037fae */ /* 0x0003e20008921848 */
[----:B----4-:R-:W-:-:S05]  /*85bd0*/  IADD3 R184, P2, R184, R183, RZ ;  /* 0x000000b7b8b87210 */ /* 0x010fca0007f5e0ff */
[----:B------:R-:W-:Y:S01]  /*85be0*/  STL [R1+0x1bc4], R184 ;  /* 0x001bc4b801007387 */ /* 0x000fe20000100800 */
[----:B---3--:R-:W-:-:S04]  /*85bf0*/  IMAD.X R185, R185, 0x1, R181, P2 ;  /* 0x00000001b9b97824 */ /* 0x008fc800010e06b5 */
[----:B-1----:R-:W-:Y:S01]  /*85c00*/  IMAD.MOV.U32 R177, RZ, RZ, R185 ;  /* 0x000000ffffb17224 */ /* 0x002fe200078e00b9 */
[----:B------:R1:W-:Y:S04]  /*85c10*/  STL [R1+0x1bc0], R185 ;  /* 0x001bc0b901007387 */ /* 0x0003e80000100800 */
[----:B-1----:R-:W3:Y:S01]  /*85c20*/  LDL.LU R185, [R1+0x1c20] ;  /* 0x001c200001b97983 */ /* 0x002ee20000300800 */
[----:B------:R-:W-:Y:S01]  /*85c30*/  IADD3 R179, P2, R179, R183, RZ ;  /* 0x000000b7b3b37210 */ /* 0x000fe20007f5e0ff */
[----:B------:R-:W-:Y:S02]  /*85c40*/  IMAD.MOV.U32 R176, RZ, RZ, R184 ;  /* 0x000000ffffb07224 */ /* 0x000fe400078e00b8 */
[----:B------:R-:W4:Y:S04]  /*85c50*/  LDL.LU R184, [R1+0x1c44] ;  /* 0x001c440001b87983 */ /* 0x000f280000300800 */
[----:B------:R-:W-:Y:S01]  /*85c60*/  STL [R1+0x1be4], R179 ;  /* 0x001be4b301007387 */ /* 0x000fe20000100800 */
[----:B--2---:R-:W-:-:S05]  /*85c70*/  IMAD.X R182, R182, 0x1, R181, P2 ;  /* 0x00000001b6b67824 */ /* 0x004fca00010e06b5 */
[----:B------:R1:W-:Y:S04]  /*85c80*/  STL [R1+0x1be0], R182 ;  /* 0x001be0b601007387 */ /* 0x0003e80000100800 */
[----:B------:R-:W2:Y:S01]  /*85c90*/  LDL.LU R186, [R1+0x1c40] ;  /* 0x001c400001ba7983 */ /* 0x000ea20000300800 */
        /* <DEDUP_REMOVED lines=12> */
[----:B------:R-:W-:Y:S01]  /*85d60*/  IMAD.MOV.U32 R177, RZ, RZ, R182 ;  /* 0x000000ffffb17224 */ /* 0x000fe200078e00b6 */
[----:B------:R-:W-:Y:S01]  /*85d70*/  IADD3 R180, P2, R180, R183, RZ ;  /* 0x000000b7b4b47210 */ /* 0x000fe20007f5e0ff */
[----:B------:R-:W2:Y:S04]  /*85d80*/  LDL.LU R182, [R1+0x1c60] ;  /* 0x001c600001b67983 */ /* 0x000ea80000300800 */
[----:B------:R-:W2:Y:S04]  /*85d90*/  LDL.LU R179, [R1+0x1c64] ;  /* 0x001c640001b37983 */ /* 0x000ea80000300800 */
[----:B------:R1:W-:Y:S01]  /*85da0*/  LDGSTS.E [R3+-0x7c000], [R176.64], P1 ;  /* 0x84000000b0037fae */ /* 0x0003e20008921848 */
[----:B------:R-:W-:-:S04]  /*85db0*/  ISETP.GT.AND P1, PT, R0, 0x24, PT ;  /* 0x000000240000780c */ /* 0x000fc80003f24270 */
[----:B-1----:R-:W-:-:S04]  /*85dc0*/  SEL R3, RZ, 0x4, !P1 ;  /* 0x00000004ff037807 */ /* 0x002fc80004800000 */
[----:B------:R-:W-:-:S04]  /*85dd0*/  SEL R3, R3, RZ, !P0 ;  /* 0x000000ff03037207 */ /* 0x000fc80004000000 */
[----:B------:R-:W-:Y:S01]  /*85de0*/  ISETP.NE.U32.AND P1, PT, R3, RZ, PT ;  /* 0x000000ff0300720c */ /* 0x000fe20003f25070 */
[----:B------:R-:W-:Y:S01]  /*85df0*/  IMAD.X R187, R187, 0x1, R181, P2 ;  /* 0x00000001bbbb7824 */ /* 0x000fe200010e06b5 */
[----:B------:R-:W-:Y:S01]  /*85e00*/  IADD3 R178, P2, R178, R183, RZ ;  /* 0x000000b7b2b27210 */ /* 0x000fe20007f5e0ff */
[----:B------:R-:W-:Y:S01]  /*85e10*/  IMAD.MOV.U32 R176, RZ, RZ, R180 ;  /* 0x000000ffffb07224 */ /* 0x000fe200078e00b4 */
[----:B------:R-:W-:Y:S01]  /*85e20*/  IADD3 R3, R2, 0x100000, RZ ;  /* 0x0010000002037810 */ /* 0x000fe20007ffe0ff */
[----:B------:R-:W-:Y:S01]  /*85e30*/  IMAD.MOV.U32 R177, RZ, RZ, R187 ;  /* 0x000000ffffb17224 */ /* 0x000fe200078e00bb */
[----:B------:R1:W-:Y:S04]  /*85e40*/  STL [R1+0x1c04], R180 ;  /* 0x001c04b401007387 */ /* 0x0003e80000100800 */
[----:B------:R-:W-:Y:S04]  /*85e50*/  STL [R1+0x1c00], R187 ;  /* 0x001c00bb01007387 */ /* 0x000fe80000100800 */
[----:B------:R1:W-:Y:S01]  /*85e60*/  LDGSTS.E [R3+-0x7b800], [R176.64], P1 ;  /* 0x84800000b0037fae */ /* 0x0003e20008921848 */
[----:B------:R-:W-:-:S03]  /*85e70*/  ISETP.GT.AND P1, PT, R0, 0x28, PT ;  /* 0x000000280000780c */ /* 0x000fc60003f24270 */
[----:B-1----:R-:W2:Y:S04]  /*85e80*/  LDL.LU R180, [R1+0x1c84] ;  /* 0x001c840001b47983 */ /* 0x002ea80000300800 */
[----:B------:R-:W-:Y:S01]  /*85e90*/  STL [R1+0x1c24], R178 ;  /* 0x001c24b201007387 */ /* 0x000fe20000100800 */
[----:B------:R-:W-:-:S04]  /*85ea0*/  SEL R3, RZ, 0x4, !P1 ;  /* 0x00000004ff037807 */ /* 0x000fc80004800000 */
[----:B------:R-:W-:-:S04]  /*85eb0*/  SEL R3, R3, RZ, !P0 ;  /* 0x000000ff03037207 */ /* 0x000fc80004000000 */
[----:B------:R-:W-:Y:S01]  /*85ec0*/  ISETP.NE.U32.AND P1, PT, R3, RZ, PT ;  /* 0x000000ff0300720c */ /* 0x000fe20003f25070 */
[----:B------:R-:W-:Y:S01]  /*85ed0*/  IMAD.MOV.U32 R176, RZ, RZ, R178 ;  /* 0x000000ffffb07224 */ /* 0x000fe200078e00b2 */
[----:B------:R-:W-:Y:S01]  /*85ee0*/  IADD3 R3, R2, 0x100000, RZ ;  /* 0x0010000002037810 */ /* 0x000fe20007ffe0ff */
[----:B---3--:R-:W-:-:S04]  /*85ef0*/  IMAD.X R185, R185, 0x1, R181, P2 ;  /* 0x00000001b9b97824 */ /* 0x008fc800010e06b5 */
[----:B------:R-:W-:Y:S01]  /*85f00*/  IMAD.MOV.U32 R177, RZ, RZ, R185 ;  /* 0x000000ffffb17224 */ /* 0x000fe200078e00b9 */
[----:B------:R1:W-:Y:S01]  /*85f10*/  STL [R1+0x1c20], R185 ;  /* 0x001c20b901007387 */ /* 0x0003e20000100800 */
[----:B----4-:R-:W-:-:S04]  /*85f20*/  IADD3 R184, P2, R184, R183, RZ ;  /* 0x000000b7b8b87210 */ /* 0x010fc80007f5e0ff */
[----:B------:R3:W-:Y:S04]  /*85f30*/  LDGSTS.E [R3+-0x7b000], [R176.64], P1 ;  /* 0x85000000b0037fae */ /* 0x0007e80008921848 */
[----:B-1----:R-:W4:Y:S04]  /*85f40*/  LDL.LU R185, [R1+0x1c80] ;  /* 0x001c800001b97983 */ /* 0x002f280000300800 */
[----:B------:R-:W4:Y:S01]  /*85f50*/  LDL.LU R178, [R1+0x1ca4] ;  /* 0x001ca40001b27983 */ /* 0x000f220000300800 */
[----:B---3--:R-:W-:Y:S02]  /*85f60*/  IMAD.MOV.U32 R176, RZ, RZ, R184 ;  /* 0x000000ffffb07224 */ /* 0x008fe400078e00b8 */
[----:B--2---:R-:W-:Y:S01]  /*85f70*/  IMAD.X R186, R186, 0x1, R181, P2 ;  /* 0x00000001baba7824 */ /* 0x004fe200010e06b5 */
[----:B------:R1:W-:Y:S04]  /*85f80*/  STL [R1+0x1c44], R184 ;  /* 0x001c44b801007387 */ /* 0x0003e80000100800 */
[----:B------:R-:W-:Y:S04]  /*85f90*/  STL [R1+0x1c40], R186 ;  /* 0x001c40ba01007387 */ /* 0x000fe80000100800 */
[----:B-1----:R-:W2:Y:S01]  /*85fa0*/  LDL.LU R184, [R1+0x1ca0] ;  /* 0x001ca00001b87983 */ /* 0x002ea20000300800 */
[----:B------:R-:W-:-:S04]  /*85fb0*/  ISETP.GT.AND P1, PT, R0, 0x2c, PT ;  /* 0x0000002c0000780c */ /* 0x000fc80003f24270 */
[----:B------:R-:W-:-:S04]  /*85fc0*/  SEL R3, RZ, 0x4, !P1 ;  /* 0x00000004ff037807 */ /* 0x000fc80004800000 */
[----:B------:R-:W-:-:S04]  /*85fd0*/  SEL R3, R3, RZ, !P0 ;  /* 0x000000ff03037207 */ /* 0x000fc80004000000 */
[----:B------:R-:W-:Y:S01]  /*85fe0*/  ISETP.NE.U32.AND P1, PT, R3, RZ, PT ;  /* 0x000000ff0300720c */ /* 0x000fe20003f25070 */
[----:B------:R-:W-:Y:S01]  /*85ff0*/  IMAD.MOV.U32 R177, RZ, RZ, R186 ;  /* 0x000000ffffb17224 */ /* 0x000fe200078e00ba */
[----:B------:R-:W-:-:S11]  /*86000*/  IADD3 R3, R2, 0x100000, RZ ;  /* 0x0010000002037810 */ /* 0x000fd60007ffe0ff */
[----:B------:R1:W-:Y:S01]  /*86010*/  LDGSTS.E [R3+-0x7a800], [R176.64], P1 ;  /* 0x85800000b0037fae */ /* 0x0003e20008921848 */
[----:B------:R-:W-:-:S04]  /*86020*/  ISETP.GT.AND P1, PT, R0, 0x30, PT ;  /* 0x000000300000780c */ /* 0x000fc80003f24270 */
[----:B-1----:R-:W-:Y:S02]  /*86030*/  SEL R3, RZ, 0x4, !P1 ;  /* 0x00000004ff037807 */ /* 0x002fe40004800000 */
[----:B------:R-:W-:Y:S02]  /*86040*/  IADD3 R179, P2, R179, R183, RZ ;  /* 0x000000b7b3b37210 */ /* 0x000fe40007f5e0ff */
[----:B------:R-:W-:-:S03]  /*86050*/  SEL R3, R3, RZ, !P0 ;  /* 0x000000ff03037207 */ /* 0x000fc60004000000 */
[----:B------:R-:W-:Y:S01]  /*86060*/  IMAD.X R182, R182, 0x1, R181, P2 ;  /* 0x00000001b6b67824 */ /* 0x000fe200010e06b5 */
[----:B------:R-:W-:Y:S01]  /*86070*/  ISETP.NE.U32.AND P1, PT, R3, RZ, PT ;  /* 0x000000ff0300720c */ /* 0x000fe20003f25070 */
[----:B------:R-:W-:Y:S02]  /*86080*/  STL [R1+0x1c64], R179 ;  /* 0x001c64b301007387 */ /* 0x000fe40000100800 */
[----:B------:R-:W-:Y:S02]  /*86090*/  IMAD.MOV.U32 R177, RZ, RZ, R182 ;  /* 0x000000ffffb17224 */ /* 0x000fe400078e00b6 */
[----:B------:R1:W-:Y:S04]  /*860a0*/  STL [R1+0x1c60], R182 ;  /* 0x001c60b601007387 */ /* 0x0003e80000100800 */
[----:B------:R-:W3:Y:S01]  /*860b0*/  LDL.LU R187, [R1+0x1cc0] ;  /* 0x001cc00001bb7983 */ /* 0x000ee20000300800 */
[----:B------:R-:W-:Y:S01]  /*860c0*/  IADD3 R3, R2, 0x100000, RZ ;  /* 0x0010000002037810 */ /* 0x000fe20007ffe0ff */
[----:B------:R-:W-:-:S02]  /*860d0*/  IMAD.MOV.U32 R176, RZ, RZ, R179 ;  /* 0x000000ffffb07224 */ /* 0x000fc400078e00b3 */
[----:B-1----:R-:W3:Y:S04]  /*860e0*/  LDL.LU R182, [R1+0x1cc4] ;  /* 0x001cc40001b67983 */ /* 0x002ee80000300800 */
[----:B------:R-:W3:Y:S04]  /*860f0*/  LDL.LU R179, [R1+0x1ce4] ;  /* 0x001ce40001b37983 */ /* 0x000ee80000300800 */
[----:B------:R1:W-:Y:S01]  /*86100*/  LDGSTS.E [R3+-0x7a000], [R176.64], P1 ;  /* 0x86000000b0037fae */ /* 0x0003e20008921848 */
[----:B------:R-:W-:-:S05]  /*86110*/  IADD3 R180, P2, R180, R183, RZ ;  /* 0x000000b7b4b47210 */ /* 0x000fca0007f5e0ff */
[----:B------:R-:W-:Y:S01]  /*86120*/  STL [R1+0x1c84], R180 ;  /* 0x001c84b401007387 */ /* 0x000fe20000100800 */
[----:B-1----:R-:W-:Y:S02]  /*86130*/  IMAD.MOV.U32 R176, RZ, RZ, R180 ;  /* 0x000000ffffb07224 */ /* 0x002fe400078e00b4 */
[----:B----4-:R-:W-:-:S04]  /*86140*/  IMAD.X R185, R185, 0x1, R181, P2 ;  /* 0x00000001b9b97824 */ /* 0x010fc800010e06b5 */
[----:B------:R-:W-:Y:S01]  /*86150*/  IMAD.MOV.U32 R177, RZ, RZ, R185 ;  /* 0x000000ffffb17224 */ /* 0x000fe200078e00b9 */
[----:B------:R1:W-:Y:S04]  /*86160*/  STL [R1+0x1c80], R185 ;  /* 0x001c80b901007387 */ /* 0x0003e80000100800 */
[----:B-1----:R-:W4:Y:S01]  /*86170*/  LDL.LU R185, [R1+0x1ce0] ;  /* 0x001ce00001b97983 */ /* 0x002f220000300800 */
[----:B------:R-:W-:-:S03]  /*86180*/  IADD3 R178, P2, R178, R183, RZ ;  /* 0x000000b7b2b27210 */ /* 0x000fc60007f5e0ff */
[----:B------:R-:W4:Y:S02]  /*86190*/  LDL.LU R180, [R1+0x1d04] ;  /* 0x001d040001b47983 */ /* 0x000f240000300800 */
[----:B--2---:R-:W-:Y:S02]  /*861a0*/  IMAD.X R184, R184, 0x1, R181, P2 ;  /* 0x00000001b8b87824 */ /* 0x004fe400010e06b5 */
[----:B------:R-:W-:Y:S04]  /*861b0*/  STL [R1+0x1ca4], R178 ;  /* 0x001ca4b201007387 */ /* 0x000fe80000100800 */
        /* <DEDUP_REMOVED lines=18> */
[----:B------:R-:W-:-:S02]  /*862e0*/  ISETP.GT.AND P1, PT, R0, 0x3c, PT ;  /* 0x0000003c0000780c */ /* 0x000fc40003f24270 */
[----:B---3--:R-:W-:Y:S02]  /*862f0*/  IADD3 R182, P2, R182, R183, RZ ;  /* 0x000000b7b6b67210 */ /* 0x008fe40007f5e0ff */
        /* <DEDUP_REMOVED lines=14> */
[----:B---3--:R-:W-:-:S04]  /*863e0*/  SEL R3, RZ, 0x4, !P1 ;  /* 0x00000004ff037807 */ /* 0x008fc80004800000 */
[----:B------:R-:W-:-:S04]  /*863f0*/  SEL R3, R3, RZ, !P0 ;  /* 0x000000ff03037207 */ /* 0x000fc80004000000 */
[----:B------:R-:W-:Y:S01]  /*86400*/  ISETP.NE.U32.AND P1, PT, R3, RZ, PT ;  /* 0x000000ff0300720c */ /* 0x000fe20003f25070 */
[----:B------:R-:W-:Y:S01]  /*86410*/  IMAD.MOV.U32 R176, RZ, RZ, R179 ;  /* 0x000000ffffb07224 */ /* 0x000fe200078e00b3 */
[----:B------:R-:W-:Y:S01]  /*86420*/  IADD3 R3, R2, 0x100000, RZ ;  /* 0x0010000002037810 */ /* 0x000fe20007ffe0ff */
[----:B----4-:R-:W-:-:S04]  /*86430*/  IMAD.X R185, R185, 0x1, R181, P2 ;  /* 0x00000001b9b97824 */ /* 0x010fc800010e06b5 */
[----:B------:R-:W-:Y:S01]  /*86440*/  IMAD.MOV.U32 R177, RZ, RZ, R185 ;  /* 0x000000ffffb17224 */ /* 0x000fe200078e00b9 */
[----:B------:R1:W-:Y:S01]  /*86450*/  STL [R1+0x1ce0], R185 ;  /* 0x001ce0b901007387 */ /* 0x0003e20000100800 */
[----:B------:R-:W-:-:S04]  /*86460*/  IADD3 R180, P2, R180, R183, RZ ;  /* 0x000000b7b4b47210 */ /* 0x000fc80007f5e0ff */
[----:B------:R3:W-:Y:S04]  /*86470*/  LDGSTS.E [R3+-0x78000], [R176.64], P1 ;  /* 0x88000000b0037fae */ /* 0x0007e80008921848 */
[----:B-1----:R-:W4:Y:S01]  /*86480*/  LDL.LU R185, [R1+0x1d40] ;  /* 0x001d400001b97983 */ /* 0x002f220000300800 */
[----:B--2---:R-:W-:-:S03]  /*86490*/  IMAD.X R186, R186, 0x1, R181, P2 ;  /* 0x00000001baba7824 */ /* 0x004fc600010e06b5 */
[----:B------:R-:W2:Y:S01]  /*864a0*/  LDL.LU R179, [R1+0x1d64] ;  /* 0x001d640001b37983 */ /* 0x000ea20000300800 */
[----:B---3--:R-:W-:-:S03]  /*864b0*/  IMAD.MOV.U32 R176, RZ, RZ, R180 ;  /* 0x000000ffffb07224 */ /* 0x008fc600078e00b4 */
[----:B------:R1:W-:Y:S04]  /*864c0*/  STL [R1+0x1d04], R180 ;  /* 0x001d04b401007387 */ /* 0x0003e80000100800 */
[----:B------:R-:W-:Y:S04]  /*864d0*/  STL [R1+0x1d00], R186 ;  /* 0x001d00ba01007387 */ /* 0x000fe80000100800 */
[----:B-1----:R-:W3:Y:S01]  /*864e0*/  LDL.LU R180, [R1+0x1d60] ;  /* 0x001d600001b47983 */ /* 0x002ee20000300800 */
        /* <DEDUP_REMOVED lines=29> */
[----:B--2---:R-:W-:-:S03]  /*866c0*/  IADD3 R179, P2, R179, R183, RZ ;  /* 0x000000b7b3b37210 */ /* 0x004fc60007f5e0ff */
[----:B------:R-:W2:Y:S02]  /*866d0*/  LDL.LU R182, [R1+0x1dc4] ;  /* 0x001dc40001b67983 */ /* 0x000ea40000300800 */
[----:B---3--:R-:W-:Y:S02]  /*866e0*/  IMAD.X R180, R180, 0x1, R181, P2 ;  /* 0x00000001b4b47824 */ /* 0x008fe400010e06b5 */
[----:B------:R-:W-:Y:S04]  /*866f0*/  STL [R1+0x1d64], R179 ;  /* 0x001d64b301007387 */ /* 0x000fe80000100800 */
[----:B------:R1:W-:Y:S04]  /*86700*/  STL [R1+0x1d60], R180 ;  /* 0x001d60b401007387 */ /* 0x0003e80000100800 */
[----:B------:R-:W3:Y:S01]  /*86710*/  LDL.LU R186, [R1+0x1dc0] ;  /* 0x001dc00001ba7983 */ /* 0x000ee20000300800 */
        /* <DEDUP_REMOVED lines=14> */
[----:B------:R-:W3:Y:S04]  /*86800*/  LDL.LU R180, [R1+0x1de0] ;  /* 0x001de00001b47983 */ /* 0x000ee80000300800 */
[----:B------:R-:W3:Y:S04]  /*86810*/  LDL.LU R179, [R1+0x1de4] ;  /* 0x001de40001b37983 */ /* 0x000ee80000300800 */
        /* <DEDUP_REMOVED lines=14> */
[----:B-1----:R-:W3:Y:S04]  /*86900*/  LDL.LU R184, [R1+0x1e04] ;  /* 0x001e040001b87983 */ /* 0x002ee80000300800 */
[----:B------:R-:W-:Y:S01]  /*86910*/  STL [R1+0x1da4], R178 ;  /* 0x001da4b201007387 */ /* 0x000fe20000100800 */
[----:B------:R-:W-:-:S04]  /*86920*/  SEL R3, RZ, 0x4, !P1 ;  /* 0x00000004ff037807 */ /* 0x000fc80004800000 */
[----:B------:R-:W-:-:S04]  /*86930*/  SEL R3, R3, RZ, !P0 ;  /* 0x000000ff03037207 */ /* 0x000fc80004000000 */
[----:B------:R-:W-:Y:S01]  /*86940*/  ISETP.NE.U32.AND P1, PT, R3, RZ, PT ;  /* 0x000000ff0300720c */ /* 0x000fe20003f25070 */
[----:B------:R-:W-:Y:S01]  /*86950*/  IMAD.MOV.U32 R176, RZ, RZ, R178 ;  /* 0x000000ffffb07224 */ /* 0x000fe200078e00b2 */
[----:B------:R-:W-:Y:S01]  /*86960*/  IADD3 R3, R2, 0x100000, RZ ;  /* 0x0010000002037810 */ /* 0x000fe20007ffe0ff */
[----:B----4-:R-:W-:-:S04]  /*86970*/  IMAD.X R185, R185, 0x1, R181, P2 ;  /* 0x00000001b9b97824 */ /* 0x010fc800010e06b5 */
[----:B------:R-:W-:Y:S01]  /*86980*/  IMAD.MOV.U32 R177, RZ, RZ, R185 ;  /* 0x000000ffffb17224 */ /* 0x000fe200078e00b9 */
[----:B------:R1:W-:Y:S01]  /*86990*/  STL [R1+0x1da0], R185 ;  /* 0x001da0b901007387 */ /* 0x0003e20000100800 */
[----:B--2---:R-:W-:-:S04]  /*869a0*/  IADD3 R182, P2, R182, R183, RZ ;  /* 0x000000b7b6b67210 */ /* 0x004fc80007f5e0ff */
[----:B------:R2:W-:Y:S04]  /*869b0*/  LDGSTS.E [R3+-0x75000], [R176.64], P1 ;  /* 0x8b000000b0037fae */ /* 0x0005e80008921848 */
[----:B-1----:R-:W4:Y:S01]  /*869c0*/  LDL.LU R185, [R1+0x1e00] ;  /* 0x001e000001b97983 */ /* 0x002f220000300800 */
[----:B---3--:R-:W-:-:S03]  /*869d0*/  IMAD.X R186, R186, 0x1, R181, P2 ;  /* 0x00000001baba7824 */ /* 0x008fc600010e06b5 */
[----:B------:R-:W3:Y:S01]  /*869e0*/  LDL.LU R178, [R1+0x1ac8] ;  /* 0x001ac80001b27983 */ /* 0x000ee20000300800 */
[----:B--2---:R-:W-:-:S03]  /*869f0*/  IMAD.MOV.U32 R176, RZ, RZ, R182 ;  /* 0x000000ffffb07224 */ /* 0x004fc600078e00b6 */
        /* <DEDUP_REMOVED lines=16> */
[----:B------:R1:W-:Y:S01]  /*86b00*/  STL [R1+0x1de4], R179 ;  /* 0x001de4b301007387 */ /* 0x0003e20000100800 */
[----:B------:R-:W-:-:S03]  /*86b10*/  IMAD.MOV.U32 R176, RZ, RZ, R179 ;  /* 0x000000ffffb07224 */ /* 0x000fc600078e00b3 */
[----:B------:R1:W-:Y:S04]  /*86b20*/  STL [R1+0x1de0], R180 ;  /* 0x001de0b401007387 */ /* 0x0003e80000100800 */
[----:B------:R-:W2:Y:S04]  /*86b30*/  LDL.LU R187, [R1+0x1aa4] ;  /* 0x001aa40001bb7983 */ /* 0x000ea80000300800 */
[----:B-1----:R-:W2:Y:S01]  /*86b40*/  LDL.LU R179, [R1+0x1aa8] ;  /* 0x001aa80001b37983 */ /* 0x002ea20000300800 */
[----:B------:R-:W-:Y:S01]  /*86b50*/  IADD3 R3, R2, 0x100000, RZ ;  /* 0x0010000002037810 */ /* 0x000fe20007ffe0ff */
[----:B------:R-:W-:-:S02]  /*86b60*/  IMAD.MOV.U32 R177, RZ, RZ, R180 ;  /* 0x000000ffffb17224 */ /* 0x000fc400078e00b4 */
[----:B------:R-:W2:Y:S04]  /*86b70*/  LDL.LU R180, [R1+0x1a88] ;  /* 0x001a880001b47983 */ /* 0x000ea80000300800 */
[----:B------:R1:W-:Y:S01]  /*86b80*/  LDGSTS.E [R3+-0x74000], [R176.64], P1 ;  /* 0x8c000000b0037fae */ /* 0x0003e20008921848 */
[----:B------:R-:W-:-:S05]  /*86b90*/  IADD3 R184, P2, R184, R183, RZ ;  /* 0x000000b7b8b87210 */ /* 0x000fca0007f5e0ff */
[----:B------:R3:W-:Y:S01]  /*86ba0*/  STL [R1+0x1e04], R184 ;  /* 0x001e04b801007387 */ /* 0x0007e20000100800 */
[----:B-1----:R-:W-:Y:S02]  /*86bb0*/  IMAD.MOV.U32 R176, RZ, RZ, R184 ;  /* 0x000000ffffb07224 */ /* 0x002fe400078e00b8 */
[----:B----4-:R-:W-:-:S05]  /*86bc0*/  IMAD.X R185, R185, 0x1, R181, P2 ;  /* 0x00000001b9b97824 */ /* 0x010fca00010e06b5 */
[----:B------:R1:W-:Y:S04]  /*86bd0*/  STL [R1+0x1e00], R185 ;  /* 0x001e00b901007387 */ /* 0x0003e80000100800 */
[----:B---3--:R-:W3:Y:S01]  /*86be0*/  LDL.LU R184, [R1+0x1a84] ;  /* 0x001a840001b87983 */ /* 0x008ee20000300800 */
[----:B------:R-:W-:Y:S01]  /*86bf0*/  IADD3 R178, P2, R178, R183, RZ ;  /* 0x000000b7b2b27210 */ /* 0x000fe20007f5e0ff */
[----:B------:R-:W-:Y:S02]  /*86c00*/  IMAD.MOV.U32 R177, RZ, RZ, R185 ;  /* 0x000000ffffb17224 */ /* 0x000fe400078e00b9 */
[----:B-1----:R-:W4:Y:S02]  /*86c10*/  LDL.LU R185, [R1+0x1a68] ;  /* 0x001a680001b97983 */ /* 0x002f240000300800 */
[----:B--2---:R-:W-:-:S02]  /*86c20*/  IMAD.X R182, R182, 0x1, R181, P2 ;  /* 0x00000001b6b67824 */ /* 0x004fc400010e06b5 */
        /* <DEDUP_REMOVED lines=9> */
[----:B------:R-:W-:Y:S01]  /*86cc0*/  ISETP.GT.AND P1, PT, R0, 0x68, PT ;  /* 0x000000680000780c */ /* 0x000fe20003f24270 */
[----:B-1----:R-:W-:Y:S02]  /*86cd0*/  IMAD.MOV.U32 R177, RZ, RZ, R182 ;  /* 0x000000ffffb17224 */ /* 0x002fe400078e00b6 */
[----:B------:R-:W-:Y:S01]  /*86ce0*/  IMAD.MOV.U32 R176, RZ, RZ, R178 ;  /* 0x000000ffffb07224 */ /* 0x000fe200078e00b2 */
[----:B------:R-:W3:Y:S01]  /*86cf0*/  LDL.LU R182, [R1+0x1a44] ;  /* 0x001a440001b67983 */ /* 0x000ee20000300800 */
[----:B------:R-:W-:-:S03]  /*86d00*/  SEL R3, RZ, 0x4, !P1 ;  /* 0x00000004ff037807 */ /* 0x000fc60004800000 */
[----:B------:R-:W3:Y:S01]  /*86d10*/  LDL.LU R178, [R1+0x1a48] ;  /* 0x001a480001b27983 */ /* 0x000ee20000300800 */
[----:B------:R-:W-:-:S04]  /*86d20*/  SEL R3, R3, RZ, !P0 ;  /* 0x000000ff03037207 */ /* 0x000fc80004000000 */
[----:B------:R-:W-:Y:S02]  /*86d30*/  ISETP.NE.U32.AND P1, PT, R3, RZ, PT ;  /* 0x000000ff0300720c */ /* 0x000fe40003f25070 */
[----:B------:R-:W-:-:S11]  /*86d40*/  IADD3 R3, R2, 0x100000, RZ ;  /* 0x0010000002037810 */ /* 0x000fd60007ffe0ff */
[----:B------:R1:W-:Y:S01]  /*86d50*/  LDGSTS.E [R3+-0x73000], [R176.64], P1 ;  /* 0x8d000000b0037fae */ /* 0x0003e20008921848 */
[----:B------:R-:W-:Y:S02]  /*86d60*/  ISETP.GT.AND P1, PT, R0, 0x6c, PT ;  /* 0x0000006c0000780c */ /* 0x000fe40003f24270 */
[----:B------:R-:W-:Y:S02]  /*86d70*/  IADD3 R179, P2, R179, R183, RZ ;  /* 0x000000b7b3b37210 */ /* 0x000fe40007f5e0ff */
        /* <DEDUP_REMOVED lines=13> */
[----:B------:R1:W-:Y:S01]  /*86e50*/  STL [R1+0x1a88], R180 ;  /* 0x001a88b401007387 */ /* 0x0003e20000100800 */
[----:B------:R-:W-:Y:S01]  /*86e60*/  IMAD.MOV.U32 R176, RZ, RZ, R180 ;  /* 0x000000ffffb07224 */ /* 0x000fe200078e00b4 */
[----:B------:R-:W-:-:S04]  /*86e70*/  SEL R3, RZ, 0x4, !P1 ;  /* 0x00000004ff037807 */ /* 0x000fc80004800000 */
[----:B------:R-:W-:-:S04]  /*86e80*/  SEL R3, R3, RZ, !P0 ;  /* 0x000000ff03037207 */ /* 0x000fc80004000000 */
[----:B------:R-:W-:Y:S02]  /*86e90*/  ISETP.NE.U32.AND P1, PT, R3, RZ, PT ;  /* 0x000000ff0300720c */ /* 0x000fe40003f25070 */
[----:B------:R-:W-:Y:S01]  /*86ea0*/  IADD3 R3, R2, 0x100000, RZ ;  /* 0x0010000002037810 */ /* 0x000fe20007ffe0ff */
[----:B---3--:R-:W-:-:S05]  /*86eb0*/  IMAD.X R184, R184, 0x1, R181, P2 ;  /* 0x00000001b8b87824 */ /* 0x008fca00010e06b5 */
[----:B------:R3:W-:Y:S04]  /*86ec0*/  STL [R1+0x1a84], R184 ;  /* 0x001a84b801007387 */ /* 0x0007e80000100800 */
[----:B-1----:R-:W2:Y:S01]  /*86ed0*/  LDL.LU R180, [R1+0x1a24] ;  /* 0x001a240001b47983 */ /* 0x002ea20000300800 */
[----:B----4-:R-:W-:Y:S01]  /*86ee0*/  IADD3 R185, P2, R185, R183, RZ ;  /* 0x000000b7b9b97210 */ /* 0x010fe20007f5e0ff */
[----:B------:R-:W-:Y:S02]  /*86ef0*/  IMAD.MOV.U32 R177, RZ, RZ, R184 ;  /* 0x000000ffffb17224 */ /* 0x000fe400078e00b8 */
[----:B---3--:R-:W3:Y:S02]  /*86f00*/  LDL.LU R184, [R1+0x1aec] ;  /* 0x001aec0001b87983 */ /* 0x008ee40000300800 */
[----:B------:R-:W-:-:S02]  /*86f10*/  IMAD.X R186, R186, 0x1, R181, P2 ;  /* 0x00000001baba7824 */ /* 0x000fc400010e06b5 */
[----:B------:R1:W-:Y:S04]  /*86f20*/  LDGSTS.E [R3+-0x72000], [R176.64], P1 ;  /* 0x8e000000b0037fae */ /* 0x0003e80008921848 */
[----:B------:R4:W-:Y:S04]  /*86f30*/  STL [R1+0x1a68], R185 ;  /* 0x001a68b901007387 */ /* 0x0009e80000100800 */
[----:B------:R-:W-:Y:S01]  /*86f40*/  STL [R1+0x1a64], R186 ;  /* 0x001a64ba01007387 */ /* 0x000fe20000100800 */
[----:B-1----:R-:W-:-:S03]  /*86f50*/  IMAD.MOV.U32 R176, RZ, RZ, R185 ;  /* 0x000000ffffb07224 */ /* 0x002fc600078e00b9 */
[----:B----4-:R-:W4:Y:S01]  /*86f60*/  LDL.LU R185, [R1+0x1ae8] ;  /* 0x001ae80001b97983 */ /* 0x010f220000300800 */
[----:B------:R-:W-:-:S04]  /*86f70*/  ISETP.GT.AND P1, PT, R0, 0x74, PT ;  /* 0x000000740000780c */ /* 0x000fc80003f24270 */
[----:B------:R-:W-:-:S04]  /*86f80*/  SEL R3, RZ, 0x4, !P1 ;  /* 0x00000004ff037807 */ /* 0x000fc80004800000 */
[----:B------:R-:W-:-:S04]  /*86f90*/  SEL R3, R3, RZ, !P0 ;  /* 0x000000ff03037207 */ /* 0x000fc80004000000 */
[----:B------:R-:W-:Y:S01]  /*86fa0*/  ISETP.NE.U32.AND P1, PT, R3, RZ, PT ;  /* 0x000000ff0300720c */ /* 0x000fe20003f25070 */
[----:B------:R-:W-:Y:S01]  /*86fb0*/  IMAD.MOV.U32 R177, RZ, RZ, R186 ;  /* 0x000000ffffb17224 */ /* 0x000fe200078e00ba */
[----:B------:R-:W-:-:S11]  /*86fc0*/  IADD3 R3, R2, 0x100000, RZ ;  /* 0x0010000002037810 */ /* 0x000fd60007ffe0ff */
[----:B------:R1:W-:Y:S01]  /*86fd0*/  LDGSTS.E [R3+-0x71800], [R176.64], P1 ;  /* 0x8e800000b0037fae */ /* 0x0003e20008921848 */
[----:B------:R-:W-:-:S05]  /*86fe0*/  IADD3 R178, P2, R178, R183, RZ ;  /* 0x000000b7b2b27210 */ /* 0x000fca0007f5e0ff */
[----:B------:R-:W-:Y:S01]  /*86ff0*/  IMAD.X R182, R182, 0x1, R181, P2 ;  /* 0x00000001b6b67824 */ /* 0x000fe200010e06b5 */
[----:B------:R-:W-:Y:S01]  /*87000*/  STL [R1+0x1a48], R178 ;  /* 0x001a48b201007387 */ /* 0x000fe20000100800 */
[----:B-1----:R-:W-:-:S03]  /*87010*/  IMAD.MOV.U32 R176, RZ, RZ, R178 ;  /* 0x000000ffffb07224 */ /* 0x002fc600078e00b2 */
[----:B------:R1:W-:Y:S01]  /*87020*/  STL [R1+0x1a44], R182 ;  /* 0x001a44b601007387 */ /* 0x0003e20000100800 */
[----:B------:R-:W-:Y:S01]  /*87030*/  IMAD.MOV.U32 R177, RZ, RZ, R182 ;  /* 0x000000ffffb17224 */ /* 0x000fe200078e00b6 */
[----:B------:R-:W-:Y:S02]  /*87040*/  ISETP.GT.AND P1, PT, R0, 0x78, PT ;  /* 0x000000780000780c */ /* 0x000fe40003f24270 */
[----:B-1----:R-:W4:Y:S04]  /*87050*/  LDL.LU R182, [R1+0x1b08] ;  /* 0x001b080001b67983 */ /* 0x002f280000300800 */
[----:B------:R-:W4:Y:S01]  /*87060*/  LDL.LU R178, [R1+0x1b0c] ;  /* 0x001b0c0001b27983 */ /* 0x000f220000300800 */
[----:B------:R-:W-:-:S04]  /*87070*/  SEL R3, RZ, 0x4, !P1 ;  /* 0x00000004ff037807 */ /* 0x000fc80004800000 */
[----:B------:R-:W-:-:S04]  /*87080*/  SEL R3, R3, RZ, !P0 ;  /* 0x000000ff03037207 */ /* 0x000fc80004000000 */
[----:B------:R-:W-:Y:S02]  /*87090*/  ISETP.NE.U32.AND P1, PT, R3, RZ, PT ;  /* 0x000000ff0300720c */ /* 0x000fe40003f25070 */
[----:B------:R-:W-:-:S11]  /*870a0*/  IADD3 R3, R2, 0x100000, RZ ;  /* 0x0010000002037810 */ /* 0x000fd60007ffe0ff */
[----:B------:R1:W-:Y:S01]  /*870b0*/  LDGSTS.E [R3+-0x71000], [R176.64], P1 ;  /* 0x8f000000b0037fae */ /* 0x0003e20008921848 */
[----:B------:R-:W-:Y:S02]  /*870c0*/  ISETP.GT.AND P1, PT, R0, 0x7c, PT ;  /* 0x0000007c0000780c */ /* 0x000fe40003f24270 */
[----:B------:R-:W-:Y:S02]  /*870d0*/  IADD3 R179, P2, R179, R183, RZ ;  /* 0x000000b7b3b37210 */ /* 0x000fe40007f5e0ff */
[----:B-1----:R-:W-:-:S04]  /*870e0*/  SEL R3, RZ, 0x4, !P1 ;  /* 0x00000004ff037807 */ /* 0x002fc80004800000 */
[----:B------:R-:W-:Y:S01]  /*870f0*/  SEL R3, R3, RZ, !P0 ;  /* 0x000000ff03037207 */ /* 0x000fe20004000000 */
[----:B------:R-:W-:Y:S01]  /*87100*/  STL [R1+0x1a28], R179 ;  /* 0x001a28b301007387 */ /* 0x000fe20000100800 */
[----:B------:R-:W-:Y:S02]  /*87110*/  IADD3 R176, R2, 0x100000, RZ ;  /* 0x0010000002b07810 */ /* 0x000fe40007ffe0ff */
[----:B------:R-:W-:Y:S01]  /*87120*/  ISETP.NE.U32.AND P1, PT, R3, RZ, PT ;  /* 0x000000ff0300720c */ /* 0x000fe20003f25070 */
[----:B------:R-:W-:Y:S02]  /*87130*/  IMAD.MOV.U32 R2, RZ, RZ, R179 ;  /* 0x000000ffff027224 */ /* 0x000fe400078e00b3 */
[----:B--2---:R-:W-:-:S04]  /*87140*/  IMAD.X R180, R180, 0x1, R181, P2 ;  /* 0x00000001b4b47824 */ /* 0x004fc800010e06b5 */
[----:B------:R-:W-:Y:S01]  /*87150*/  IMAD.MOV.U32 R3, RZ, RZ, R180 ;  /* 0x000000ffff037224 */ /* 0x000fe200078e00b4 */
[----:B------:R1:W-:Y:S01]  /*87160*/  STL [R1+0x1a24], R180 ;  /* 0x001a24b401007387 */ /* 0x0003e20000100800 */
[----:B---3--:R-:W-:-:S04]  /*87170*/  IADD3 R184, P2, R184, R183, RZ ;  /* 0x000000b7b8b87210 */ /* 0x008fc80007f5e0ff */
[----:B------:R2:W-:Y:S04]  /*87180*/  LDGSTS.E [R176+-0x70800], [R2.64], P1 ;  /* 0x8f80000002b07fae */ /* 0x0005e80008921848 */
[----:B-1----:R-:W3:Y:S04]  /*87190*/  LDL.LU R180, [R1+0x1b28] ;  /* 0x001b280001b47983 */ /* 0x002ee80000300800 */
[----:B------:R-:W3:Y:S01]  /*871a0*/  LDL.LU R179, [R1+0x1b2c] ;  /* 0x001b2c0001b37983 */ /* 0x000ee20000300800 */
[----:B----4-:R-:W-:-:S03]  /*871b0*/  IMAD.X R185, R185, 0x1, R181, P2 ;  /* 0x00000001b9b97824 */ /* 0x010fc600010e06b5 */
[----:B------:R-:W-:Y:S01]  /*871c0*/  STL [R1+0x1aec], R184 ;  /* 0x001aecb801007387 */ /* 0x000fe20000100800 */
[----:B--2---:R-:W-:Y:S02]  /*871d0*/  IMAD.MOV.U32 R176, RZ, RZ, R184 ;  /* 0x000000ffffb07224 */ /* 0x004fe400078e00b8 */
[----:B------:R-:W-:Y:S01]  /*871e0*/  IMAD.MOV.U32 R177, RZ, RZ, R185 ;  /* 0x000000ffffb17224 */ /* 0x000fe200078e00b9 */
[----:B------:R1:W-:Y:S04]  /*871f0*/  STL [R1+0x1ae8], R185 ;  /* 0x001ae8b901007387 */ /* 0x0003e80000100800 */
[----:B-1----:R-:W3:Y:S04]  /*87200*/  LDL.LU R185, [R1+0x1b48] ;  /* 0x001b480001b97983 */ /* 0x002ee80000300800 */
[----:B------:R-:W4:Y:S04]  /*87210*/  LDL.LU R184, [R1+0x1b4c] ;  /* 0x001b4c0001b87983 */ /* 0x000f280000300800 */
[----:B------:R-:W1:Y:S01]  /*87220*/  S2R R205, SR_TID.X ;  /* 0x0000000000cd7919 */ /* 0x000e620000002100 */
[----:B------:R-:W-:-:S04]  /*87230*/  ISETP.GT.AND P1, PT, R0, 0x1, PT ;  /* 0x000000010000780c */ /* 0x000fc80003f24270 */
[----:B------:R-:W-:-:S04]  /*87240*/  SEL R2, RZ, 0x4, !P1 ;  /* 0x00000004ff027807 */ /* 0x000fc80004800000 */
[----:B------:R-:W-:-:S04]  /*87250*/  SEL R2, R2, RZ, !P0 ;  /* 0x000000ff02027207 */ /* 0x000fc80004000000 */
[----:B------:R-:W-:Y:S02]  /*87260*/  ISETP.NE.U32.AND P1, PT, R2, RZ, PT ;  /* 0x000000ff0200720c */ /* 0x000fe40003f25070 */
[----:B-1----:R-:W-:-:S05]  /*87270*/  LOP3.LUT R205, R205, 0x7f, RZ, 0xc0, !PT ;  /* 0x0000007fcdcd7812 */ /* 0x002fca00078ec0ff */
[----:B------:R-:W-:Y:S01]  /*87280*/  IMAD.SHL.U32 R205, R205, 0x4, RZ ;  /* 0x00000004cdcd7824 */ /* 0x000fe200078e00ff */
[----:B------:R-:W-:Y:S01]  /*87290*/  IADD3 R178, P2, R178, R183, RZ ;  /* 0x000000b7b2b27210 */ /* 0x000fe20007f5e0ff */
[----:B------:R-:W-:-:S03]  /*872a0*/  IMAD.U32 R2, RZ, RZ, UR5 ;  /* 0x00000005ff027e24 */ /* 0x000fc6000f8e00ff */
[----:B------:R-:W-:Y:S01]  /*872b0*/  LOP3.LUT R186, R205, 0x20, RZ, 0x3c, !PT ;  /* 0x00000020cdba7812 */ /* 0x000fe200078e3cff */
[----:B------:R-:W-:-:S04]  /*872c0*/  IMAD.X R182, R182, 0x1, R181, P2 ;  /* 0x00000001b6b67824 */ /* 0x000fc800010e06b5 */
[----:B------:R-:W-:Y:S01]  /*872d0*/  IMAD R2, R2, 0x10000, R186 ;  /* 0x0001000002027824 */ /* 0x000fe200078e02ba */
[----:B------:R-:W-:Y:S04]  /*872e0*/  STL [R1+0x1b0c], R178 ;  /* 0x001b0cb201007387 */ /* 0x000fe80000100800 */
[----:B------:R-:W-:Y:S01]  /*872f0*/  IADD3 R3, R2, 0x100000, RZ ;  /* 0x0010000002037810 */ /* 0x000fe20007ffe0ff */
[----:B------:R1:W-:Y:S04]  /*87300*/  STL [R1+0x1b08], R182 ;  /* 0x001b08b601007387 */ /* 0x0003e80000100800 */
[----:B------:R-:W3:Y:S04]  /*87310*/  LDL.LU R187, [R1+0x1b68] ;  /* 0x001b680001bb7983 */ /* 0x000ee80000300800 */
[----:B------:R-:W3:Y:S04]  /*87320*/  LDL.LU R186, [R1+0x1b6c] ;  /* 0x001b6c0001ba7983 */ /* 0x000ee80000300800 */
[----:B------:R1:W-:Y:S02]  /*87330*/  LDGSTS.E [R3+-0x7fe00], [R176.64], P1 ;  /* 0x80200000b0037fae */ /* 0x0003e40008921848 */
[----:B-1----:R-:W-:-:S02]  /*87340*/  IMAD.MOV.U32 R177, RZ, RZ, R182 ;  /* 0x000000ffffb17224 */ /* 0x002fc400078e00b6 */
[----:B------:R-:W-:Y:S01]  /*87350*/  IMAD.MOV.U32 R176, RZ, RZ, R178 ;  /* 0x000000ffffb07224 */ /* 0x000fe200078e00b2 */
[----:B------:R-:W3:Y:S04]  /*87360*/  LDL.LU R182, [R1+0x1b88] ;  /* 0x001b880001b67983 */ /* 0x000ee80000300800 */
        /* <DEDUP_REMOVED lines=10> */
[----:B------:R-:W-:Y:S02]  /*87410*/  ISETP.NE.U32.AND P1, PT, R3, RZ, PT ;  /* 0x000000ff0300720c */ /* 0x000fe40003f25070 */
[----:B------:R-:W-:Y:S02]  /*87420*/  IADD3 R3, R2, 0x100000, RZ ;  /* 0x0010000002037810 */ /* 0x000fe40007ffe0ff */
[----:B---3--:R-:W-:-:S05]  /*87430*/  IADD3 R179, P2, R179, R183, RZ ;  /* 0x000000b7b3b37210 */ /* 0x008fca0007f5e0ff */
[----:B------:R-:W-:Y:S01]  /*87440*/  IMAD.X R180, R180, 0x1, R181, P2 ;  /* 0x00000001b4b47824 */ /* 0x000fe200010e06b5 */
[----:B------:R-:W-:Y:S01]  /*87450*/  STL [R1+0x1b2c], R179 ;  /* 0x001b2cb301007387 */ /* 0x000fe20000100800 */
[----:B------:R-:W-:Y:S02]  /*87460*/  IMAD.MOV.U32 R176, RZ, RZ, R179 ;  /* 0x000000ffffb07224 */ /* 0x000fe400078e00b3 */
[----:B------:R-:W-:Y:S01]  /*87470*/  IMAD.MOV.U32 R177, RZ, RZ, R180 ;  /* 0x000000ffffb17224 */ /* 0x000fe200078e00b4 */
[----:B------:R1:W-:Y:S04]  /*87480*/  STL [R1+0x1b28], R180 ;  /* 0x001b28b401007387 */ /* 0x0003e80000100800 */
[----:B------:R3:W-:Y:S04]  /*87490*/  LDGSTS.E [R3+-0x7ee00], [R176.64], P1 ;  /* 0x81200000b0037fae */ /* 0x0007e80008921848 */
[----:B-1----:R-:W2:Y:S04]  /*874a0*/  LDL.LU R180, [R1+0x1ba8] ;  /* 0x001ba80001b47983 */ /* 0x002ea80000300800 */
[----:B------:R-:W2:Y:S01]  /*874b0*/  LDL.LU R179, [R1+0x1bac] ;  /* 0x001bac0001b37983 */ /* 0x000ea20000300800 */
[----:B----4-:R-:W-:-:S05]  /*874c0*/  IADD3 R184, P2, R184, R183, RZ ;  /* 0x000000b7b8b87210 */ /* 0x010fca0007f5e0ff */
[----:B---3--:R-:W-:Y:S01]  /*874d0*/  IMAD.X R185, R185, 0x1, R181, P2 ;  /* 0x00000001b9b97824 */ /* 0x008fe200010e06b5 */
[----:B------:R-:W-:Y:S01]  /*874e0*/  STL [R1+0x1b4c], R184 ;  /* 0x001b4cb801007387 */ /* 0x000fe20000100800 */
[----:B------:R-:W-:Y:S02]  /*874f0*/  IMAD.MOV.U32 R176, RZ, RZ, R184 ;  /* 0x000000ffffb07224 */ /* 0x000fe400078e00b8 */
[----:B------:R-:W-:Y:S01]  /*87500*/  IMAD.MOV.U32 R177, RZ, RZ, R185 ;  /* 0x000000ffffb17224 */ /* 0x000fe200078e00b9 */
[----:B------:R1:W-:Y:S04]  /*87510*/  STL [R1+0x1b48], R185 ;  /* 0x001b48b901007387 */ /* 0x0003e80000100800 */
[----:B-1----:R-:W2:Y:S04]  /*87520*/  LDL.LU R185, [R1+0x1bc8] ;  /* 0x001bc80001b97983 */ /* 0x002ea80000300800 */
[----:B------:R-:W4:Y:S01]  /*87530*/  LDL.LU R184, [R1+0x1bcc] ;  /* 0x001bcc0001b87983 */ /* 0x000f220000300800 */
[----:B------:R-:W-:-:S04]  /*87540*/  ISETP.GT.AND P1, PT, R0, 0xd, PT ;  /* 0x0000000d0000780c */ /* 0x000fc80003f24270 */
        /* <DEDUP_REMOVED lines=9> */
[----:B------:R-:W-:-:S03]  /*875e0*/  IMAD.X R187, R187, 0x1, R181, P2 ;  /* 0x00000001bbbb7824 */ /* 0x000fc600010e06b5 */
[----:B------:R-:W-:Y:S01]  /*875f0*/  ISETP.NE.U32.AND P1, PT, R3, RZ, PT ;  /* 0x000000ff0300720c */ /* 0x000fe20003f25070 */
[----:B------:R-:W-:Y:S01]  /*87600*/  IMAD.MOV.U32 R176, RZ, RZ, R186 ;  /* 0x000000ffffb07224 */ /* 0x000fe200078e00ba */
[----:B------:R-:W-:Y:S01]  /*87610*/  IADD3 R3, R2, 0x100000, RZ ;  /* 0x0010000002037810 */ /* 0x000fe20007ffe0ff */
[----:B------:R-:W-:Y:S01]  /*87620*/  IMAD.MOV.U32 R177, RZ, RZ, R187 ;  /* 0x000000ffffb17224 */ /* 0x000fe200078e00bb */
[----:B------:R-:W-:Y:S01]  /*87630*/  IADD3 R178, P2, R178, R183, RZ ;  /* 0x000000b7b2b27210 */ /* 0x000fe20007f5e0ff */
[----:B------:R-:W-:Y:S04]  /*87640*/  STL [R1+0x1b6c], R186 ;  /* 0x001b6cba01007387 */ /* 0x000fe80000100800 */
[----:B------:R-:W-:Y:S01]  /*87650*/  IMAD.X R182, R182, 0x1, R181, P2 ;  /* 0x00000001b6b67824 */ /* 0x000fe200010e06b5 */
[----:B------:R-:W-:Y:S04]  /*87660*/  STL [R1+0x1b68], R187 ;  /* 0x001b68bb01007387 */ /* 0x000fe80000100800 */
[----:B------:R1:W-:Y:S04]  /*87670*/  LDGSTS.E [R3+-0x7de00], [R176.64], P1 ;  /* 0x82200000b0037fae */ /* 0x0003e80008921848 */
[----:B------:R-:W-:Y:S04]  /*87680*/  STL [R1+0x1b8c], R178 ;  /* 0x001b8cb201007387 */ /* 0x000fe80000100800 */
[----:B------:R1:W-:Y:S02]  /*87690*/  STL [R1+0x1b88], R182 ;  /* 0x001b88b601007387 */ /* 0x0003e40000100800 */
[----:B-1----:R-:W-:-:S02]  /*876a0*/  IMAD.MOV.U32 R177, RZ, RZ, R182 ;  /* 0x000000ffffb17224 */ /* 0x002fc400078e00b6 */
[----:B------:R-:W-:Y:S01]  /*876b0*/  IMAD.MOV.U32 R176, RZ, RZ, R178 ;  /* 0x000000ffffb07224 */ /* 0x000fe200078e00b2 */
[----:B------:R-:W2:Y:S04]  /*876c0*/  LDL.LU R182, [R1+0x1be8] ;  /* 0x001be80001b67983 */ /* 0x000ea80000300800 */
        /* <DEDUP_REMOVED lines=12> */
[----:B--2---:R-:W-:-:S05]  /*87790*/  IADD3 R179, P2, R179, R183, RZ ;  /* 0x000000b7b3b37210 */ /* 0x004fca0007f5e0ff */
[----:B------:R-:W-:Y:S01]  /*877a0*/  IMAD.X R180, R180, 0x1, R181, P2 ;  /* 0x00000001b4b47824 */ /* 0x000fe200010e06b5 */
[----:B------:R-:W-:Y:S01]  /*877b0*/  STL [R1+0x1bac], R179 ;  /* 0x001bacb301007387 */ /* 0x000fe20000100800 */
[----:B------:R-:W-:Y:S02]  /*877c0*/  IMAD.MOV.U32 R176, RZ, RZ, R179 ;  /* 0x000000ffffb07224 */ /* 0x000fe400078e00b3 */
[----:B------:R-:W-:Y:S01]  /*877d0*/  IMAD.MOV.U32 R177, RZ, RZ, R180 ;  /* 0x000000ffffb17224 */ /* 0x000fe200078e00b4 */
[----:B------:R1:W-:Y:S04]  /*877e0*/  STL [R1+0x1ba8], R180 ;  /* 0x001ba8b401007387 */ /* 0x0003e80000100800 */
[----:B------:R2:W-:Y:S04]  /*877f0*/  LDGSTS.E [R3+-0x7ce00], [R176.64], P1 ;  /* 0x83200000b0037fae */ /* 0x0005e80008921848 */
[----:B-1----:R-:W3:Y:S01]  /*87800*/  LDL.LU R180, [R1+0x1c08] ;  /* 0x001c080001b47983 */ /* 0x002ee20000300800 */
[----:B------:R-:W3:Y:S01]  /*87810*/  LDL.LU R179, [R1+0x1c0c] ;  /* 0x001c0c0001b37983 */ /* 0x000ee20000300800 */
[----:B----4-:R-:W-:-:S05]  /*87820*/  IADD3 R184, P2, R184, R183, RZ ;  /* 0x000000b7b8b87210 */ /* 0x010fca0007f5e0ff */
[----:B--2---:R-:W-:Y:S01]  /*87830*/  IMAD.X R185, R185, 0x1, R181, P2 ;  /* 0x00000001b9b97824 */ /* 0x004fe200010e06b5 */
[----:B------:R-:W-:Y:S04]  /*87840*/  STL [R1+0x1bcc], R184 ;  /* 0x001bccb801007387 */ /* 0x000fe80000100800 */
[----:B------:R1:W-:Y:S01]  /*87850*/  STL [R1+0x1bc8], R185 ;  /* 0x001bc8b901007387 */ /* 0x0003e20000100800 */
[----:B------:R-:W4:Y:S02]  /*87860*/  LDL.LU R187, [R1+0x1c28] ;  /* 0x001c280001bb7983 */ /* 0x000f240000300800 */
[----:B------:R-:W4:Y:S02]  /*87870*/  LDL.LU R186, [R1+0x1c2c] ;  /* 0x001c2c0001ba7983 */ /* 0x000f240000300800 */
[----:B------:R-:W-:-:S02]  /*87880*/  IMAD.MOV.U32 R177, RZ, RZ, R185 ;  /* 0x000000ffffb17224 */ /* 0x000fc400078e00b9 */
[----:B------:R-:W-:Y:S01]  /*87890*/  IMAD.MOV.U32 R176, RZ, RZ, R184 ;  /* 0x000000ffffb07224 */ /* 0x000fe200078e00b8 */
[----:B-1----:R-:W4:Y:S01]  /*878a0*/  LDL.LU R185, [R1+0x1c48] ;  /* 0x001c480001b97983 */ /* 0x002f220000300800 */
[----:B------:R-:W4:Y:S01]  /*878b0*/  LDL.LU R184, [R1+0x1c4c] ;  /* 0x001c4c0001b87983 */ /* 0x000f220000300800 */
[----:B------:R-:W-:-:S04]  /*878c0*/  ISETP.GT.AND P1, PT, R0, 0x1d, PT ;  /* 0x0000001d0000780c */ /* 0x000fc80003f24270 */
[----:B------:R-:W-:-:S04]  /*878d0*/  SEL R3, RZ, 0x4, !P1 ;  /* 0x00000004ff037807 */ /* 0x000fc80004800000 */
[----:B------:R-:W-:-:S04]  /*878e0*/  SEL R3, R3, RZ, !P0 ;  /* 0x000000ff03037207 */ /* 0x000fc80004000000 */
[----:B------:R-:W-:Y:S01]  /*878f0*/  ISETP.NE.U32.AND P1, PT, R3, RZ, PT ;  /* 0x000000ff0300720c */ /* 0x000fe20003f25070 */
[----:B------:R-:W-:Y:S11]  /*87900*/  IADD3 R3, R2, 0x100000, RZ ;  /* 0x0010000002037810 */ /* 0x000ff60007ffe0ff */
[----:B------:R-:W-:Y:S01]  /*87910*/  @!UPT UIADD3 URZ, URZ, URZ, URZ ;  /* 0x0000003f3f3ff290 */ /* 0x000fe2000fffe03f */
[----:B------:R1:W-:Y:S01]  /*87920*/  LDGSTS.E [R3+-0x7c600], [R176.64], P1 ;  /* 0x83a00000b0037fae */ /* 0x0003e20008921848 */
[----:B------:R-:W-:-:S04]  /*87930*/  ISETP.GT.AND P1, PT, R0, 0x21, PT ;  /* 0x000000210000780c */ /* 0x000fc80003f24270 */
[----:B-1----:R-:W-:-:S04]  /*87940*/  SEL R3, RZ, 0x4, !P1 ;  /* 0x00000004ff037807 */ /* 0x002fc80004800000 */
[----:B------:R-:W-:-:S04]  /*87950*/  SEL R3, R3, RZ, !P0 ;  /* 0x000000ff03037207 */ /* 0x000fc80004000000 */
[----:B------:R-:W-:Y:S02]  /*87960*/  ISETP.NE.U32.AND P1, PT, R3, RZ, PT ;  /* 0x000000ff0300720c */ /* 0x000fe40003f25070 */
[----:B------:R-:W-:-:S05]  /*87970*/  IADD3 R178, P2, R178, R183, RZ ;  /* 0x000000b7b2b27210 */ /* 0x000fca0007f5e0ff */
[----:B------:R-:W-:Y:S01]  /*87980*/  IMAD.X R182, R182, 0x1, R181, P2 ;  /* 0x00000001b6b67824 */ /* 0x000fe200010e06b5 */
[----:B------:R-:W-:Y:S01]  /*87990*/  STL [R1+0x1bec], R178 ;  /* 0x001becb201007387 */ /* 0x000fe20000100800 */
[----:B------:R-:W-:Y:S02]  /*879a0*/  IMAD.MOV.U32 R176, RZ, RZ, R178 ;  /* 0x000000ffffb07224 */ /* 0x000fe400078e00b2 */
[----:B------:R-:W-:Y:S01]  /*879b0*/  IMAD.MOV.U32 R177, RZ, RZ, R182 ;  /* 0x000000ffffb17224 */ /* 0x000fe200078e00b6 */
[----:B------:R1:W-:Y:S04]  /*879c0*/  STL [R1+0x1be8], R182 ;  /* 0x001be8b601007387 */ /* 0x0003e80000100800 */
[----:B-1----:R-:W4:Y:S01]  /*879d0*/  LDL.LU R182, [R1+0x1c68] ;  /* 0x001c680001b67983 */ /* 0x002f220000300800 */
[----:B------:R-:W4:Y:S01]  /*879e0*/  LDL.LU R178, [R1+0x1c6c] ;  /* 0x001c6c0001b27983 */ /* 0x000f220000300800 */
[----:B------:R-:W-:-:S05]  /*879f0*/  IADD3 R3, R2, 0x100000, RZ ;  /* 0x0010000002037810 */ /* 0x000fca0007ffe0ff */
[----:B------:R1:W-:Y:S01]  /*87a00*/  LDGSTS.E [R3+-0x7be00], [R176.64], P1 ;  /* 0x84200000b0037fae */ /* 0x0003e20008921848 */
[----:B------:R-:W-:-:S04]  /*87a10*/  ISETP.GT.AND P1, PT, R0, 0x25, PT ;  /* 0x000000250000780c */ /* 0x000fc80003f24270 */
[----:B-1----:R-:W-:-:S04]  /*87a20*/  SEL R3, RZ, 0x4, !P1 ;  /* 0x00000004ff037807 */ /* 0x002fc80004800000 */
[----:B------:R-:W-:-:S04]  /*87a30*/  SEL R3, R3, RZ, !P0 ;  /* 0x000000ff03037207 */ /* 0x000fc80004000000 */
[----:B------:R-:W-:Y:S01]  /*87a40*/  ISETP.NE.U32.AND P1, PT, R3, RZ, PT ;  /* 0x000000ff0300720c */ /* 0x000fe20003f25070 */
[----:B------:R-:W-:Y:S01]  /*87a50*/  IADD3 R3, R2, 0x100000, RZ ;  /* 0x0010000002037810 */ /* 0x000fe20007ffe0ff */
[----:B---3--:R-:W-:-:S05]  /*87a60*/  IADD3 R179, P2, R179, R183, RZ ;  /* 0x000000b7b3b37210 */ /* 0x008fca0007f5e0ff */
[----:B------:R-:W-:Y:S01]  /*87a70*/  IMAD.X R180, R180, 0x1, R181, P2 ;  /* 0x00000001b4b47824 */ /* 0x000fe200010e06b5 */
[----:B------:R-:W-:Y:S01]  /*87a80*/  STL [R1+0x1c0c], R179 ;  /* 0x001c0cb301007387 */ /* 0x000fe20000100800 */
[----:B------:R-:W-:Y:S02]  /*87a90*/  IMAD.MOV.U32 R176, RZ, RZ, R179 ;  /* 0x000000ffffb07224 */ /* 0x000fe400078e00b3 */
[----:B------:R-:W-:Y:S01]  /*87aa0*/  IMAD.MOV.U32 R177, RZ, RZ, R180 ;  /* 0x000000ffffb17224 */ /* 0x000fe200078e00b4 */
[----:B------:R1:W-:Y:S04]  /*87ab0*/  STL [R1+0x1c08], R180 ;  /* 0x001c08b401007387 */ /* 0x0003e80000100800 */
[----:B------:R3:W-:Y:S01]  /*87ac0*/  LDGSTS.E [R3+-0x7b600], [R176.64], P1 ;  /* 0x84a00000b0037fae */ /* 0x0007e20008921848 */
[----:B------:R-:W-:-:S03]  /*87ad0*/  ISETP.GT.AND P1, PT, R0, 0x29, PT ;  /* 0x000000290000780c */ /* 0x000fc60003f24270 */
[----:B-1----:R-:W2:Y:S01]  /*87ae0*/  LDL.LU R180, [R1+0x1c88] ;  /* 0x001c880001b47983 */ /* 0x002ea20000300800 */
[----:B------:R-:W2:Y:S01]  /*87af0*/  LDL.LU R179, [R1+0x1c8c] ;  /* 0x001c8c0001b37983 */ /* 0x000ea20000300800 */
[----:B---3--:R-:W-:Y:S02]  /*87b00*/  SEL R3, RZ, 0x4, !P1 ;  /* 0x00000004ff037807 */ /* 0x008fe40004800000 */
[----:B----4-:R-:W-:Y:S02]  /*87b10*/  IADD3 R186, P2, R186, R183, RZ ;  /* 0x000000b7baba7210 */ /* 0x010fe40007f5e0ff */
[----:B------:R-:W-:-:S04]  /*87b20*/  SEL R3, R3, RZ, !P0 ;  /* 0x000000ff03037207 */ /* 0x000fc80004000000 */
[----:B------:R-:W-:Y:S01]  /*87b30*/  ISETP.NE.U32.AND P1, PT, R3, RZ, PT ;  /* 0x000000ff0300720c */ /* 0x000fe20003f25070 */
[----:B------:R-:W-:Y:S01]  /*87b40*/  IMAD.X R187, R187, 0x1, R181, P2 ;  /* 0x00000001bbbb7824 */ /* 0x000fe200010e06b5 */
[----:B------:R-:W-:Y:S02]  /*87b50*/  IADD3 R184, P2, R184, R183, RZ ;  /* 0x000000b7b8b87210 */ /* 0x000fe40007f5e0ff */
[----:B------:R-:W-:Y:S01]  /*87b60*/  IADD3 R3, R2, 0x100000, RZ ;  /* 0x0010000002037810 */ /* 0x000fe20007ffe0ff */
[----:B------:R-:W-:Y:S02]  /*87b70*/  IMAD.MOV.U32 R176, RZ, RZ, R186 ;  /* 0x000000ffffb07224 */ /* 0x000fe400078e00ba */
[----:B------:R-:W-:Y:S02]  /*87b80*/  IMAD.MOV.U32 R177, RZ, RZ, R187 ;  /* 0x000000ffffb17224 */ /* 0x000fe400078e00bb */
[----:B------:R-:W-:Y:S01]  /*87b90*/  IMAD.X R185, R185, 0x1, R181, P2 ;  /* 0x00000001b9b97824 */ /* 0x000fe200010e06b5 */
[----:B------:R-:W-:Y:S01]  /*87ba0*/  STL [R1+0x1c2c], R186 ;  /* 0x001c2cba01007387 */ /* 0x000fe20000100800 */
[----:B------:R-:W-:Y:S02]  /*87bb0*/  STL [R1+0x1c28], R187 ;  /* 0x001c28bb01007387 */ /* 0x000fe40000100800 */
[----:B------:R-:W-:Y:S01]  /*87bc0*/  STL [R1+0x1c4c], R184 ;  /* 0x001c4cb801007387 */ /* 0x000fe20000100800 */
[----:B------:R1:W-:Y:S04]  /*87bd0*/  STL [R1+0x1c48], R185 ;  /* 0x001c48b901007387 */ /* 0x0003e80000100800 */
[----:B------:R3:W-:Y:S02]  /*87be0*/  LDGSTS.E [R3+-0x7ae00], [R176.64], P1 ;  /* 0x85200000b0037fae */ /* 0x0007e40008921848 */
[----:B---3--:R-:W-:-:S02]  /*87bf0*/  IMAD.MOV.U32 R177, RZ, RZ, R185 ;  /* 0x000000ffffb17224 */ /* 0x008fc400078e00b9 */
[----:B------:R-:W-:Y:S01]  /*87c00*/  IMAD.MOV.U32 R176, RZ, RZ, R184 ;  /* 0x000000ffffb07224 */ /* 0x000fe200078e00b8 */
[----:B-1----:R-:W3:Y:S01]  /*87c10*/  LDL.LU R185, [R1+0x1ca8] ;  /* 0x001ca80001b97983 */ /* 0x002ee20000300800 */
        /* <DEDUP_REMOVED lines=8> */
[----:B------:R-:W-:-:S05]  /*87ca0*/  IADD3 R178, P2, R178, R183, RZ ;  /* 0x000000b7b2b27210 */ /* 0x000fca0007f5e0ff */
[----:B------:R-:W-:Y:S01]  /*87cb0*/  IMAD.X R182, R182, 0x1, R181, P2 ;  /* 0x00000001b6b67824 */ /* 0x000fe200010e06b5 */
[----:B------:R-:W-:Y:S01]  /*87cc0*/  STL [R1+0x1c6c], R178 ;  /* 0x001c6cb201007387 */ /* 0x000fe20000100800 */
[----:B-1----:R-:W-:Y:S02]  /*87cd0*/  IMAD.MOV.U32 R176, RZ, RZ, R178 ;  /* 0x000000ffffb07224 */ /* 0x002fe400078e00b2 */
[----:B------:R-:W-:Y:S01]  /*87ce0*/  IMAD.MOV.U32 R177, RZ, RZ, R182 ;  /* 0x000000ffffb17224 */ /* 0x000fe200078e00b6 */
[----:B------:R1:W-:Y:S04]  /*87cf0*/  STL [R1+0x1c68], R182 ;  /* 0x001c68b601007387 */ /* 0x0003e80000100800 */
[----:B-1----:R-:W3:Y:S01]  /*87d00*/  LDL.LU R182, [R1+0x1cc8] ;  /* 0x001cc80001b67983 */ /* 0x002ee20000300800 */
[----:B------:R-:W3:Y:S01]  /*87d10*/  LDL.LU R178, [R1+0x1ccc] ;  /* 0x001ccc0001b27983 */ /* 0x000ee20000300800 */
        /* <DEDUP_REMOVED lines=10> */
[----:B------:R-:W-:Y:S01]  /*87dc0*/  ISETP.NE.U32.AND P1, PT, R3, RZ, PT ;  /* 0x000000ff0300720c */ /* 0x000fe20003f25070 */
[----:B------:R-:W-:Y:S01]  /*87dd0*/  IADD3 R3, R2, 0x100000, RZ ;  /* 0x0010000002037810 */ /* 0x000fe20007ffe0ff */
[----:B--2---:R-:W-:-:S05]  /*87de0*/  IADD3 R179, P2, R179, R183, RZ ;  /* 0x000000b7b3b37210 */ /* 0x004fca0007f5e0ff */
[----:B------:R-:W-:Y:S01]  /*87df0*/  IMAD.X R180, R180, 0x1, R181, P2 ;  /* 0x00000001b4b47824 */ /* 0x000fe200010e06b5 */
[----:B------:R-:W-:Y:S04]  /*87e00*/  STL [R1+0x1c8c], R179 ;  /* 0x001c8cb301007387 */ /* 0x000fe80000100800 */
[----:B------:R1:W-:Y:S01]  /*87e10*/  STL [R1+0x1c88], R180 ;  /* 0x001c88b401007387 */ /* 0x0003e20000100800 */
[----:B------:R-:W2:Y:S02]  /*87e20*/  LDL.LU R187, [R1+0x1ce8] ;  /* 0x001ce80001bb7983 */ /* 0x000ea40000300800 */
[----:B------:R-:W2:Y:S02]  /*87e30*/  LDL.LU R186, [R1+0x1cec] ;  /* 0x001cec0001ba7983 */ /* 0x000ea40000300800 */
[----:B------:R-:W-:-:S02]  /*87e40*/  IMAD.MOV.U32 R177, RZ, RZ, R180 ;  /* 0x000000ffffb17224 */ /* 0x000fc400078e00b4 */
[----:B------:R-:W-:-:S05]  /*87e50*/  IMAD.MOV.U32 R176, RZ, RZ, R179 ;  /* 0x000000ffffb07224 */ /* 0x000fca00078e00b3 */
[----:B------:R3:W-:Y:S04]  /*87e60*/  LDGSTS.E [R3+-0x79600], [R176.64], P1 ;  /* 0x86a00000b0037fae */ /* 0x0007e80008921848 */
[----:B-1----:R-:W2:Y:S01]  /*87e70*/  LDL.LU R180, [R1+0x1d08] ;  /* 0x001d080001b47983 */ /* 0x002ea20000300800 */
[----:B------:R-:W2:Y:S01]  /*87e80*/  LDL.LU R179, [R1+0x1d0c] ;  /* 0x001d0c0001b37983 */ /* 0x000ea20000300800 */
[----:B----4-:R-:W-:-:S05]  /*87e90*/  IADD3 R184, P2, R184, R183, RZ ;  /* 0x000000b7b8b87210 */ /* 0x010fca0007f5e0ff */
[----:B---3--:R-:W-:Y:S01]  /*87ea0*/  IMAD.X R185, R185, 0x1, R181, P2 ;  /* 0x00000001b9b97824 */ /* 0x008fe200010e06b5 */
[----:B------:R-:W-:Y:S01]  /*87eb0*/  STL [R1+0x1cac], R184 ;  /* 0x001cacb801007387 */ /* 0x000fe20000100800 */
[----:B------:R-:W-:Y:S02]  /*87ec0*/  IMAD.MOV.U32 R176, RZ, RZ, R184 ;  /* 0x000000ffffb07224 */ /* 0x000fe400078e00b8 */
[----:B------:R-:W-:Y:S01]  /*87ed0*/  IMAD.MOV.U32 R177, RZ, RZ, R185 ;  /* 0x000000ffffb17224 */ /* 0x000fe200078e00b9 */
[----:B------:R1:W-:Y:S04]  /*87ee0*/  STL [R1+0x1ca8], R185 ;  /* 0x001ca8b901007387 */ /* 0x0003e80000100800 */
        /* <DEDUP_REMOVED lines=10> */
[----:B-1----:R-:W-:Y:S02]  /*87f90*/  SEL R3, RZ, 0x4, !P1 ;  /* 0x00000004ff037807 */ /* 0x002fe40004800000 */
[----:B------:R-:W-:-:S05]  /*87fa0*/  IADD3 R178, P2, R178, R183, RZ ;  /* 0x000000b7b2b27210 */ /* 0x000fca0007f5e0ff */
[----:B------:R-:W-:Y:S01]  /*87fb0*/  IMAD.X R182, R182, 0x1, R181, P2 ;  /* 0x00000001b6b67824 */ /* 0x000fe200010e06b5 */
[----:B------:R-:W-:Y:S01]  /*87fc0*/  STL [R1+0x1ccc], R178 ;  /* 0x001cccb201007387 */ /* 0x000fe20000100800 */
[----:B------:R-:W-:Y:S02]  /*87fd0*/  IMAD.MOV.U32 R176, RZ, RZ, R178 ;  /* 0x000000ffffb07224 */ /* 0x000fe400078e00b2 */
[----:B------:R-:W-:Y:S01]  /*87fe0*/  IMAD.MOV.U32 R177, RZ, RZ, R182 ;  /* 0x000000ffffb17224 */ /* 0x000fe200078e00b6 */
[----:B------:R1:W-:Y:S01]  /*87ff0*/  STL [R1+0x1cc8], R182 ;  /* 0x001cc8b601007387 */ /* 0x0003e20000100800 */
[----:B------:R-:W-:-:S04]  /*88000*/  SEL R3, R3, RZ, !P0 ;  /* 0x000000ff03037207 */ /* 0x000fc80004000000 */
[----:B------:R-:W-:Y:S01]  /*88010*/  ISETP.NE.U32.AND P1, PT, R3, RZ, PT ;  /* 0x000000ff0300720c */ /* 0x000fe20003f25070 */
[----:B-1----:R-:W3:Y:S01]  /*88020*/  LDL.LU R182, [R1+0x1d48] ;  /* 0x001d480001b67983 */ /* 0x002ee20000300800 */
[----:B------:R-:W3:Y:S01]  /*88030*/  LDL.LU R178, [R1+0x1d4c] ;  /* 0x001d4c0001b27983 */ /* 0x000ee20000300800 */
[----:B------:R-:W-:-:S10]  /*88040*/  IADD3 R3, R2, 0x100000, RZ ;  /* 0x0010000002037810 */ /* 0x000fd40007ffe0ff */
[----:B------:R1:W-:Y:S01]  /*88050*/  LDGSTS.E [R3+-0x78600], [R176.64], P1 ;  /* 0x87a00000b0037fae */ /* 0x0003e20008921848 */
[----:B------:R-:W-:-:S04]  /*88060*/  ISETP.GT.AND P1, PT, R0, 0x41, PT ;  /* 0x000000410000780c */ /* 0x000fc80003f24270 */
[----:B-1----:R-:W-:-:S04]  /*88070*/  SEL R3, RZ, 0x4, !P1 ;  /* 0x00000004ff037807 */ /* 0x002fc80004800000 */
[----:B------:R-:W-:-:S04]  /*88080*/  SEL R3, R3, RZ, !P0 ;  /* 0x000000ff03037207 */ /* 0x000fc80004000000 */
[----:B------:R-:W-:Y:S01]  /*88090*/  ISETP.NE.U32.AND P1, PT, R3, RZ, PT ;  /* 0x000000ff0300720c */ /* 0x000fe20003f25070 */
[----:B------:R-:W-:Y:S01]  /*880a0*/  IADD3 R3, R2, 0x100000, RZ ;  /* 0x0010000002037810 */ /* 0x000fe20007ffe0ff */
[----:B--2---:R-:W-:-:S05]  /*880b0*/  IADD3 R186, P2, R186, R183, RZ ;  /* 0x000000b7baba7210 */ /* 0x004fca0007f5e0ff */
[----:B------:R-:W-:Y:S02]  /*880c0*/  IMAD.X R187, R187, 0x1, R181, P2 ;  /* 0x00000001bbbb7824 */ /* 0x000fe400010e06b5 */
[----:B------:R-:W-:Y:S01]  /*880d0*/  IMAD.MOV.U32 R176, RZ, RZ, R186 ;  /* 0x000000ffffb07224 */ /* 0x000fe200078e00ba */
[----:B------:R-:W-:Y:S01]  /*880e0*/  IADD3 R179, P2, R179, R183, RZ ;  /* 0x000000b7b3b37210 */ /* 0x000fe20007f5e0ff */
[----:B------:R-:W-:Y:S01]  /*880f0*/  IMAD.MOV.U32 R177, RZ, RZ, R187 ;  /* 0x000000ffffb17224 */ /* 0x000fe200078e00bb */
[----:B------:R-:W-:Y:S03]  /*88100*/  STL [R1+0x1cec], R186 ;  /* 0x001cecba01007387 */ /* 0x000fe60000100800 */
[----:B------:R-:W-:Y:S01]  /*88110*/  IMAD.X R180, R180, 0x1, R181, P2 ;  /* 0x00000001b4b47824 */ /* 0x000fe200010e06b5 */
[----:B------:R-:W-:Y:S04]  /*88120*/  STL [R1+0x1ce8], R187 ;  /* 0x001ce8bb01007387 */ /* 0x000fe80000100800 */
[----:B------:R1:W-:Y:S01]  /*88130*/  LDGSTS.E [R3+-0x77e00], [R176.64], P1 ;  /* 0x88200000b0037fae */ /* 0x0003e20008921848 */
[----:B------:R-:W-:Y:S01]  /*88140*/  ISETP.GT.AND P1, PT, R0, 0x45, PT ;  /* 0x000000450000780c */ /* 0x000fe20003f24270 */
[----:B------:R-:W-:Y:S02]  /*88150*/  STL [R1+0x1d0c], R179 ;  /* 0x001d0cb301007387 */ /* 0x000fe40000100800 */
[----:B------:R2:W-:Y:S02]  /*88160*/  STL [R1+0x1d08], R180 ;  /* 0x001d08b401007387 */ /* 0x0005e40000100800 */
[----:B-1----:R-:W-:-:S02]  /*88170*/  IMAD.MOV.U32 R177, RZ, RZ, R180 ;  /* 0x000000ffffb17224 */ /* 0x002fc400078e00b4 */
[----:B------:R-:W-:Y:S01]  /*88180*/  IMAD.MOV.U32 R176, RZ, RZ, R179 ;  /* 0x000000ffffb07224 */ /* 0x000fe200078e00b3 */
[----:B--2---:R-:W2:Y:S01]  /*88190*/  LDL.LU R180, [R1+0x1d68] ;  /* 0x001d680001b47983 */ /* 0x004ea20000300800 */
[----:B------:R-:W2:Y:S01]  /*881a0*/  LDL.LU R179, [R1+0x1d6c] ;  /* 0x001d6c0001b37983 */ /* 0x000ea20000300800 */
[----:B------:R-:W-:-:S04]  /*881b0*/  SEL R3, RZ, 0x4, !P1 ;  /* 0x00000004ff037807 */ /* 0x000fc80004800000 */
[----:B------:R-:W-:-:S04]  /*881c0*/  SEL R3, R3, RZ, !P0 ;  /* 0x000000ff03037207 */ /* 0x000fc80004000000 */
[----:B------:R-:W-:Y:S01]  /*881d0*/  ISETP.NE.U32.AND P1, PT, R3, RZ, PT ;  /* 0x000000ff0300720c */ /* 0x000fe20003f25070 */
[----:B------:R-:W-:Y:S01]  /*881e0*/  IADD3 R3, R2, 0x100000, RZ ;  /* 0x0010000002037810 */ /* 0x000fe20007ffe0ff */
[----:B----4-:R-:W-:-:S11]  /*881f0*/  IADD3 R184, P2, R184, R183, RZ ;  /* 0x000000b7b8b87210 */ /* 0x010fd60007f5e0ff */
[----:B------:R1:W-:Y:S01]  /*88200*/  LDGSTS.E [R3+-0x77600], [R176.64], P1 ;  /* 0x88a00000b0037fae */ /* 0x0003e20008921848 */
[----:B---3--:R-:W-:-:S03]  /*88210*/  IMAD.X R185, R185, 0x1, R181, P2 ;  /* 0x00000001b9b97824 */ /* 0x008fc600010e06b5 */
[----:B------:R-:W-:Y:S04]  /*88220*/  STL [R1+0x1d2c], R184 ;  /* 0x001d2cb801007387 */ /* 0x000fe80000100800 */
[----:B------:R3:W-:Y:S01]  /*88230*/  STL [R1+0x1d28], R185 ;  /* 0x001d28b901007387 */ /* 0x0007e20000100800 */
[----:B-1----:R-:W-:Y:S02]  /*88240*/  IMAD.MOV.U32 R177, RZ, RZ, R185 ;  /* 0x000000ffffb17224 */ /* 0x002fe400078e00b9 */
[----:B------:R-:W-:Y:S01]  /*88250*/  IMAD.MOV.U32 R176, RZ, RZ, R184 ;  /* 0x000000ffffb07224 */ /* 0x000fe200078e00b8 */
[----:B---3--:R-:W2:Y:S01]  /*88260*/  LDL.LU R185, [R1+0x1d88] ;  /* 0x001d880001b97983 */ /* 0x008ea20000300800 */
        /* <DEDUP_REMOVED lines=10> */
[----:B------:R-:W-:Y:S04]  /*88310*/  STL [R1+0x1d4c], R178 ;  /* 0x001d4cb201007387 */ /* 0x000fe80000100800 */
[----:B------:R1:W-:Y:S01]  /*88320*/  STL [R1+0x1d48], R182 ;  /* 0x001d48b601007387 */ /* 0x0003e20000100800 */
[----:B------:R-:W2:Y:S02]  /*88330*/  LDL.LU R187, [R1+0x1da8] ;  /* 0x001da80001bb7983 */ /* 0x000ea40000300800 */
[----:B------:R-:W2:Y:S02]  /*88340*/  LDL.LU R186, [R1+0x1dac] ;  /* 0x001dac0001ba7983 */ /* 0x000ea40000300800 */
[----:B-1----:R-:W-:-:S02]  /*88350*/  IMAD.MOV.U32 R177, RZ, RZ, R182 ;  /* 0x000000ffffb17224 */ /* 0x002fc400078e00b6 */
[----:B------:R-:W-:Y:S01]  /*88360*/  IMAD.MOV.U32 R176, RZ, RZ, R178 ;  /* 0x000000ffffb07224 */ /* 0x000fe200078e00b2 */
[----:B------:R-:W2:Y:S01]  /*88370*/  LDL.LU R182, [R1+0x1dc8] ;  /* 0x001dc80001b67983 */ /* 0x000ea20000300800 */
[----:B------:R-:W2:Y:S01]  /*88380*/  LDL.LU R178, [R1+0x1dcc] ;  /* 0x001dcc0001b27983 */ /* 0x000ea20000300800 */
        /* <DEDUP_REMOVED lines=38> */
[----:B------:R-:W-:Y:S02]  /*885f0*/  SEL R3, R3, RZ, !P0 ;  /* 0x000000ff03037207 */ /* 0x000fe40004000000 */
[----:B------:R-:W-:Y:S02]  /*88600*/  IADD3 R186, P2, R186, R183, RZ ;  /* 0x000000b7baba7210 */ /* 0x000fe40007f5e0ff */
[----:B------:R-:W-:-:S03]  /*88610*/  ISETP.NE.U32.AND P1, PT, R3, RZ, PT ;  /* 0x000000ff0300720c */ /* 0x000fc60003f25070 */
[----:B------:R-:W-:Y:S01]  /*88620*/  IMAD.X R187, R187, 0x1, R181, P2 ;  /* 0x00000001bbbb7824 */ /* 0x000fe200010e06b5 */
[----:B------:R-:W-:Y:S02]  /*88630*/  IADD3 R178, P2, R178, R183, RZ ;  /* 0x000000b7b2b27210 */ /* 0x000fe40007f5e0ff */
[----:B------:R-:W-:Y:S01]  /*88640*/  IADD3 R3, R2, 0x100000, RZ ;  /* 0x0010000002037810 */ /* 0x000fe20007ffe0ff */
[----:B------:R-:W-:Y:S02]  /*88650*/  IMAD.MOV.U32 R176, RZ, RZ, R186 ;  /* 0x000000ffffb07224 */ /* 0x000fe400078e00ba */
[----:B------:R-:W-:Y:S02]  /*88660*/  IMAD.MOV.U32 R177, RZ, RZ, R187 ;  /* 0x000000ffffb17224 */ /* 0x000fe400078e00bb */
[----:B------:R-:W-:Y:S01]  /*88670*/  IMAD.X R182, R182, 0x1, R181, P2 ;  /* 0x00000001b6b67824 */ /* 0x000fe200010e06b5 */
[----:B------:R-:W-:Y:S01]  /*88680*/  STL [R1+0x1dac], R186 ;  /* 0x001dacba01007387 */ /* 0x000fe20000100800 */
[----:B------:R-:W-:Y:S03]  /*88690*/  STL [R1+0x1da8], R187 ;  /* 0x001da8bb01007387 */ /* 0x000fe60000100800 */
[----:B------:R1:W-:Y:S01]  /*886a0*/  LDGSTS.E [R3+-0x74e00], [R176.64], P1 ;  /* 0x8b200000b0037fae */ /* 0x0003e20008921848 */
[----:B------:R-:W-:Y:S02]  /*886b0*/  STL [R1+0x1dcc], R178 ;  /* 0x001dccb201007387 */ /* 0x000fe40000100800 */
[----:B------:R1:W-:Y:S02]  /*886c0*/  STL [R1+0x1dc8], R182 ;  /* 0x001dc8b601007387 */ /* 0x0003e40000100800 */
[----:B-1----:R-:W-:-:S02]  /*886d0*/  IMAD.MOV.U32 R177, RZ, RZ, R182 ;  /* 0x000000ffffb17224 */ /* 0x002fc400078e00b6 */
[----:B------:R-:W-:Y:S01]  /*886e0*/  IMAD.MOV.U32 R176, RZ, RZ, R178 ;  /* 0x000000ffffb07224 */ /* 0x000fe200078e00b2 */
[----:B------:R-:W3:Y:S01]  /*886f0*/  LDL.LU R182, [R1+0x1acc] ;  /* 0x001acc0001b67983 */ /* 0x000ee20000300800 */
        /* <DEDUP_REMOVED lines=19> */
[----:B------:R3:W-:Y:S04]  /*88830*/  LDGSTS.E [R3+-0x73e00], [R176.64], P1 ;  /* 0x8c200000b0037fae */ /* 0x0007e80008921848 */
[----:B-1----:R-:W2:Y:S01]  /*88840*/  LDL.LU R180, [R1+0x1aac] ;  /* 0x001aac0001b47983 */ /* 0x002ea20000300800 */
[----:B------:R-:W2:Y:S01]  /*88850*/  LDL.LU R179, [R1+0x1ab0] ;  /* 0x001ab00001b37983 */ /* 0x000ea20000300800 */
[----:B----4-:R-:W-:-:S05]  /*88860*/  IADD3 R184, P2, R184, R183, RZ ;  /* 0x000000b7b8b87210 */ /* 0x010fca0007f5e0ff */
[----:B---3--:R-:W-:Y:S01]  /*88870*/  IMAD.X R185, R185, 0x1, R181, P2 ;  /* 0x00000001b9b97824 */ /* 0x008fe200010e06b5 */
        /* <DEDUP_REMOVED lines=25> */
[----:B-1----:R-:W4:Y:S01]  /*88a10*/  LDL.LU R182, [R1+0x1a4c] ;  /* 0x001a4c0001b67983 */ /* 0x002f220000300800 */
[----:B------:R-:W4:Y:S01]  /*88a20*/  LDL.LU R178, [R1+0x1a50] ;  /* 0x001a500001b27983 */ /* 0x000f220000300800 */
        /* <DEDUP_REMOVED lines=9> */
[----:B------:R-:W-:Y:S02]  /*88ac0*/  IMAD.MOV.U32 R176, RZ, RZ, R179 ;  /* 0x000000ffffb07224 */ /* 0x000fe400078e00b3 */
[----:B------:R-:W-:Y:S01]  /*88ad0*/  IMAD.MOV.U32 R177, RZ, RZ, R180 ;  /* 0x000000ffffb17224 */ /* 0x000fe200078e00b4 */
[----:B------:R-:W-:Y:S01]  /*88ae0*/  STL [R1+0x1ab0], R179 ;  /* 0x001ab0b301007387 */ /* 0x000fe20000100800 */
[----:B------:R1:W-:Y:S03]  /*88af0*/  STL [R1+0x1aac], R180 ;  /* 0x001aacb401007387 */ /* 0x0003e60000100800 */
[----:B------:R2:W-:Y:S01]  /*88b00*/  LDGSTS.E [R3+-0x72600], [R176.64], P1 ;  /* 0x8da00000b0037fae */ /* 0x0005e20008921848 */
[----:B------:R-:W-:-:S03]  /*88b10*/  ISETP.GT.AND P1, PT, R0, 0x71, PT ;  /* 0x000000710000780c */ /* 0x000fc60003f24270 */
[----:B-1----:R-:W3:Y:S01]  /*88b20*/  LDL.LU R180, [R1+0x1a2c] ;  /* 0x001a2c0001b47983 */ /* 0x002ee20000300800 */
[----:B------:R-:W3:Y:S01]  /*88b30*/  LDL.LU R179, [R1+0x1a30] ;  /* 0x001a300001b37983 */ /* 0x000ee20000300800 */
[----:B--2---:R-:W-:-:S04]  /*88b40*/  SEL R3, RZ, 0x4, !P1 ;  /* 0x00000004ff037807 */ /* 0x004fc80004800000 */
[----:B------:R-:W-:Y:S02]  /*88b50*/  SEL R3, R3, RZ, !P0 ;  /* 0x000000ff03037207 */ /* 0x000fe40004000000 */
[----:B----4-:R-:W-:Y:S02]  /*88b60*/  IADD3 R186, P2, R186, R183, RZ ;  /* 0x000000b7baba7210 */ /* 0x010fe40007f5e0ff */
        /* <DEDUP_REMOVED lines=14> */
[----:B--2---:R-:W3:Y:S01]  /*88c50*/  LDL.LU R185, [R1+0x1af0] ;  /* 0x001af00001b97983 */ /* 0x004ee20000300800 */
        /* <DEDUP_REMOVED lines=8> */
[----:B------:R-:W-:Y:S02]  /*88ce0*/  ISETP.GT.AND P1, PT, R0, 0x79, PT ;  /* 0x000000790000780c */ /* 0x000fe40003f24270 */
        /* <DEDUP_REMOVED lines=17> */
[----:B------:R-:W-:Y:S02]  /*88e00*/  IADD3 R176, R2, 0x100000, RZ ;  /* 0x0010000002b07810 */ /* 0x000fe40007ffe0ff */
[----:B------:R-:W-:Y:S02]  /*88e10*/  ISETP.NE.U32.AND P1, PT, R3, RZ, PT ;  /* 0x000000ff0300720c */ /* 0x000fe40003f25070 */
        /* <DEDUP_REMOVED lines=15> */
[----:B-1----:R-:W2:Y:S01]  /*88f10*/  LDL.LU R185, [R1+0x1b50] ;  /* 0x001b500001b97983 */ /* 0x002ea20000300800 */
[----:B------:R-:W4:Y:S01]  /*88f20*/  LDL.LU R184, [R1+0x1b54] ;  /* 0x001b540001b87983 */ /* 0x000f220000300800 */
[----:B------:R-:W-:-:S02]  /*88f30*/  ISETP.GT.AND P1, PT, R0, 0x2, PT ;  /* 0x000000020000780c */ /* 0x000fc40003f24270 */
[----:B------:R-:W-:Y:S02]  /*88f40*/  LOP3.LUT R208, R208, 0x7f, RZ, 0xc0, !PT ;  /* 0x0000007fd0d07812 */ /* 0x000fe400078ec0ff */
[----:B------:R-:W-:-:S03]  /*88f50*/  SEL R2, RZ, 0x4, !P1 ;  /* 0x00000004ff027807 */ /* 0x000fc60004800000 */
[----:B------:R-:W-:Y:S01]  /*88f60*/  IMAD.SHL.U32 R208, R208, 0x4, RZ ;  /* 0x00000004d0d07824 */ /* 0x000fe200078e00ff */
[----:B------:R-:W-:-:S04]  /*88f70*/  SEL R2, R2, RZ, !P0 ;  /* 0x000000ff02027207 */ /* 0x000fc80004000000 */
[----:B------:R-:W-:Y:S02]  /*88f80*/  LOP3.LUT R252, R208, 0x40, RZ, 0x3c, !PT ;  /* 0x00000040d0fc7812 */ /* 0x000fe400078e3cff */
[----:B------:R-:W-:Y:S01]  /*88f90*/  ISETP.NE.U32.AND P1, PT, R2, RZ, PT ;  /* 0x000000ff0200720c */ /* 0x000fe20003f25070 */
[----:B------:R-:W-:-:S04]  /*88fa0*/  IMAD.U32 R2, RZ, RZ, UR5 ;  /* 0x00000005ff027e24 */ /* 0x000fc8000f8e00ff */
[----:B------:R-:W-:-:S05]  /*88fb0*/  IMAD R2, R2, 0x10000, R252 ;  /* 0x0001000002027824 */ /* 0x000fca00078e02fc */
[----:B------:R-:W-:-:S05]  /*88fc0*/  IADD3 R3, R2, 0x100000, RZ ;  /* 0x0010000002037810 */ /* 0x000fca0007ffe0ff */
        /* <DEDUP_REMOVED lines=151> */
[----:B--2---:R-:W2:Y:S01]  /*89940*/  LDL.LU R185, [R1+0x1cb0] ;  /* 0x001cb00001b97983 */ /* 0x004ea20000300800 */
        /* <DEDUP_REMOVED lines=14> */
[----:B-1----:R-:W2:Y:S01]  /*89a30*/  LDL.LU R182, [R1+0x1cd0] ;  /* 0x001cd00001b67983 */ /* 0x002ea20000300800 */
        /* <DEDUP_REMOVED lines=15> */
[----:B------:R-:W-:Y:S04]  /*89b30*/  STL [R1+0x1c94], R179 ;  /* 0x001c94b301007387 */ /* 0x000fe80000100800 */
[----:B------:R1:W-:Y:S01]  /*89b40*/  STL [R1+0x1c90], R180 ;  /* 0x001c90b401007387 */ /* 0x0003e20000100800 */
[----:B------:R-:W3:Y:S02]  /*89b50*/  LDL.LU R187, [R1+0x1cf0] ;  /* 0x001cf00001bb7983 */ /* 0x000ee40000300800 */
[----:B------:R-:W3:Y:S02]  /*89b60*/  LDL.LU R186, [R1+0x1cf4] ;  /* 0x001cf40001ba7983 */ /* 0x000ee40000300800 */
[----:B------:R-:W-:-:S02]  /*89b70*/  IMAD.MOV.U32 R177, RZ, RZ, R180 ;  /* 0x000000ffffb17224 */ /* 0x000fc400078e00b4 */
[----:B------:R-:W-:-:S05]  /*89b80*/  IMAD.MOV.U32 R176, RZ, RZ, R179 ;  /* 0x000000ffffb07224 */ /* 0x000fca00078e00b3 */
        /* <DEDUP_REMOVED lines=9> */
[----:B-1----:R-:W2:Y:S01]  /*89c20*/  LDL.LU R185, [R1+0x1d30] ;  /* 0x001d300001b97983 */ /* 0x002ea20000300800 */
        /* <DEDUP_REMOVED lines=18> */
[----:B-1----:R-:W2:Y:S01]  /*89d50*/  LDL.LU R182, [R1+0x1d50] ;  /* 0x001d500001b67983 */ /* 0x002ea20000300800 */
[----:B------:R-:W2:Y:S01]  /*89d60*/  LDL.LU R178, [R1+0x1d54] ;  /* 0x001d540001b27983 */ /* 0x000ea20000300800 */
[----:B------:R-:W-:-:S10]  /*89d70*/  IADD3 R3, R2, 0x100000, RZ ;  /* 0x0010000002037810 */ /* 0x000fd40007ffe0ff */
[----:B------:R1:W-:Y:S01]  /*89d80*/  LDGSTS.E [R3+-0x78400], [R176.64], P1 ;  /* 0x87c00000b0037fae */ /* 0x0003e20008921848 */
[----:B------:R-:W-:-:S04]  /*89d90*/  ISETP.GT.AND P1, PT, R0, 0x42, PT ;  /* 0x000000420000780c */ /* 0x000fc80003f24270 */
[----:B-1----:R-:W-:-:S04]  /*89da0*/  SEL R3, RZ, 0x4, !P1 ;  /* 0x00000004ff037807 */ /* 0x002fc80004800000 */
[----:B------:R-:W-:-:S04]  /*89db0*/  SEL R3, R3, RZ, !P0 ;  /* 0x000000ff03037207 */ /* 0x000fc80004000000 */
[----:B------:R-:W-:Y:S01]  /*89dc0*/  ISETP.NE.U32.AND P1, PT, R3, RZ, PT ;  /* 0x000000ff0300720c */ /* 0x000fe20003f25070 */
[----:B------:R-:W-:Y:S01]  /*89dd0*/  IADD3 R3, R2, 0x100000, RZ ;  /* 0x0010000002037810 */ /* 0x000fe20007ffe0ff */
[----:B---3--:R-:W-:-:S05]  /*89de0*/  IADD3 R186, P2, R186, R183, RZ ;  /* 0x000000b7baba7210 */ /* 0x008fca0007f5e0ff */
        /* <DEDUP_REMOVED lines=13> */
[----:B---3--:R-:W3:Y:S01]  /*89ec0*/  LDL.LU R180, [R1+0x1d70] ;  /* 0x001d700001b47983 */ /* 0x008ee20000300800 */
[----:B------:R-:W3:Y:S01]  /*89ed0*/  LDL.LU R179, [R1+0x1d74] ;  /* 0x001d740001b37983 */ /* 0x000ee20000300800 */
[----:B------:R-:W-:-:S04]  /*89ee0*/  SEL R3, RZ, 0x4, !P1 ;  /* 0x00000004ff037807 */ /* 0x000fc80004800000 */
[----:B------:R-:W-:-:S04]  /*89ef0*/  SEL R3, R3, RZ, !P0 ;  /* 0x000000ff03037207 */ /* 0x000fc80004000000 */
[----:B------:R-:W-:Y:S01]  /*89f00*/  ISETP.NE.U32.AND P1, PT, R3, RZ, PT ;  /* 0x000000ff0300720c */ /* 0x000fe20003f25070 */
[----:B------:R-:W-:Y:S01]  /*89f10*/  IADD3 R3, R2, 0x100000, RZ ;  /* 0x0010000002037810 */ /* 0x000fe20007ffe0ff */
[----:B----4-:R-:W-:-:S11]  /*89f20*/  IADD3 R184, P2, R184, R183, RZ ;  /* 0x000000b7b8b87210 */ /* 0x010fd60007f5e0ff */
[----:B------:R1:W-:Y:S01]  /*89f30*/  LDGSTS.E [R3+-0x77400], [R176.64], P1 ;  /* 0x88c00000b0037fae */ /* 0x0003e20008921848 */
[----:B--2---:R-:W-:-:S03]  /*89f40*/  IMAD.X R185, R185, 0x1, R181, P2 ;  /* 0x00000001b9b97824 */ /* 0x004fc600010e06b5 */
[----:B------:R-:W-:Y:S04]  /*89f50*/  STL [R1+0x1d34], R184 ;  /* 0x001d34b801007387 */ /* 0x000fe80000100800 */
[----:B------:R2:W-:Y:S01]  /*89f60*/  STL [R1+0x1d30], R185 ;  /* 0x001d30b901007387 */ /* 0x0005e20000100800 */
[----:B-1----:R-:W-:Y:S02]  /*89f70*/  IMAD.MOV.U32 R177, RZ, RZ, R185 ;  /* 0x000000ffffb17224 */ /* 0x002fe400078e00b9 */
        /* <DEDUP_REMOVED lines=14> */
[----:B------:R-:W3:Y:S02]  /*8a060*/  LDL.LU R187, [R1+0x1db0] ;  /* 0x001db00001bb7983 */ /* 0x000ee40000300800 */
[----:B------:R-:W3:Y:S02]  /*8a070*/  LDL.LU R186, [R1+0x1db4] ;  /* 0x001db40001ba7983 */ /* 0x000ee40000300800 */
        /* <DEDUP_REMOVED lines=127> */
[----:B---3--:R-:W-:-:S04]  /*8a870*/  SEL R3, RZ, 0x4, !P1 ;  /* 0x00000004ff037807 */ /* 0x008fc80004800000 */
        /* <DEDUP_REMOVED lines=31> */
[----:B------:R1:W-:Y:S01]  /*8aa70*/  STL [R1+0x1a54], R182 ;  /* 0x001a54b601007387 */ /* 0x0003e20000100800 */
[----:B------:R-:W-:-:S03]  /*8aa80*/  SEL R3, RZ, 0x4, !P1 ;  /* 0x00000004ff037807 */ /* 0x000fc60004800000 */
[----:B-1----:R-:W2:Y:S01]  /*8aa90*/  LDL.LU R182, [R1+0x1b18] ;  /* 0x001b180001b67983 */ /* 0x002ea20000300800 */
[----:B------:R-:W2:Y:S01]  /*8aaa0*/  LDL.LU R178, [R1+0x1b1c] ;  /* 0x001b1c0001b27983 */ /* 0x000ea20000300800 */
        /* <DEDUP_REMOVED lines=27> */
[----:B------:R-:W-:Y:S01]  /*8ac60*/  ISETP.GT.AND P1, PT, R0, 0x3, PT ;  /* 0x000000030000780c */ /* 0x000fe20003f24270 */
[----:B------:R-:W-:-:S03]  /*8ac70*/  IMAD.SHL.U32 R213, R209, 0x4, RZ ;  /* 0x00000004d1d57824 */ /* 0x000fc600078e00ff */
[----:B------:R-:W-:-:S04]  /*8ac80*/  SEL R2, RZ, 0x4, !P1 ;  /* 0x00000004ff027807 */ /* 0x000fc80004800000 */
[----:B------:R-:W-:Y:S02]  /*8ac90*/  SEL R2, R2, RZ, !P0 ;  /* 0x000000ff02027207 */ /* 0x000fe40004000000 */
        /* <DEDUP_REMOVED lines=232> */
[----:B------:R-:W-:Y:S02]  /*8bb20*/  IMAD.MOV.U32 R176, RZ, RZ, R179 ;  /* 0x000000ffffb07224 */ /* 0x000fe400078e00b3 */
[----:B------:R-:W-:Y:S01]  /*8bb30*/  IMAD.MOV.U32 R177, RZ, RZ, R180 ;  /* 0x000000ffffb17224 */ /* 0x000fe200078e00b4 */
[----:B------:R-:W-:Y:S01]  /*8bb40*/  STL [R1+0x1cfc], R179 ;  /* 0x001cfcb301007387 */ /* 0x000fe20000100800 */
[----:B------:R1:W-:Y:S03]  /*8bb50*/  STL [R1+0x1cf8], R180 ;  /* 0x001cf8b401007387 */ /* 0x0003e60000100800 */
        /* <DEDUP_REMOVED lines=21> */
[----:B---3--:R-:W3:Y:S01]  /*8bcb0*/  LDL.LU R185, [R1+0x1d98] ;  /* 0x001d980001b97983 */ /* 0x008ee20000300800 */
        /* <DEDUP_REMOVED lines=62> */
[----:B-1----:R-:W3:Y:S01]  /*8c0a0*/  LDL.LU R182, [R1+0x1aa0] ;  /* 0x001aa00001b67983 */ /* 0x002ee20000300800 */
[----:B------:R-:W3:Y:S01]  /*8c0b0*/  LDL.LU R178, [R1+0x1adc] ;  /* 0x001adc0001b27983 */ /* 0x000ee20000300800 */
        /* <DEDUP_REMOVED lines=12> */
[----:B------:R-:W-:Y:S01]  /*8c180*/  IADD3 R179, P2, R179, R183, RZ ;  /* 0x000000b7b3b37210 */ /* 0x000fe20007f5e0ff */
[----:B------:R-:W-:Y:S02]  /*8c190*/  IMAD.MOV.U32 R176, RZ, RZ, R186 ;  /* 0x000000ffffb07224 */ /* 0x000fe400078e00ba */
[----:B------:R-:W-:Y:S01]  /*8c1a0*/  IMAD.MOV.U32 R177, RZ, RZ, R187 ;  /* 0x000000ffffb17224 */ /* 0x000fe200078e00bb */
[----:B------:R-:W-:Y:S01]  /*8c1b0*/  STL [R1+0x1ddc], R186 ;  /* 0x001ddcba01007387 */ /* 0x000fe20000100800 */
[----:B------:R-:W-:Y:S02]  /*8c1c0*/  IMAD.X R180, R180, 0x1, R181, P2 ;  /* 0x00000001b4b47824 */ /* 0x000fe400010e06b5 */
[----:B------:R-:W-:Y:S01]  /*8c1d0*/  STL [R1+0x1dd8], R187 ;  /* 0x001dd8bb01007387 */ /* 0x000fe20000100800 */
[----:B------:R1:W-:Y:S04]  /*8c1e0*/  LDGSTS.E [R3+-0x74200], [R176.64], P1 ;  /* 0x8be00000b0037fae */ /* 0x0003e80008921848 */
[----:B------:R-:W-:Y:S01]  /*8c1f0*/  STL [R1+0x1dfc], R179 ;  /* 0x001dfcb301007387 */ /* 0x000fe20000100800 */
[----:B------:R2:W-:Y:S02]  /*8c200*/  STL [R1+0x1df8], R180 ;  /* 0x001df8b401007387 */ /* 0x0005e40000100800 */
[----:B-1----:R-:W-:-:S02]  /*8c210*/  IMAD.MOV.U32 R177, RZ, RZ, R180 ;  /* 0x000000ffffb17224 */ /* 0x002fc400078e00b4 */
[----:B------:R-:W-:Y:S01]  /*8c220*/  IMAD.MOV.U32 R176, RZ, RZ, R179 ;  /* 0x000000ffffb07224 */ /* 0x000fe200078e00b3 */
[----:B--2---:R-:W2:Y:S01]  /*8c230*/  LDL.LU R180, [R1+0x1a80] ;  /* 0x001a800001b47983 */ /* 0x004ea20000300800 */
[----:B------:R-:W2:Y:S01]  /*8c240*/  LDL.LU R179, [R1+0x1abc] ;  /* 0x001abc0001b37983 */ /* 0x000ea20000300800 */
[----:B----4-:R-:W-:-:S05]  /*8c250*/  IADD3 R184, P2, R184, R183, RZ ;  /* 0x000000b7b8b87210 */ /* 0x010fca0007f5e0ff */
[----:B---3--:R-:W-:Y:S01]  /*8c260*/  IMAD.X R185, R185, 0x1, R181, P2 ;  /* 0x00000001b9b97824 */ /* 0x008fe200010e06b5 */
[----:B------:R-:W-:Y:S04]  /*8c270*/  STL [R1+0x1e18], R184 ;  /* 0x001e18b801007387 */ /* 0x000fe80000100800 */
[----:B------:R1:W-:Y:S01]  /*8c280*/  STL [R1+0x1ac0], R185 ;  /* 0x001ac0b901007387 */ /* 0x0003e20000100800 */
[----:B------:R-:W3:Y:S02]  /*8c290*/  LDL.LU R187, [R1+0x1a60] ;  /* 0x001a600001bb7983 */ /* 0x000ee40000300800 */
        /* <DEDUP_REMOVED lines=8> */
[----:B------:R-:W-:Y:S01]  /*8c320*/  ISETP.GT.AND P1, PT, R0, 0x67, PT ;  /* 0x000000670000780c */ /* 0x000fe20003f24270 */
[----:B-1----:R-:W-:Y:S02]  /*8c330*/  IMAD.MOV.U32 R177, RZ, RZ, R185 ;  /* 0x000000ffffb17224 */ /* 0x002fe400078e00b9 */
[----:B------:R-:W-:Y:S01]  /*8c340*/  IMAD.MOV.U32 R176, RZ, RZ, R184 ;  /* 0x000000ffffb07224 */ /* 0x000fe200078e00b8 */
[----:B------:R-:W-:Y:S02]  /*8c350*/  SEL R3, RZ, 0x4, !P1 ;  /* 0x00000004ff037807 */ /* 0x000fe40004800000 */
[----:B------:R-:W-:-:S05]  /*8c360*/  IADD3 R178, P2, R178, R183, RZ ;  /* 0x000000b7b2b27210 */ /* 0x000fca0007f5e0ff */
[----:B------:R-:W-:Y:S01]  /*8c370*/  IMAD.X R182, R182, 0x1, R181, P2 ;  /* 0x00000001b6b67824 */ /* 0x000fe200010e06b5 */
[----:B------:R-:W-:Y:S04]  /*8c380*/  STL [R1+0x1adc], R178 ;  /* 0x001adcb201007387 */ /* 0x000fe80000100800 */
[----:B------:R1:W-:Y:S01]  /*8c390*/  STL [R1+0x1aa0], R182 ;  /* 0x001aa0b601007387 */ /* 0x0003e20000100800 */
[----:B------:R-:W3:Y:S02]  /*8c3a0*/  LDL.LU R185, [R1+0x1a40] ;  /* 0x001a400001b97983 */ /* 0x000ee40000300800 */
[----:B------:R-:W3:Y:S01]  /*8c3b0*/  LDL.LU R184, [R1+0x1a7c] ;  /* 0x001a7c0001b87983 */ /* 0x000ee20000300800 */
        /* <DEDUP_REMOVED lines=8> */
[----:B------:R-:W3:Y:S01]  /*8c440*/  LDL.LU R182, [R1+0x1a20] ;  /* 0x001a200001b67983 */ /* 0x000ee20000300800 */
[----:B------:R-:W3:Y:S01]  /*8c450*/  LDL.LU R178, [R1+0x1a5c] ;  /* 0x001a5c0001b27983 */ /* 0x000ee20000300800 */
[----:B------:R-:W-:-:S04]  /*8c460*/  SEL R3, RZ, 0x4, !P1 ;  /* 0x00000004ff037807 */ /* 0x000fc80004800000 */
[----:B------:R-:W-:-:S04]  /*8c470*/  SEL R3, R3, RZ, !P0 ;  /* 0x000000ff03037207 */ /* 0x000fc80004000000 */
[----:B------:R-:W-:Y:S01]  /*8c480*/  ISETP.NE.U32.AND P1, PT, R3, RZ, PT ;  /* 0x000000ff0300720c */ /* 0x000fe20003f25070 */
[----:B------:R-:W-:Y:S11]  /*8c490*/  IADD3 R3, R2, 0x100000, RZ ;  /* 0x0010000002037810 */ /* 0x000ff60007ffe0ff */
[----:B------:R-:W-:Y:S01]  /*8c4a0*/  @!UPT UIADD3 URZ, URZ, URZ, URZ ;  /* 0x0000003f3f3ff290 */ /* 0x000fe2000fffe03f */
[----:B------:R1:W-:Y:S01]  /*8c4b0*/  LDGSTS.E [R3+-0x72a00], [R176.64], P1 ;  /* 0x8d600000b0037fae */ /* 0x0003e20008921848 */
[----:B--2---:R-:W-:-:S05]  /*8c4c0*/  IADD3 R179, P2, R179, R183, RZ ;  /* 0x000000b7b3b37210 */ /* 0x004fca0007f5e0ff */
[----:B------:R-:W-:Y:S01]  /*8c4d0*/  IMAD.X R180, R180, 0x1, R181, P2 ;  /* 0x00000001b4b47824 */ /* 0x000fe200010e06b5 */
[----:B------:R-:W-:Y:S01]  /*8c4e0*/  STL [R1+0x1abc], R179 ;  /* 0x001abcb301007387 */ /* 0x000fe20000100800 */
[----:B-1----:R-:W-:Y:S02]  /*8c4f0*/  IMAD.MOV.U32 R176, RZ, RZ, R179 ;  /* 0x000000ffffb07224 */ /* 0x002fe400078e00b3 */
[----:B------:R-:W-:Y:S01]  /*8c500*/  IMAD.MOV.U32 R177, RZ, RZ, R180 ;  /* 0x000000ffffb17224 */ /* 0x000fe200078e00b4 */
[----:B------:R1:W-:Y:S04]  /*8c510*/  STL [R1+0x1a80], R180 ;  /* 0x001a80b401007387 */ /* 0x0003e80000100800 */
[----:B-1----:R-:W2:Y:S01]  /*8c520*/  LDL.LU R180, [R1+0xa1c] ;  /* 0x000a1c0001b47983 */ /* 0x002ea20000300800 */
[----:B------:R-:W2:Y:S01]  /*8c530*/  LDL.LU R179, [R1+0x1a3c] ;  /* 0x001a3c0001b37983 */ /* 0x000ea20000300800 */
[----:B----4-:R-:W-:-:S05]  /*8c540*/  IADD3 R186, P2, R186, R183, RZ ;  /* 0x000000b7baba7210 */ /* 0x010fca0007f5e0ff */
[----:B---3--:R-:W-:Y:S01]  /*8c550*/  IMAD.X R187, R187, 0x1, R181, P2 ;  /* 0x00000001bbbb7824 */ /* 0x008fe200010e06b5 */
[----:B------:R-:W-:Y:S04]  /*8c560*/  STL [R1+0x1a9c], R186 ;  /* 0x001a9cba01007387 */ /* 0x000fe80000100800 */
[----:B------:R-:W-:Y:S01]  /*8c570*/  STL [R1+0x1a60], R187 ;  /* 0x001a60bb01007387 */ /* 0x000fe20000100800 */
        /* <DEDUP_REMOVED lines=13> */
[----:B------:R-:W-:Y:S02]  /*8c650*/  IADD3 R3, R2, 0x100000, RZ ;  /* 0x0010000002037810 */ /* 0x000fe40007ffe0ff */
[----:B------:R-:W-:Y:S02]  /*8c660*/  IMAD.MOV.U32 R176, RZ, RZ, R186 ;  /* 0x000000ffffb07224 */ /* 0x000fe400078e00ba */
[----:B------:R-:W-:-:S08]  /*8c670*/  IMAD.MOV.U32 R177, RZ, RZ, R187 ;  /* 0x000000ffffb17224 */ /* 0x000fd000078e00bb */
[----:B------:R1:W-:Y:S01]  /*8c680*/  LDGSTS.E [R3+-0x71a00], [R176.64], P1 ;  /* 0x8e600000b0037fae */ /* 0x0003e20008921848 */
[----:B------:R-:W-:Y:S02]  /*8c690*/  ISETP.GT.AND P1, PT, R0, 0x77, PT ;  /* 0x000000770000780c */ /* 0x000fe40003f24270 */
[----:B------:R-:W-:Y:S02]  /*8c6a0*/  IADD3 R184, P2, R184, R183, RZ ;  /* 0x000000b7b8b87210 */ /* 0x000fe40007f5e0ff */
[----:B-1----:R-:W-:-:S04]  /*8c6b0*/  SEL R3, RZ, 0x4, !P1 ;  /* 0x00000004ff037807 */ /* 0x002fc80004800000 */
[----:B------:R-:W-:-:S04]  /*8c6c0*/  SEL R3, R3, RZ, !P0 ;  /* 0x000000ff03037207 */ /* 0x000fc80004000000 */
[----:B------:R-:W-:Y:S01]  /*8c6d0*/  ISETP.NE.U32.AND P1, PT, R3, RZ, PT ;  /* 0x000000ff0300720c */ /* 0x000fe20003f25070 */
[----:B------:R-:W-:Y:S01]  /*8c6e0*/  IMAD.X R185, R185, 0x1, R181, P2 ;  /* 0x00000001b9b97824 */ /* 0x000fe200010e06b5 */
[----:B------:R-:W-:Y:S01]  /*8c6f0*/  IADD3 R3, R2, 0x100000, RZ ;  /* 0x0010000002037810 */ /* 0x000fe20007ffe0ff */
        /* <DEDUP_REMOVED lines=11> */
[----:B------:R-:W-:Y:S01]  /*8c7b0*/  IMAD.MOV.U32 R177, RZ, RZ, R182 ;  /* 0x000000ffffb17224 */ /* 0x000fe200078e00b6 */
[----:B------:R-:W1:Y:S07]  /*8c7c0*/  S2R R209, SR_TID.X ;  /* 0x0000000000d17919 */ /* 0x000e6e0000002100 */
[----:B------:R1:W-:Y:S01]  /*8c7d0*/  LDGSTS.E [R3+-0x70a00], [R176.64], P1 ;  /* 0x8f600000b0037fae */ /* 0x0003e20008921848 */
[----:B------:R-:W-:-:S04]  /*8c7e0*/  ISETP.GT.AND P1, PT, R0, 0x7f, PT ;  /* 0x0000007f0000780c */ /* 0x000fc80003f24270 */
[----:B-1----:R-:W-:-:S04]  /*8c7f0*/  SEL R3, RZ, 0x4, !P1 ;  /* 0x00000004ff037807 */ /* 0x002fc80004800000 */
[----:B------:R-:W-:-:S04]  /*8c800*/  SEL R3, R3, RZ, !P0 ;  /* 0x000000ff03037207 */ /* 0x000fc80004000000 */
[----:B------:R-:W-:Y:S01]  /*8c810*/  ISETP.NE.U32.AND P1, PT, R3, RZ, PT ;  /* 0x000000ff0300720c */ /* 0x000fe20003f25070 */
[----:B------:R-:W-:Y:S01]  /*8c820*/  STL [R1+0x1a7c], R184 ;  /* 0x001a7cb801007387 */ /* 0x000fe20000100800 */
[----:B------:R-:W-:Y:S01]  /*8c830*/  IADD3 R176, R2, 0x100000, RZ ;  /* 0x0010000002b07810 */ /* 0x000fe20007ffe0ff */
[----:B------:R-:W-:Y:S02]  /*8c840*/  STL [R1+0x1a40], R185 ;  /* 0x001a40b901007387 */ /* 0x000fe40000100800 */
[----:B------:R1:W-:Y:S02]  /*8c850*/  STL [R1+0x1a5c], R178 ;  /* 0x001a5cb201007387 */ /* 0x0003e40000100800 */
[----:B-1----:R-:W-:Y:S01]  /*8c860*/  LOP3.LUT R178, R209, 0x7f, RZ, 0xc0, !PT ;  /* 0x0000007fd1b27812 */ /* 0x002fe200078ec0ff */
[----:B------:R1:W-:Y:S01]  /*8c870*/  STL [R1+0x1a20], R182 ;  /* 0x001a20b601007387 */ /* 0x0003e20000100800 */
[----:B--2---:R-:W-:-:S05]  /*8c880*/  IADD3 R179, P2, R179, R183, RZ ;  /* 0x000000b7b3b37210 */ /* 0x004fca0007f5e0ff */
[----:B------:R-:W-:Y:S02]  /*8c890*/  IMAD.X R180, R180, 0x1, R181, P2 ;  /* 0x00000001b4b47824 */ /* 0x000fe400010e06b5 */
[----:B------:R-:W-:Y:S02]  /*8c8a0*/  IMAD.MOV.U32 R2, RZ, RZ, R179 ;  /* 0x000000ffff027224 */ /* 0x000fe400078e00b3 */
[----:B------:R-:W-:-:S05]  /*8c8b0*/  IMAD.MOV.U32 R3, RZ, RZ, R180 ;  /* 0x000000ffff037224 */ /* 0x000fca00078e00b4 */
[----:B------:R1:W-:Y:S01]  /*8c8c0*/  LDGSTS.E [R176+-0x70200], [R2.64], P1 ;  /* 0x8fe0000002b07fae */ /* 0x0003e20008921848 */
[----:B------:R-:W-:-:S04]  /*8c8d0*/  ISETP.GE.AND P1, PT, R178, R0, PT ;  /* 0x00000000b200720c */ /* 0x000fc80003f26270 */
[----:B------:R-:W-:Y:S02]  /*8c8e0*/  SEL R0, RZ, 0x4, P1 ;  /* 0x00000004ff007807 */ /* 0x000fe40000800000 */
[----:B----4-:R-:W-:Y:S01]  /*8c8f0*/  IADD3 R189, P1, R189, UR7, RZ ;  /* 0x00000007bdbd7c10 */ /* 0x010fe2000ff3e0ff */
[----:B------:R1:W-:Y:S03]  /*8c900*/  STL [R1+0x1a3c], R179 ;  /* 0x001a3cb301007387 */ /* 0x0003e60000100800 */
[----:B---3--:R-:W-:Y:S01]  /*8c910*/  IADD3.X R190, R190, UR6, RZ, P1, !PT ;  /* 0x00000006bebe7c10 */ /* 0x008fe20008ffe4ff */
[----:B------:R1:W-:Y:S01]  /*8c920*/  STL [R1+0xa1c], R180 ;  /* 0x000a1cb401007387 */ /* 0x0003e20000100800 */
[----:B------:R1:W-:Y:S03]  /*8c930*/  STL [R1+0xef4], R189 ;  /* 0x000ef4bd01007387 */ /* 0x0003e60000100800 */
[----:B------:R1:W-:Y:S01]  /*8c940*/  STL [R1+0xef0], R190 ;  /* 0x000ef0be01007387 */ /* 0x0003e20000100800 */
[----:B------:R-:W-:Y:S01]  /*8c950*/  SEL R0, R0, RZ, !P0 ;  /* 0x000000ff00007207 */ /* 0x000fe20004000000 */
[----:B------:R-:W-:-:S03]  /*8c960*/  IMAD.U32 R183, RZ, RZ, UR5 ;  /* 0x00000005ffb77e24 */ /* 0x000fc6000f8e00ff */
[----:B------:R-:W-:Y:S01]  /*8c970*/  ISETP.NE.U32.AND P0, PT, R0, RZ, PT ;  /* 0x000000ff0000720c */ /* 0x000fe20003f05070 */
[----:B------:R-:W-:Y:S02]  /*8c980*/  IMAD R183, R183, 0x40000, R215 ;  /* 0x00040000b7b77824 */ /* 0x000fe400078e02d7 */
[----:B------:R-:W2:Y:S04]  /*8c990*/  LDL.LU R188, [R1+0xf30] ;  /* 0x000f300001bc7983 */ /* 0x000ea80000300800 */
[----:B------:R-:W3:Y:S04]  /*8c9a0*/  LDL.LU R187, [R1+0xf34] ;  /* 0x000f340001bb7983 */ /* 0x000ee80000300800 */
        /* <DEDUP_REMOVED lines=28> */
[----:B-1----:R-:W4:Y:S04]  /*8cb70*/  LDL.LU R8, [R1+0x10b4] ;  /* 0x0010b40001087983 */ /* 0x002f280000300800 */
[----:B------:R-:W4:Y:S04]  /*8cb80*/  LDL.LU R0, [R1+0x10f4] ;  /* 0x0010f40001007983 */ /* 0x000f280000300800 */
[----:B------:R-:W0:Y:S04]  /*8cb90*/  LDGDEPBAR ;  /* 0x00000000000079af */ /* 0x000e280000000000 */
[----:B------:R1:W-:Y:S01]  /*8cba0*/  LDGSTS.E [R183], [R2.64], P0 ;  /* 0x0000000002b77fae */ /* 0x0003e20008121848 */
[----:B---3--:R-:W-:-:S04]  /*8cbb0*/  IADD3 R187, P1, R187, UR7, RZ ;  /* 0x00000007bbbb7c10 */ /* 0x008fc8000ff3e0ff */
[----:B--2---:R-:W-:Y:S01]  /*8cbc0*/  IADD3.X R188, R188, UR6, RZ, P1, !PT ;  /* 0x00000006bcbc7c10 */ /* 0x004fe20008ffe4ff */
[----:B------:R-:W-:Y:S01]  /*8cbd0*/  STL [R1+0xf34], R187 ;  /* 0x000f34bb01007387 */ /* 0x000fe20000100800 */
[----:B----4-:R-:W-:-:S03]  /*8cbe0*/  IADD3 R185, P2, R185, UR7, RZ ;  /* 0x00000007b9b97c10 */ /* 0x010fc6000ff5e0ff */
[----:B------:R-:W-:Y:S01]  /*8cbf0*/  STL [R1+0xf30], R188 ;  /* 0x000f30bc01007387 */ /* 0x000fe20000100800 */
[----:B------:R-:W-:-:S03]  /*8cc00*/  IADD3.X R186, R186, UR6, RZ, P2, !PT ;  /* 0x00000006baba7c10 */ /* 0x000fc600097fe4ff */
[----:B------:R-:W-:Y:S01]  /*8cc10*/  STL [R1+0xf74], R185 ;  /* 0x000f74b901007387 */ /* 0x000fe20000100800 */
[----:B------:R-:W-:-:S03]  /*8cc20*/  IADD3 R182, P1, R182, UR7, RZ ;  /* 0x00000007b6b67c10 */ /* 0x000fc6000ff3e0ff */
[----:B------:R-:W2:Y:S04]  /*8cc30*/  LDL.LU R14, [R1+0x10b0] ;  /* 0x0010b000010e7983 */ /* 0x000ea80000300800 */
[----:B------:R-:W-:Y:S01]  /*8cc40*/  STL [R1+0xf70], R186 ;  /* 0x000f70ba01007387 */ /* 0x000fe20000100800 */
[----:B------:R-:W-:Y:S02]  /*8cc50*/  IADD3.X R184, R184, UR6, RZ, P1, !PT ;  /* 0x00000006b8b87c10 */ /* 0x000fe40008ffe4ff */
[----:B------:R-:W-:Y:S01]  /*8cc60*/  IADD3 R180, P2, R180, UR7, RZ ;  /* 0x00000007b4b47c10 */ /* 0x000fe2000ff5e0ff */
[----:B------:R-:W3:Y:S03]  /*8cc70*/  LDL.LU R5, [R1+0x10f0] ;  /* 0x0010f00001057983 */ /* 0x000ee60000300800 */
[----:B------:R-:W-:Y:S01]  /*8cc80*/  IADD3.X R181, R181, UR6, RZ, P2, !PT ;  /* 0x00000006b5b57c10 */ /* 0x000fe200097fe4ff */
[----:B------:R-:W-:Y:S04]  /*8cc90*/  STL [R1+0xfb4], R182 ;  /* 0x000fb4b601007387 */ /* 0x000fe80000100800 */
[----:B------:R-:W-:Y:S04]  /*8cca0*/  STL [R1+0xfb0], R184 ;  /* 0x000fb0b801007387 */ /* 0x000fe80000100800 */
[----:B------:R-:W-:Y:S04]  /*8ccb0*/  STL [R1+0xff4], R180 ;  /* 0x000ff4b401007387 */ /* 0x000fe80000100800 */
[----:B------:R-:W4:Y:S04]  /*8ccc0*/  LDL.LU R9, [R1+0x1134] ;  /* 0x0011340001097983 */ /* 0x000f280000300800 */
[----:B------:R-:W-:Y:S04]  /*8ccd0*/  STL [R1+0xff0], R181 ;  /* 0x000ff0b501007387 */ /* 0x000fe80000100800 */
[----:B------:R-:W4:Y:S04]  /*8cce0*/  LDL.LU R4, [R1+0x1174] ;  /* 0x0011740001047983 */ /* 0x000f280000300800 */
[----:B------:R-:W4:Y:S04]  /*8ccf0*/  LDL.LU R10, [R1+0x1130] ;  /* 0x00113000010a7983 */ /* 0x000f280000300800 */
[----:B------:R-:W4:Y:S01]  /*8cd00*/  LDL.LU R6, [R1+0x1170] ;  /* 0x0011700001067983 */ /* 0x000f220000300800 */
[----:B------:R-:W-:-:S02]  /*8cd10*/  IADD3 R178, P1, R178, UR7, RZ ;  /* 0x00000007b2b27c10 */ /* 0x000fc4000ff3e0ff */
[----:B------:R-:W-:Y:S02]  /*8cd20*/  IADD3 R176, P2, R176, UR7, RZ ;  /* 0x00000007b0b07c10 */ /* 0x000fe4000ff5e0ff */
[----:B------:R-:W-:Y:S01]  /*8cd30*/  IADD3.X R179, R179, UR6, RZ, P1, !PT ;  /* 0x00000006b3b37c10 */ /* 0x000fe20008ffe4ff */
[----:B------:R-:W-:Y:S01]  /*8cd40*/  STL [R1+0x1034], R178 ;  /* 0x001034b201007387 */ /* 0x000fe20000100800 */
[----:B------:R-:W-:-:S03]  /*8cd50*/  IADD3.X R177, R177, UR6, RZ, P2, !PT ;  /* 0x00000006b1b17c10 */ /* 0x000fc600097fe4ff */
[----:B------:R-:W-:Y:S01]  /*8cd60*/  STL [R1+0x1030], R179 ;  /* 0x001030b301007387 */ /* 0x000fe20000100800 */
[----:B-1----:R-:W-:-:S03]  /*8cd70*/  IMAD.MOV.U32 R2, RZ, RZ, R187 ;  /* 0x000000ffff027224 */ /* 0x002fc600078e00bb */
[----:B------:R-:W-:Y:S01]  /*8cd80*/  STL [R1+0x1074], R176 ;  /* 0x001074b001007387 */ /* 0x000fe20000100800 */
[----:B------:R-:W-:-:S03]  /*8cd90*/  IMAD.MOV.U32 R3, RZ, RZ, R188 ;  /* 0x000000ffff037224 */ /* 0x000fc600078e00bc */
[----:B------:R-:W4:Y:S04]  /*8cda0*/  LDL.LU R11, [R1+0x11b4] ;  /* 0x0011b400010b7983 */ /* 0x000f280000300800 */
[----:B------:R-:W-:Y:S04]  /*8cdb0*/  STL [R1+0x1070], R177 ;  /* 0x001070b101007387 */ /* 0x000fe80000100800 */
[----:B------:R-:W4:Y:S04]  /*8cdc0*/  LDL.LU R7, [R1+0x11f4] ;  /* 0x0011f40001077983 */ /* 0x000f280000300800 */
[----:B------:R-:W4:Y:S04]  /*8cdd0*/  LDL.LU R13, [R1+0x11b0] ;  /* 0x0011b000010d7983 */ /* 0x000f280000300800 */
[----:B------:R1:W-:Y:S04]  /*8cde0*/  LDGSTS.E [R183+0x1000], [R2.64], P0 ;  /* 0x0100000002b77fae */ /* 0x0003e80008121848 */
[----:B------:R-:W4:Y:S01]  /*8cdf0*/  LDL.LU R12, [R1+0x11f0] ;  /* 0x0011f000010c7983 */ /* 0x000f220000300800 */
[----:B-1----:R-:W-:-:S02]  /*8ce00*/  IMAD.MOV.U32 R2, RZ, RZ, R185 ;  /* 0x000000ffff027224 */ /* 0x002fc400078e00b9 */
[----:B------:R-:W-:-:S05]  /*8ce10*/  IMAD.MOV.U32 R3, RZ, RZ, R186 ;  /* 0x000000ffff037224 */ /* 0x000fca00078e00ba */
[----:B------:R1:W-:Y:S02]  /*8ce20*/  LDGSTS.E [R183+0x2000], [R2.64], P0 ;  /* 0x0200000002b77fae */ /* 0x0003e40008121848 */
[----:B-1----:R-:W-:Y:S02]  /*8ce30*/  IMAD.MOV.U32 R2, RZ, RZ, R182 ;  /* 0x000000ffff027224 */ /* 0x002fe400078e00b6 */
[----:B------:R-:W-:-:S05]  /*8ce40*/  IMAD.MOV.U32 R3, RZ, RZ, R184 ;  /* 0x000000ffff037224 */ /* 0x000fca00078e00b8 */
[----:B------:R1:W-:Y:S01]  /*8ce50*/  LDGSTS.E [R183+0x3000], [R2.64], P0 ;  /* 0x0300000002b77fae */ /* 0x0003e20008121848 */
[----:B------:R-:W-:Y:S01]  /*8ce60*/  IADD3 R8, P1, R8, UR7, RZ ;  /* 0x0000000708087c10 */ /* 0x000fe2000ff3e0ff */
[----:B-1----:R-:W-:Y:S02]  /*8ce70*/  IMAD.MOV.U32 R2, RZ, RZ, R180 ;  /* 0x000000ffff027224 */ /* 0x002fe400078e00b4 */
[----:B------:R-:W-:-:S05]  /*8ce80*/  IMAD.MOV.U32 R3, RZ, RZ, R181 ;  /* 0x000000ffff037224 */ /* 0x000fca00078e00b5 */
[----:B------:R1:W-:Y:S01]  /*8ce90*/  LDGSTS.E [R183+0x4000], [R2.64], P0 ;  /* 0x0400000002b77fae */ /* 0x0003e20008121848 */
[----:B------:R-:W-:Y:S01]  /*8cea0*/  IADD3 R0, P2, R0, UR7, RZ ;  /* 0x0000000700007c10 */ /* 0x000fe2000ff5e0ff */
[----:B-1----:R-:W-:Y:S02]  /*8ceb0*/  IMAD.MOV.U32 R2, RZ, RZ, R178 ;  /* 0x000000ffff027224 */ /* 0x002fe400078e00b2 */
[----:B------:R-:W-:-:S05]  /*8cec0*/  IMAD.MOV.U32 R3, RZ, RZ, R179 ;  /* 0x000000ffff037224 */ /* 0x000fca00078e00b3 */
[----:B------:R1:W-:Y:S04]  /*8ced0*/  LDGSTS.E [R183+0x5000], [R2.64], P0 ;  /* 0x0500000002b77fae */ /* 0x0003e80008121848 */
[----:B------:R2:W-:Y:S01]  /*8cee0*/  STL [R1+0x10b4], R8 ;  /* 0x0010b40801007387 */ /* 0x0005e20000100800 */
[----:B-1----:R-:W-:Y:S02]  /*8cef0*/  IMAD.MOV.U32 R2, RZ, RZ, R176 ;  /* 0x000000ffff027224 */ /* 0x002fe400078e00b0 */
[----:B------:R-:W-:-:S05]  /*8cf00*/  IMAD.MOV.U32 R3, RZ, RZ, R177 ;  /* 0x000000ffff037224 */ /* 0x000fca00078e00b1 */
[----:B------:R1:W-:Y:S02]  /*8cf10*/  LDGSTS.E [R183+0x6000], [R2.64], P0 ;  /* 0x0600000002b77fae */ /* 0x0003e40008121848 */
[----:B-1----:R-:W-:Y:S01]  /*8cf20*/  IMAD.MOV.U32 R2, RZ, RZ, R8 ;  /* 0x000000ffff027224 */ /* 0x002fe200078e0008 */
[----:B--2---:R-:W-:-:S05]  /*8cf30*/  IADD3.X R14, R14, UR6, RZ, P1, !PT ;  /* 0x000000060e0e7c10 */ /* 0x004fca0008ffe4ff */
[----:B------:R1:W-:Y:S01]  /*8cf40*/  STL [R1+0x10b0], R14 ;  /* 0x0010b00e01007387 */ /* 0x0003e20000100800 */
[----:B---3--:R-:W-:-:S03]  /*8cf50*/  IADD3.X R5, R5, UR6, RZ, P2, !PT ;  /* 0x0000000605057c10 */ /* 0x008fc600097fe4ff */
[----:B------:R2:W-:Y:S01]  /*8cf60*/  STL [R1+0x10f4], R0 ;  /* 0x0010f40001007387 */ /* 0x0005e20000100800 */
[----:B------:R-:W-:-:S03]  /*8cf70*/  IMAD.MOV.U32 R3, RZ, RZ, R14 ;  /* 0x000000ffff037224 */ /* 0x000fc600078e000e */
[----:B------:R-:W3:Y:S04]  /*8cf80*/  LDL.LU R8, [R1+0x1234] ;  /* 0x0012340001087983 */ /* 0x000ee80000300800 */
[----:B------:R2:W-:Y:S04]  /*8cf90*/  STL [R1+0x10f0], R5 ;  /* 0x0010f00501007387 */ /* 0x0005e80000100800 */
[----:B------:R-:W3:Y:S01]  /*8cfa0*/  LDL.LU R15, [R1+0x1274] ;  /* 0x00127400010f7983 */ /* 0x000ee20000300800 */
[----:B----4-:R-:W-:-:S03]  /*8cfb0*/  IADD3 R9, P1, R9, UR7, RZ ;  /* 0x0000000709097c10 */ /* 0x010fc6000ff3e0ff */
[----:B-1----:R-:W4:Y:S04]  /*8cfc0*/  LDL.LU R14, [R1+0x1230] ;  /* 0x00123000010e7983 */ /* 0x002f280000300800 */
[----:B------:R1:W-:Y:S01]  /*8cfd0*/  LDGSTS.E [R183+0x7000], [R2.64], P0 ;  /* 0x0700000002b77fae */ /* 0x0003e20008121848 */
[----:B------:R-:W-:-:S03]  /*8cfe0*/  IADD3 R4, P2, R4, UR7, RZ ;  /* 0x0000000704047c10 */ /* 0x000fc6000ff5e0ff */
[----:B------:R-:W4:Y:S01]  /*8cff0*/  LDL.LU R16, [R1+0x1270] ;  /* 0x0012700001107983 */ /* 0x000f220000300800 */
[----:B------:R-:W-:Y:S01]  /*8d000*/  IADD3.X R10, R10, UR6, RZ, P1, !PT ;  /* 0x000000060a0a7c10 */ /* 0x000fe20008ffe4ff */
[----:B-1----:R-:W-:Y:S02]  /*8d010*/  IMAD.MOV.U32 R2, RZ, RZ, R0 ;  /* 0x000000ffff027224 */ /* 0x002fe400078e0000 */
[----:B------:R-:W-:Y:S01]  /*8d020*/  IMAD.MOV.U32 R3, RZ, RZ, R5 ;  /* 0x000000ffff037224 */ /* 0x000fe200078e0005 */
[----:B--2---:R-:W2:Y:S01]  /*8d030*/  LDL.LU R0, [R1+0x12b4] ;  /* 0x0012b40001007983 */ /* 0x004ea20000300800 */
[----:B------:R-:W-:-:S03]  /*8d040*/  IADD3.X R6, R6, UR6, RZ, P2, !PT ;  /* 0x0000000606067c10 */ /* 0x000fc600097fe4ff */
[----:B------:R-:W2:Y:S04]  /*8d050*/  LDL.LU R5, [R1+0x12f4] ;  /* 0x0012f40001057983 */ /* 0x000ea80000300800 */
[----:B------:R1:W-:Y:S04]  /*8d060*/  STL [R1+0x1134], R9 ;  /* 0x0011340901007387 */ /* 0x0003e80000100800 */
[----:B------:R1:W-:Y:S04]  /*8d070*/  LDGSTS.E [R183+0x8000], [R2.64], P0 ;  /* 0x0800000002b77fae */ /* 0x0003e80008121848 */
[----:B------:R1:W-:Y:S04]  /*8d080*/  STL [R1+0x1130], R10 ;  /* 0x0011300a01007387 */ /* 0x0003e80000100800 */
[----:B------:R1:W-:Y:S02]  /*8d090*/  STL [R1+0x1174], R4 ;  /* 0x0011740401007387 */ /* 0x0003e40000100800 */
[----:B-1----:R-:W-:-:S02]  /*8d0a0*/  IMAD.MOV.U32 R2, RZ, RZ, R9 ;  /* 0x000000ffff027224 */ /* 0x002fc400078e0009 */
[----:B------:R-:W2:Y:S01]  /*8d0b0*/  LDL.LU R9, [R1+0x12b0] ;  /* 0x0012b00001097983 */ /* 0x000ea20000300800 */
[----:B------:R-:W-:-:S03]  /*8d0c0*/  IMAD.MOV.U32 R3, RZ, RZ, R10 ;  /* 0x000000ffff037224 */ /* 0x000fc600078e000a */
[----:B------:R1:W-:Y:S04]  /*8d0d0*/  STL [R1+0x1170], R6 ;  /* 0x0011700601007387 */ /* 0x0003e80000100800 */
[----:B------:R-:W2:Y:S01]  /*8d0e0*/  LDL.LU R10, [R1+0x12f0] ;  /* 0x0012f000010a7983 */ /* 0x000ea20000300800 */
[----:B------:R-:W-:-:S03]  /*8d0f0*/  IADD3 R11, P1, R11, UR7, RZ ;  /* 0x000000070b0b7c10 */ /* 0x000fc6000ff3e0ff */
[----:B------:R1:W-:Y:S01]  /*8d100*/  LDGSTS.E [R183+0x9000], [R2.64], P0 ;  /* 0x0900000002b77fae */ /* 0x0003e20008121848 */
[----:B------:R-:W-:Y:S02]  /*8d110*/  IADD3.X R13, R13, UR6, RZ, P1, !PT ;  /* 0x000000060d0d7c10 */ /* 0x000fe40008ffe4ff */
[----:B------:R-:W-:Y:S01]  /*8d120*/  IADD3 R7, P2, R7, UR7, RZ ;  /* 0x0000000707077c10 */ /* 0x000fe2000ff5e0ff */
[----:B-1----:R-:W-:Y:S02]  /*8d130*/  IMAD.MOV.U32 R2, RZ, RZ, R4 ;  /* 0x000000ffff027224 */ /* 0x002fe400078e0004 */
[----:B------:R-:W-:Y:S01]  /*8d140*/  IMAD.MOV.U32 R3, RZ, RZ, R6 ;  /* 0x000000ffff037224 */ /* 0x000fe200078e0006 */
[----:B------:R-:W2:Y:S01]  /*8d150*/  LDL.LU R4, [R1+0x1334] ;  /* 0x0013340001047983 */ /* 0x000ea20000300800 */
[----:B------:R-:W-:-:S03]  /*8d160*/  IADD3.X R12, R12, UR6, RZ, P2, !PT ;  /* 0x000000060c0c7c10 */ /* 0x000fc600097fe4ff */
[----:B------:R-:W2:Y:S04]  /*8d170*/  LDL.LU R6, [R1+0x1374] ;  /* 0x0013740001067983 */ /* 0x000ea80000300800 */
[----:B------:R1:W-:Y:S04]  /*8d180*/  STL [R1+0x11b4], R11 ;  /* 0x0011b40b01007387 */ /* 0x0003e80000100800 */
[----:B------:R1:W-:Y:S04]  /*8d190*/  LDGSTS.E [R183+0xa000], [R2.64], P0 ;  /* 0x0a00000002b77fae */ /* 0x0003e80008121848 */
[----:B------:R1:W-:Y:S04]  /*8d1a0*/  STL [R1+0x11b0], R13 ;  /* 0x0011b00d01007387 */ /* 0x0003e80000100800 */
[----:B------:R-:W-:Y:S01]  /*8d1b0*/  STL [R1+0x11f4], R7 ;  /* 0x0011f40701007387 */ /* 0x000fe20000100800 */
[----:B-1----:R-:W-:-:S03]  /*8d1c0*/  IMAD.MOV.U32 R2, RZ, RZ, R11 ;  /* 0x000000ffff027224 */ /* 0x002fc600078e000b */
[----:B------:R-:W2:Y:S01]  /*8d1d0*/  LDL.LU R11, [R1+0x1330] ;  /* 0x00133000010b7983 */ /* 0x000ea20000300800 */
[----:B------:R-:W-:-:S03]  /*8d1e0*/  IMAD.MOV.U32 R3, RZ, RZ, R13 ;  /* 0x000000ffff037224 */ /* 0x000fc600078e000d */
[----:B------:R1:W-:Y:S04]  /*8d1f0*/  STL [R1+0x11f0], R12 ;  /* 0x0011f00c01007387 */ /* 0x0003e80000100800 */
[----:B------:R-:W2:Y:S04]  /*8d200*/  LDL.LU R13, [R1+0x1370] ;  /* 0x00137000010d7983 */ /* 0x000ea80000300800 */
[----:B------:R1:W-:Y:S02]  /*8d210*/  LDGSTS.E [R183+0xb000], [R2.64], P0 ;  /* 0x0b00000002b77fae */ /* 0x0003e40008121848 */
[----:B-1----:R-:W-:-:S02]  /*8d220*/  IMAD.MOV.U32 R2, RZ, RZ, R7 ;  /* 0x000000ffff027224 */ /* 0x002fc400078e0007 */
[----:B------:R-:W-:Y:S02]  /*8d230*/  IMAD.MOV.U32 R3, RZ, RZ, R12 ;  /* 0x000000ffff037224 */ /* 0x000fe400078e000c */
[----:B------:R-:W2:Y:S04]  /*8d240*/  LDL.LU R12, [R1+0x13b4] ;  /* 0x0013b400010c7983 */ /* 0x000ea80000300800 */
[----:B------:R-:W2:Y:S04]  /*8d250*/  LDL.LU R7, [R1+0x13f4] ;  /* 0x0013f40001077983 */ /* 0x000ea80000300800 */
[----:B------:R1:W-:Y:S01]  /*8d260*/  LDGSTS.E [R183+0xc000], [R2.64], P0 ;  /* 0x0c00000002b77fae */ /* 0x0003e20008121848 */
[----:B---3--:R-:W-:-:S05]  /*8d270*/  IADD3 R8, P1, R8, UR7, RZ ;  /* 0x0000000708087c10 */ /* 0x008fca000ff3e0ff */
[----:B------:R-:W-:Y:S01]  /*8d280*/  STL [R1+0x1234], R8 ;  /* 0x0012340801007387 */ /* 0x000fe20000100800 */
[----:B------:R-:W-:Y:S02]  /*8d290*/  IADD3 R15, P2, R15, UR7, RZ ;  /* 0x000000070f0f7c10 */ /* 0x000fe4000ff5e0ff */
[----:B----4-:R-:W-:Y:S01]  /*8d2a0*/  IADD3.X R14, R14, UR6, RZ, P1, !PT ;  /* 0x000000060e0e7c10 */ /* 0x010fe20008ffe4ff */
[----:B-1----:R-:W-:-:S04]  /*8d2b0*/  IMAD.MOV.U32 R2, RZ, RZ, R8 ;  /* 0x000000ffff027224 */ /* 0x002fc800078e0008 */
[----:B------:R-:W-:Y:S01]  /*8d2c0*/  IMAD.MOV.U32 R3, RZ, RZ, R14 ;  /* 0x000000ffff037224 */ /* 0x000fe200078e000e */
[----:B------:R1:W-:Y:S01]  /*8d2d0*/  STL [R1+0x1230], R14 ;  /* 0x0012300e01007387 */ /* 0x0003e20000100800 */
[----:B------:R-:W-:-:S03]  /*8d2e0*/  IADD3.X R16, R16, UR6, RZ, P2, !PT ;  /* 0x0000000610107c10 */ /* 0x000fc600097fe4ff */
[----:B------:R-:W-:Y:S04]  /*8d2f0*/  STL [R1+0x1274], R15 ;  /* 0x0012740f01007387 */ /* 0x000fe80000100800 */
[----:B------:R3:W-:Y:S04]  /*8d300*/  LDGSTS.E [R183+0xd000], [R2.64], P0 ;  /* 0x0d00000002b77fae */ /* 0x0007e80008121848 */
[----:B-1----:R-:W4:Y:S01]  /*8d310*/  LDL.LU R14, [R1+0x13b0] ;  /* 0x0013b000010e7983 */ /* 0x002f220000300800 */
[----:B--2---:R-:W-:-:S03]  /*8d320*/  IADD3 R0, P1, R0, UR7, RZ ;  /* 0x0000000700007c10 */ /* 0x004fc6000ff3e0ff */
[----:B------:R-:W-:Y:S01]  /*8d330*/  STL [R1+0x1270], R16 ;  /* 0x0012701001007387 */ /* 0x000fe20000100800 */
[----:B------:R-:W-:Y:S01]  /*8d340*/  IADD3 R5, P2, R5, UR7, RZ ;  /* 0x0000000705057c10 */ /* 0x000fe2000ff5e0ff */
[----:B---3--:R-:W-:Y:S02]  /*8d350*/  IMAD.MOV.U32 R2, RZ, RZ, R15 ;  /* 0x000000ffff027224 */ /* 0x008fe400078e000f */
[----:B------:R-:W2:Y:S01]  /*8d360*/  LDL.LU R8, [R1+0x13f0] ;  /* 0x0013f00001087983 */ /* 0x000ea20000300800 */
[----:B------:R-:W-:-:S03]  /*8d370*/  IMAD.MOV.U32 R3, RZ, RZ, R16 ;  /* 0x000000ffff037224 */ /* 0x000fc600078e0010 */
[----:B------:R-:W-:Y:S04]  /*8d380*/  STL [R1+0x12b4], R0 ;  /* 0x0012b40001007387 */ /* 0x000fe80000100800 */
[----:B------:R1:W-:Y:S01]  /*8d390*/  LDGSTS.E [R183+0xe000], [R2.64], P0 ;  /* 0x0e00000002b77fae */ /* 0x0003e20008121848 */
[----:B------:R-:W-:Y:S01]  /*8d3a0*/  IADD3.X R9, R9, UR6, RZ, P1, !PT ;  /* 0x0000000609097c10 */ /* 0x000fe20008ffe4ff */
[----:B-1----:R-:W-:-:S04]  /*8d3b0*/  IMAD.MOV.U32 R2, RZ, RZ, R0 ;  /* 0x000000ffff027224 */ /* 0x002fc800078e0000 */
[----:B------:R-:W-:Y:S01]  /*8d3c0*/  IMAD.MOV.U32 R3, RZ, RZ, R9 ;  /* 0x000000ffff037224 */ /* 0x000fe200078e0009 */
[----:B------:R1:W-:Y:S01]  /*8d3d0*/  STL [R1+0x12b0], R9 ;  /* 0x0012b00901007387 */ /* 0x0003e20000100800 */
[----:B------:R-:W-:-:S03]  /*8d3e0*/  IADD3.X R10, R10, UR6, RZ, P2, !PT ;  /* 0x000000060a0a7c10 */ /* 0x000fc600097fe4ff */
[----:B------:R-:W-:Y:S04]  /*8d3f0*/  STL [R1+0x12f4], R5 ;  /* 0x0012f40501007387 */ /* 0x000fe80000100800 */
[----:B------:R3:W-:Y:S04]  /*8d400*/  LDGSTS.E [R183+0xf000], [R2.64], P0 ;  /* 0x0f00000002b77fae */ /* 0x0007e80008121848 */
[----:B-1----:R-:W2:Y:S04]  /*8d410*/  LDL.LU R9, [R1+0x1434] ;  /* 0x0014340001097983 */ /* 0x002ea80000300800 */
[----:B------:R1:W-:Y:S04]  /*8d420*/  STL [R1+0x12f0], R10 ;  /* 0x0012f00a01007387 */ /* 0x0003e80000100800 */
[----:B------:R-:W2:Y:S01]  /*8d430*/  LDL.LU R0, [R1+0x1474] ;  /* 0x0014740001007983 */ /* 0x000ea20000300800 */
[----:B---3--:R-:W-:-:S03]  /*8d440*/  IMAD.MOV.U32 R3, RZ, RZ, R10 ;  /* 0x000000ffff037224 */ /* 0x008fc600078e000a */
[----:B-1----:R-:W3:Y:S01]  /*8d450*/  LDL.LU R10, [R1+0x1430] ;  /* 0x00143000010a7983 */ /* 0x002ee20000300800 */
[----:B------:R-:W-:-:S03]  /*8d460*/  IMAD.MOV.U32 R2, RZ, RZ, R5 ;  /* 0x000000ffff027224 */ /* 0x000fc600078e0005 */
[----:B------:R-:W3:Y:S01]  /*8d470*/  LDL.LU R5, [R1+0x1470] ;  /* 0x0014700001057983 */ /* 0x000ee20000300800 */
[----:B------:R-:W-:Y:S02]  /*8d480*/  IADD3 R4, P1, R4, UR7, RZ ;  /* 0x0000000704047c10 */ /* 0x000fe4000ff3e0ff */
[----:B------:R-:W-:Y:S01]  /*8d490*/  IADD3 R6, P2, R6, UR7, RZ ;  /* 0x0000000706067c10 */ /* 0x000fe2000ff5e0ff */
[----:B------:R1:W-:Y:S04]  /*8d4a0*/  LDGSTS.E [R183+0x10000], [R2.64], P0 ;  /* 0x1000000002b77fae */ /* 0x0003e80008121848 */
[----:B------:R1:W-:Y:S01]  /*8d4b0*/  STL [R1+0x1334], R4 ;  /* 0x0013340401007387 */ /* 0x0003e20000100800 */
[----:B------:R-:W-:Y:S01]  /*8d4c0*/  IADD3.X R11, R11, UR6, RZ, P1, !PT ;  /* 0x000000060b0b7c10 */ /* 0x000fe20008ffe4ff */
[----:B-1----:R-:W-:-:S04]  /*8d4d0*/  IMAD.MOV.U32 R2, RZ, RZ, R4 ;  /* 0x000000ffff027224 */ /* 0x002fc800078e0004 */
[----:B------:R-:W-:Y:S01]  /*8d4e0*/  IMAD.MOV.U32 R3, RZ, RZ, R11 ;  /* 0x000000ffff037224 */ /* 0x000fe200078e000b */
[----:B------:R1:W-:Y:S01]  /*8d4f0*/  STL [R1+0x1330], R11 ;  /* 0x0013300b01007387 */ /* 0x0003e20000100800 */
[----:B------:R-:W-:-:S03]  /*8d500*/  IADD3.X R13, R13, UR6, RZ, P2, !PT ;  /* 0x000000060d0d7c10 */ /* 0x000fc600097fe4ff */
[----:B------:R1:W-:Y:S04]  /*8d510*/  STL [R1+0x1374], R6 ;  /* 0x0013740601007387 */ /* 0x0003e80000100800 */
[----:B------:R-:W3:Y:S04]  /*8d520*/  LDL.LU R4, [R1+0x14b4] ;  /* 0x0014b40001047983 */ /* 0x000ee80000300800 */
[----:B------:R1:W-:Y:S04]  /*8d530*/  STL [R1+0x1370], R13 ;  /* 0x0013700d01007387 */ /* 0x0003e80000100800 */
[----:B------:R1:W-:Y:S04]  /*8d540*/  LDGSTS.E [R183+0x11000], [R2.64], P0 ;  /* 0x1100000002b77fae */ /* 0x0003e80008121848 */
[----:B-1----:R-:W3:Y:S01]  /*8d550*/  LDL.LU R11, [R1+0x14f4] ;  /* 0x0014f400010b7983 */ /* 0x002ee20000300800 */
[----:B------:R-:W-:-:S03]  /*8d560*/  IMAD.MOV.U32 R2, RZ, RZ, R6 ;  /* 0x000000ffff027224 */ /* 0x000fc600078e0006 */
[----:B------:R-:W3:Y:S01]  /*8d570*/  LDL.LU R6, [R1+0x14b0] ;  /* 0x0014b00001067983 */ /* 0x000ee20000300800 */
[----:B------:R-:W-:-:S03]  /*8d580*/  IMAD.MOV.U32 R3, RZ, RZ, R13 ;  /* 0x000000ffff037224 */ /* 0x000fc600078e000d */
[----:B------:R-:W3:Y:S01]  /*8d590*/  LDL.LU R13, [R1+0x14f0] ;  /* 0x0014f000010d7983 */ /* 0x000ee20000300800 */
[----:B------:R-:W-:Y:S02]  /*8d5a0*/  IADD3 R12, P1, R12, UR7, RZ ;  /* 0x000000070c0c7c10 */ /* 0x000fe4000ff3e0ff */
[----:B------:R-:W-:Y:S01]  /*8d5b0*/  IADD3 R7, P2, R7, UR7, RZ ;  /* 0x0000000707077c10 */ /* 0x000fe2000ff5e0ff */
[----:B------:R1:W-:Y:S04]  /*8d5c0*/  LDGSTS.E [R183+0x12000], [R2.64], P0 ;  /* 0x1200000002b77fae */ /* 0x0003e80008121848 */
[----:B------:R2:W-:Y:S01]  /*8d5d0*/  STL [R1+0x13b4], R12 ;  /* 0x0013b40c01007387 */ /* 0x0005e20000100800 */
[----:B-1----:R-:W-:Y:S01]  /*8d5e0*/  IMAD.MOV.U32 R2, RZ, RZ, R12 ;  /* 0x000000ffff027224 */ /* 0x002fe200078e000c */
[----:B----4-:R-:W-:-:S05]  /*8d5f0*/  IADD3.X R14, R14, UR6, RZ, P1, !PT ;  /* 0x000000060e0e7c10 */ /* 0x010fca0008ffe4ff */
[----:B------:R1:W-:Y:S01]  /*8d600*/  STL [R1+0x13b0], R14 ;  /* 0x0013b00e01007387 */ /* 0x0003e20000100800 */
[----:B--2---:R-:W-:-:S03]  /*8d610*/  IADD3.X R8, R8, UR6, RZ, P2, !PT ;  /* 0x0000000608087c10 */ /* 0x004fc600097fe4ff */
[----:B------:R2:W-:Y:S01]  /*8d620*/  STL [R1+0x13f4], R7 ;  /* 0x0013f40701007387 */ /* 0x0005e20000100800 */
[----:B------:R-:W-:-:S03]  /*8d630*/  IMAD.MOV.U32 R3, RZ, RZ, R14 ;  /* 0x000000ffff037224 */ /* 0x000fc600078e000e */
[----:B------:R-:W4:Y:S04]  /*8d640*/  LDL.LU R12, [R1+0x1534] ;  /* 0x00153400010c7983 */ /* 0x000f280000300800 */
[----:B------:R2:W-:Y:S04]  /*8d650*/  STL [R1+0x13f0], R8 ;  /* 0x0013f00801007387 */ /* 0x0005e80000100800 */
[----:B------:R-:W4:Y:S04]  /*8d660*/  LDL.LU R15, [R1+0x1574] ;  /* 0x00157400010f7983 */ /* 0x000f280000300800 */
[----:B-1----:R-:W4:Y:S04]  /*8d670*/  LDL.LU R14, [R1+0x1530] ;  /* 0x00153000010e7983 */ /* 0x002f280000300800 */
[----:B------:R1:W-:Y:S04]  /*8d680*/  LDGSTS.E [R183+0x13000], [R2.64], P0 ;  /* 0x1300000002b77fae */ /* 0x0003e80008121848 */
[----:B------:R-:W4:Y:S01]  /*8d690*/  LDL.LU R16, [R1+0x1570] ;  /* 0x0015700001107983 */ /* 0x000f220000300800 */
[----:B------:R-:W-:Y:S01]  /*8d6a0*/  IADD3 R9, P1, R9, UR7, RZ ;  /* 0x0000000709097c10 */ /* 0x000fe2000ff3e0ff */
[----:B-1----:R-:W-:-:S02]  /*8d6b0*/  IMAD.MOV.U32 R2, RZ, RZ, R7 ;  /* 0x000000ffff027224 */ /* 0x002fc400078e0007 */
[----:B------:R-:W-:Y:S01]  /*8d6c0*/  IMAD.MOV.U32 R3, RZ, RZ, R8 ;  /* 0x000000ffff037224 */ /* 0x000fe200078e0008 */
[----:B--2---:R-:W2:Y:S01]  /*8d6d0*/  LDL.LU R7, [R1+0x15b4] ;  /* 0x0015b40001077983 */ /* 0x004ea20000300800 */
[----:B------:R-:W-:-:S03]  /*8d6e0*/  IADD3 R0, P2, R0, UR7, RZ ;  /* 0x0000000700007c10 */ /* 0x000fc6000ff5e0ff */
[----:B------:R-:W2:Y:S01]  /*8d6f0*/  LDL.LU R8, [R1+0x15f4] ;  /* 0x0015f40001087983 */ /* 0x000ea20000300800 */
[----:B---3--:R-:W-:-:S03]  /*8d700*/  IADD3.X R10, R10, UR6, RZ, P1, !PT ;  /* 0x000000060a0a7c10 */ /* 0x008fc60008ffe4ff */
[----:B------:R1:W-:Y:S01]  /*8d710*/  STL [R1+0x1434], R9 ;  /* 0x0014340901007387 */ /* 0x0003e20000100800 */
[----:B------:R-:W-:-:S03]  /*8d720*/  IADD3.X R5, R5, UR6, RZ, P2, !PT ;  /* 0x0000000605057c10 */ /* 0x000fc600097fe4ff */
[----:B------:R3:W-:Y:S04]  /*8d730*/  LDGSTS.E [R183+0x14000], [R2.64], P0 ;  /* 0x1400000002b77fae */ /* 0x0007e80008121848 */
[----:B------:R1:W-:Y:S04]  /*8d740*/  STL [R1+0x1430], R10 ;  /* 0x0014300a01007387 */ /* 0x0003e80000100800 */
[----:B------:R-:W-:Y:S01]  /*8d750*/  STL [R1+0x1474], R0 ;  /* 0x0014740001007387 */ /* 0x000fe20000100800 */
[----:B---3--:R-:W-:-:S03]  /*8d760*/  IMAD.MOV.U32 R2, RZ, RZ, R9 ;  /* 0x000000ffff027224 */ /* 0x008fc600078e0009 */
[----:B-1----:R-:W4:Y:S01]  /*8d770*/  LDL.LU R9, [R1+0x15b0] ;  /* 0x0015b00001097983 */ /* 0x002f220000300800 */
[----:B------:R-:W-:-:S03]  /*8d780*/  IMAD.MOV.U32 R3, RZ, RZ, R10 ;  /* 0x000000ffff037224 */ /* 0x000fc600078e000a */
[----:B------:R1:W-:Y:S04]  /*8d790*/  STL [R1+0x1470], R5 ;  /* 0x0014700501007387 */ /* 0x0003e80000100800 */
[----:B------:R-:W4:Y:S04]  /*8d7a0*/  LDL.LU R10, [R1+0x15f0] ;  /* 0x0015f000010a7983 */ /* 0x000f280000300800 */
[----:B------:R1:W-:Y:S01]  /*8d7b0*/  LDGSTS.E [R183+0x15000], [R2.64], P0 ;  /* 0x1500000002b77fae */ /* 0x0003e20008121848 */
[----:B------:R-:W-:Y:S01]  /*8d7c0*/  IADD3 R4, P1, R4, UR7, RZ ;  /* 0x0000000704047c10 */ /* 0x000fe2000ff3e0ff */
[----:B-1----:R-:W-:-:S02]  /*8d7d0*/  IMAD.MOV.U32 R2, RZ, RZ, R0 ;  /* 0x000000ffff027224 */ /* 0x002fc400078e0000 */
[----:B------:R-:W-:Y:S01]  /*8d7e0*/  IMAD.MOV.U32 R3, RZ, RZ, R5 ;  /* 0x000000ffff037224 */ /* 0x000fe200078e0005 */
[----:B------:R-:W-:Y:S01]  /*8d7f0*/  IADD3 R11, P2, R11, UR7, RZ ;  /* 0x000000070b0b7c10 */ /* 0x000fe2000ff5e0ff */
[----:B------:R-:W4:Y:S04]  /*8d800*/  LDL.LU R5, [R1+0x1634] ;  /* 0x0016340001057983 */ /* 0x000f280000300800 */
[----:B------:R-:W4:Y:S01]  /*8d810*/  LDL.LU R0, [R1+0x1674] ;  /* 0x0016740001007983 */ /* 0x000f220000300800 */
[----:B------:R-:W-:-:S03]  /*8d820*/  IADD3.X R6, R6, UR6, RZ, P1, !PT ;  /* 0x0000000606067c10 */ /* 0x000fc60008ffe4ff */
[----:B------:R-:W-:Y:S01]  /*8d830*/  STL [R1+0x14b4], R4 ;  /* 0x0014b40401007387 */ /* 0x000fe20000100800 */
[----:B------:R-:W-:-:S03]  /*8d840*/  IADD3.X R13, R13, UR6, RZ, P2, !PT ;  /* 0x000000060d0d7c10 */ /* 0x000fc600097fe4ff */
[----:B------:R1:W-:Y:S04]  /*8d850*/  LDGSTS.E [R183+0x16000], [R2.64], P0 ;  /* 0x1600000002b77fae */ /* 0x0003e80008121848 */
[----:B------:R1:W-:Y:S04]  /*8d860*/  STL [R1+0x14b0], R6 ;  /* 0x0014b00601007387 */ /* 0x0003e80000100800 */
[----:B------:R-:W-:Y:S01]  /*8d870*/  STL [R1+0x14f4], R11 ;  /* 0x0014f40b01007387 */ /* 0x000fe20000100800 */
[----:B-1----:R-:W-:-:S03]  /*8d880*/  IMAD.MOV.U32 R3, RZ, RZ, R6 ;  /* 0x000000ffff037224 */ /* 0x002fc600078e0006 */
[----:B------:R-:W4:Y:S01]  /*8d890*/  LDL.LU R6, [R1+0x1630] ;  /* 0x0016300001067983 */ /* 0x000f220000300800 */
[----:B------:R-:W-:-:S03]  /*8d8a0*/  IMAD.MOV.U32 R2, RZ, RZ, R4 ;  /* 0x000000ffff027224 */ /* 0x000fc600078e0004 */
[----:B------:R1:W-:Y:S04]  /*8d8b0*/  STL [R1+0x14f0], R13 ;  /* 0x0014f00d01007387 */ /* 0x0003e80000100800 */
[----:B------:R-:W4:Y:S04]  /*8d8c0*/  LDL.LU R4, [R1+0x1670] ;  /* 0x0016700001047983 */ /* 0x000f280000300800 */
[----:B------:R1:W-:Y:S02]  /*8d8d0*/  LDGSTS.E [R183+0x17000], [R2.64], P0 ;  /* 0x1700000002b77fae */ /* 0x0003e40008121848 */
[----:B-1----:R-:W-:-:S02]  /*8d8e0*/  IMAD.MOV.U32 R2, RZ, RZ, R11 ;  /* 0x000000ffff027224 */ /* 0x002fc400078e000b */
[----:B------:R-:W-:Y:S02]  /*8d8f0*/  IMAD.MOV.U32 R3, RZ, RZ, R13 ;  /* 0x000000ffff037224 */ /* 0x000fe400078e000d */
[----:B------:R-:W4:Y:S04]  /*8d900*/  LDL.LU R13, [R1+0x16b4] ;  /* 0x0016b400010d7983 */ /* 0x000f280000300800 */
[----:B------:R1:W-:Y:S04]  /*8d910*/  LDGSTS.E [R183+0x18000], [R2.64], P0 ;  /* 0x1800000002b77fae */ /* 0x0003e80008121848 */
[----:B------:R-:W4:Y:S02]  /*8d920*/  LDL.LU R11, [R1+0x16f4] ;  /* 0x0016f400010b7983 */ /* 0x000f240000300800 */
[----:B----4-:R-:W-:-:S05]  /*8d930*/  IADD3 R12, P1, R12, UR7, RZ ;  /* 0x000000070c0c7c10 */ /* 0x010fca000ff3e0ff */
[----:B-1----:R-:W-:Y:S01]  /*8d940*/  IMAD.MOV.U32 R2, RZ, RZ, R12 ;  /* 0x000000ffff027224 */ /* 0x002fe200078e000c */
[----:B------:R-:W-:Y:S02]  /*8d950*/  IADD3 R15, P2, R15, UR7, RZ ;  /* 0x000000070f0f7c10 */ /* 0x000fe4000ff5e0ff */
[----:B------:R-:W-:Y:S01]  /*8d960*/  IADD3.X R14, R14, UR6, RZ, P1, !PT ;  /* 0x000000060e0e7c10 */ /* 0x000fe20008ffe4ff */
[----:B------:R-:W-:Y:S04]  /*8d970*/  STL [R1+0x1534], R12 ;  /* 0x0015340c01007387 */ /* 0x000fe80000100800 */
[----:B------:R-:W-:Y:S01]  /*8d980*/  IMAD.MOV.U32 R3, RZ, RZ, R14 ;  /* 0x000000ffff037224 */ /* 0x000fe200078e000e */
[----:B------:R-:W-:Y:S01]  /*8d990*/  IADD3.X R16, R16, UR6, RZ, P2, !PT ;  /* 0x0000000610107c10 */ /* 0x000fe200097fe4ff */
[----:B------:R1:W-:Y:S04]  /*8d9a0*/  STL [R1+0x1530], R14 ;  /* 0x0015300e01007387 */ /* 0x0003e80000100800 */
[----:B------:R-:W-:Y:S04]  /*8d9b0*/  STL [R1+0x1574], R15 ;  /* 0x0015740f01007387 */ /* 0x000fe80000100800 */
[----:B------:R4:W-:Y:S04]  /*8d9c0*/  LDGSTS.E [R183+0x19000], [R2.64], P0 ;  /* 0x1900000002b77fae */ /* 0x0009e80008121848 */
[----:B-1----:R-:W3:Y:S01]  /*8d9d0*/  LDL.LU R14, [R1+0x16b0] ;  /* 0x0016b000010e7983 */ /* 0x002ee20000300800 */
[----:B--2---:R-:W-:-:S03]  /*8d9e0*/  IADD3 R7, P1, R7, UR7, RZ ;  /* 0x0000000707077c10 */ /* 0x004fc6000ff3e0ff */
[----:B------:R-:W-:Y:S01]  /*8d9f0*/  STL [R1+0x1570], R16 ;  /* 0x0015701001007387 */ /* 0x000fe20000100800 */
[----:B----4-:R-:W-:-:S03]  /*8da00*/  IMAD.MOV.U32 R2, RZ, RZ, R15 ;  /* 0x000000ffff027224 */ /* 0x010fc600078e000f */
[----:B------:R-:W2:Y:S01]  /*8da10*/  LDL.LU R12, [R1+0x16f0] ;  /* 0x0016f000010c7983 */ /* 0x000ea20000300800 */
[----:B------:R-:W-:Y:S01]  /*8da20*/  IMAD.MOV.U32 R3, RZ, RZ, R16 ;  /* 0x000000ffff037224 */ /* 0x000fe200078e0010 */
[----:B------:R-:W-:Y:S02]  /*8da30*/  IADD3 R8, P2, R8, UR7, RZ ;  /* 0x0000000708087c10 */ /* 0x000fe4000ff5e0ff */
        /* <DEDUP_REMOVED lines=12> */
[----:B----4-:R-:W-:-:S02]  /*8db00*/  IMAD.MOV.U32 R3, RZ, RZ, R10 ;  /* 0x000000ffff037224 */ /* 0x010fc400078e000a */
[----:B------:R-:W-:Y:S01]  /*8db10*/  IMAD.MOV.U32 R2, RZ, RZ, R8 ;  /* 0x000000ffff027224 */ /* 0x000fe200078e0008 */
[----:B-1----:R-:W4:Y:S04]  /*8db20*/  LDL.LU R10, [R1+0x1730] ;  /* 0x00173000010a7983 */ /* 0x002f280000300800 */
[----:B------:R-:W4:Y:S01]  /*8db30*/  LDL.LU R8, [R1+0x1770] ;  /* 0x0017700001087983 */ /* 0x000f220000300800 */
[----:B------:R-:W-:Y:S02]  /*8db40*/  IADD3 R5, P1, R5, UR7, RZ ;  /* 0x0000000705057c10 */ /* 0x000fe4000ff3e0ff */
[----:B------:R-:W-:Y:S01]  /*8db50*/  IADD3 R0, P2, R0, UR7, RZ ;  /* 0x0000000700007c10 */ /* 0x000fe2000ff5e0ff */
[----:B------:R1:W-:Y:S04]  /*8db60*/  LDGSTS.E [R183+0x1c000], [R2.64], P0 ;  /* 0x1c00000002b77fae */ /* 0x0003e80008121848 */
[----:B------:R-:W-:Y:S01]  /*8db70*/  STL [R1+0x1634], R5 ;  /* 0x0016340501007387 */ /* 0x000fe20000100800 */
[----:B-1----:R-:W-:Y:S01]  /*8db80*/  IMAD.MOV.U32 R2, RZ, RZ, R5 ;  /* 0x000000ffff027224 */ /* 0x002fe200078e0005 */
[----:B------:R-:W-:-:S05]  /*8db90*/  IADD3.X R6, R6, UR6, RZ, P1, !PT ;  /* 0x0000000606067c10 */ /* 0x000fca0008ffe4ff */
[----:B------:R-:W-:Y:S01]  /*8dba0*/  IMAD.MOV.U32 R3, RZ, RZ, R6 ;  /* 0x000000ffff037224 */ /* 0x000fe200078e0006 */
[----:B------:R-:W-:Y:S01]  /*8dbb0*/  IADD3.X R4, R4, UR6, RZ, P2, !PT ;  /* 0x0000000604047c10 */ /* 0x000fe200097fe4ff */
[----:B------:R1:W-:Y:S04]  /*8dbc0*/  STL [R1+0x1630], R6 ;  /* 0x0016300601007387 */ /* 0x0003e80000100800 */
[----:B------:R-:W-:Y:S04]  /*8dbd0*/  STL [R1+0x1674], R0 ;  /* 0x0016740001007387 */ /* 0x000fe80000100800 */
[----:B------:R1:W-:Y:S04]  /*8dbe0*/  STL [R1+0x1670], R4 ;  /* 0x0016700401007387 */ /* 0x0003e80000100800 */
[----:B------:R1:W-:Y:S04]  /*8dbf0*/  LDGSTS.E [R183+0x1d000], [R2.64], P0 ;  /* 0x1d00000002b77fae */ /* 0x0003e80008121848 */
[----:B-1----:R-:W4:Y:S04]  /*8dc00*/  LDL.LU R6, [R1+0x17b0] ;  /* 0x0017b00001067983 */ /* 0x002f280000300800 */
[----:B------:R-:W4:Y:S01]  /*8dc10*/  LDL.LU R5, [R1+0x17b4] ;  /* 0x0017b40001057983 */ /* 0x000f220000300800 */
[----:B------:R-:W-:-:S02]  /*8dc20*/  IMAD.MOV.U32 R3, RZ, RZ, R4 ;  /* 0x000000ffff037224 */ /* 0x000fc400078e0004 */
[----:B------:R-:W-:Y:S01]  /*8dc30*/  IMAD.MOV.U32 R2, RZ, RZ, R0 ;  /* 0x000000ffff027224 */ /* 0x000fe200078e0000 */
[----:B------:R-:W4:Y:S04]  /*8dc40*/  LDL.LU R4, [R1+0x17f0] ;  /* 0x0017f00001047983 */ /* 0x000f280000300800 */
[----:B------:R-:W4:Y:S01]  /*8dc50*/  LDL.LU R0, [R1+0x17f4] ;  /* 0x0017f40001007983 */ /* 0x000f220000300800 */
[----:B------:R-:W-:Y:S02]  /*8dc60*/  IADD3 R13, P1, R13, UR7, RZ ;  /* 0x000000070d0d7c10 */ /* 0x000fe4000ff3e0ff */
[----:B------:R-:W-:Y:S01]  /*8dc70*/  IADD3 R11, P2, R11, UR7, RZ ;  /* 0x000000070b0b7c10 */ /* 0x000fe2000ff5e0ff */
[----:B------:R1:W-:Y:S04]  /*8dc80*/  LDGSTS.E [R183+0x1e000], [R2.64], P0 ;  /* 0x1e00000002b77fae */ /* 0x0003e80008121848 */
[----:B------:R2:W-:Y:S01]  /*8dc90*/  STL [R1+0x16b4], R13 ;  /* 0x0016b40d01007387 */ /* 0x0005e20000100800 */
[----:B-1----:R-:W-:Y:S01]  /*8dca0*/  IMAD.MOV.U32 R2, RZ, RZ, R13 ;  /* 0x000000ffff027224 */ /* 0x002fe200078e000d */
[----:B---3--:R-:W-:-:S05]  /*8dcb0*/  IADD3.X R14, R14, UR6, RZ, P1, !PT ;  /* 0x000000060e0e7c10 */ /* 0x008fca0008ffe4ff */
[----:B------:R-:W-:Y:S01]  /*8dcc0*/  STL [R1+0x16b0], R14 ;  /* 0x0016b00e01007387 */ /* 0x000fe20000100800 */
[----:B--2---:R-:W-:-:S03]  /*8dcd0*/  IADD3.X R12, R12, UR6, RZ, P2, !PT ;  /* 0x000000060c0c7c10 */ /* 0x004fc600097fe4ff */
[----:B------:R1:W-:Y:S01]  /*8dce0*/  STL [R1+0x16f4], R11 ;  /* 0x0016f40b01007387 */ /* 0x0003e20000100800 */
[----:B------:R-:W-:-:S03]  /*8dcf0*/  IMAD.MOV.U32 R3, RZ, RZ, R14 ;  /* 0x000000ffff037224 */ /* 0x000fc600078e000e */
[----:B------:R2:W-:Y:S04]  /*8dd00*/  STL [R1+0x16f0], R12 ;  /* 0x0016f00c01007387 */ /* 0x0005e80000100800 */
[----:B------:R-:W3:Y:S04]  /*8dd10*/  LDL.LU R18, [R1+0x1830] ;  /* 0x0018300001127983 */ /* 0x000ee80000300800 */
[----:B------:R-:W3:Y:S04]  /*8dd20*/  LDL.LU R17, [R1+0x1834] ;  /* 0x0018340001117983 */ /* 0x000ee80000300800 */
[----:B------:R-:W3:Y:S04]  /*8dd30*/  LDL.LU R16, [R1+0x1870] ;  /* 0x0018700001107983 */ /* 0x000ee80000300800 */
[----:B------:R-:W3:Y:S04]  /*8dd40*/  LDL.LU R15, [R1+0x1874] ;  /* 0x00187400010f7983 */ /* 0x000ee80000300800 */
[----:B------:R1:W-:Y:S04]  /*8dd50*/  LDGSTS.E [R183+0x1f000], [R2.64], P0 ;  /* 0x1f00000002b77fae */ /* 0x0003e80008121848 */
[----:B------:R-:W3:Y:S01]  /*8dd60*/  LDL.LU R13, [R1+0x18b4] ;  /* 0x0018b400010d7983 */ /* 0x000ee20000300800 */
[----:B------:R-:W-:Y:S01]  /*8dd70*/  IADD3 R9, P1, R9, UR7, RZ ;  /* 0x0000000709097c10 */ /* 0x000fe2000ff3e0ff */
[----:B-1----:R-:W-:-:S02]  /*8dd80*/  IMAD.MOV.U32 R2, RZ, RZ, R11 ;  /* 0x000000ffff027224 */ /* 0x002fc400078e000b */
[----:B------:R-:W3:Y:S01]  /*8dd90*/  LDL.LU R11, [R1+0x18f4] ;  /* 0x0018f400010b7983 */ /* 0x000ee20000300800 */
[----:B------:R-:W-:-:S03]  /*8dda0*/  IADD3 R7, P2, R7, UR7, RZ ;  /* 0x0000000707077c10 */ /* 0x000fc6000ff5e0ff */
[----:B------:R-:W-:Y:S01]  /*8ddb0*/  STL [R1+0x1734], R9 ;  /* 0x0017340901007387 */ /* 0x000fe20000100800 */
[----:B----4-:R-:W-:Y:S01]  /*8ddc0*/  IADD3.X R10, R10, UR6, RZ, P1, !PT ;  /* 0x000000060a0a7c10 */ /* 0x010fe20008ffe4ff */
[----:B------:R-:W-:Y:S01]  /*8ddd0*/  IMAD.MOV.U32 R3, RZ, RZ, R12 ;  /* 0x000000ffff037224 */ /* 0x000fe200078e000c */
[----:B------:R-:W-:-:S03]  /*8dde0*/  IADD3.X R8, R8, UR6, RZ, P2, !PT ;  /* 0x0000000608087c10 */ /* 0x000fc600097fe4ff */
[----:B------:R1:W-:Y:S04]  /*8ddf0*/  STL [R1+0x1730], R10 ;  /* 0x0017300a01007387 */ /* 0x0003e80000100800 */
[----:B------:R-:W-:Y:S04]  /*8de00*/  STL [R1+0x1774], R7 ;  /* 0x0017740701007387 */ /* 0x000fe80000100800 */
[----:B------:R-:W4:Y:S04]  /*8de10*/  LDL.LU R14, [R1+0x18b0] ;  /* 0x0018b000010e7983 */ /* 0x000f280000300800 */
[----:B------:R1:W-:Y:S04]  /*8de20*/  STL [R1+0x1770], R8 ;  /* 0x0017700801007387 */ /* 0x0003e80000100800 */
[----:B--2---:R-:W2:Y:S04]  /*8de30*/  LDL.LU R12, [R1+0x18f0] ;  /* 0x0018f000010c7983 */ /* 0x004ea80000300800 */
[----:B------:R1:W-:Y:S02]  /*8de40*/  LDGSTS.E [R183+0x20000], [R2.64], P0 ;  /* 0x2000000002b77fae */ /* 0x0003e40008121848 */
[----:B-1----:R-:W-:-:S02]  /*8de50*/  IMAD.MOV.U32 R2, RZ, RZ, R9 ;  /* 0x000000ffff027224 */ /* 0x002fc400078e0009 */
[----:B------:R-:W-:Y:S02]  /*8de60*/  IMAD.MOV.U32 R3, RZ, RZ, R10 ;  /* 0x000000ffff037224 */ /* 0x000fe400078e000a */
[----:B------:R-:W2:Y:S04]  /*8de70*/  LDL.LU R10, [R1+0x1930] ;  /* 0x00193000010a7983 */ /* 0x000ea80000300800 */
[----:B------:R-:W2:Y:S04]  /*8de80*/  LDL.LU R9, [R1+0x1934] ;  /* 0x0019340001097983 */ /* 0x000ea80000300800 */
[----:B------:R1:W-:Y:S02]  /*8de90*/  LDGSTS.E [R183+0x21000], [R2.64], P0 ;  /* 0x2100000002b77fae */ /* 0x0003e40008121848 */
[----:B-1----:R-:W-:-:S02]  /*8dea0*/  IMAD.MOV.U32 R3, RZ, RZ, R8 ;  /* 0x000000ffff037224 */ /* 0x002fc400078e0008 */
[----:B------:R-:W-:Y:S01]  /*8deb0*/  IMAD.MOV.U32 R2, RZ, RZ, R7 ;  /* 0x000000ffff027224 */ /* 0x000fe200078e0007 */
[----:B------:R-:W2:Y:S04]  /*8dec0*/  LDL.LU R8, [R1+0x1970] ;  /* 0x0019700001087983 */ /* 0x000ea80000300800 */
[----:B------:R-:W2:Y:S01]  /*8ded0*/  LDL.LU R7, [R1+0x1974] ;  /* 0x0019740001077983 */ /* 0x000ea20000300800 */
[----:B------:R-:W-:Y:S02]  /*8dee0*/  IADD3 R5, P1, R5, UR7, RZ ;  /* 0x0000000705057c10 */ /* 0x000fe4000ff3e0ff */
[----:B------:R-:W-:Y:S01]  /*8def0*/  IADD3 R0, P2, R0, UR7, RZ ;  /* 0x0000000700007c10 */ /* 0x000fe2000ff5e0ff */
[----:B------:R1:W-:Y:S01]  /*8df00*/  LDGSTS.E [R183+0x22000], [R2.64], P0 ;  /* 0x2200000002b77fae */ /* 0x0003e20008121848 */
[----:B------:R-:W-:-:S02]  /*8df10*/  IADD3.X R6, R6, UR6, RZ, P1, !PT ;  /* 0x0000000606067c10 */ /* 0x000fc40008ffe4ff */
[----:B------:R-:W-:Y:S01]  /*8df20*/  IADD3.X R4, R4, UR6, RZ, P2, !PT ;  /* 0x0000000604047c10 */ /* 0x000fe200097fe4ff */
[----:B------:R-:W-:Y:S04]  /*8df30*/  STL [R1+0x17b4], R5 ;  /* 0x0017b40501007387 */ /* 0x000fe80000100800 */
[----:B------:R1:W-:Y:S02]  /*8df40*/  STL [R1+0x17b0], R6 ;  /* 0x0017b00601007387 */ /* 0x0003e40000100800 */
[----:B-1----:R-:W-:Y:S02]  /*8df50*/  IMAD.MOV.U32 R2, RZ, RZ, R5 ;  /* 0x000000ffff027224 */ /* 0x002fe400078e0005 */
[----:B------:R-:W-:Y:S01]  /*8df60*/  STL [R1+0x17f4], R0 ;  /* 0x0017f40001007387 */ /* 0x000fe20000100800 */
[----:B------:R-:W-:-:S03]  /*8df70*/  IMAD.MOV.U32 R3, RZ, RZ, R6 ;  /* 0x000000ffff037224 */ /* 0x000fc600078e0006 */
[----:B------:R1:W-:Y:S04]  /*8df80*/  STL [R1+0x17f0], R4 ;  /* 0x0017f00401007387 */ /* 0x0003e80000100800 */
[----:B------:R-:W2:Y:S04]  /*8df90*/  LDL.LU R6, [R1+0x1988] ;  /* 0x0019880001067983 */ /* 0x000ea80000300800 */
[----:B------:R-:W2:Y:S04]  /*8dfa0*/  LDL.LU R5, [R1+0x198c] ;  /* 0x00198c0001057983 */ /* 0x000ea80000300800 */
[----:B------:R1:W-:Y:S02]  /*8dfb0*/  LDGSTS.E [R183+0x23000], [R2.64], P0 ;  /* 0x2300000002b77fae */ /* 0x0003e40008121848 */
[----:B-1----:R-:W-:-:S02]  /*8dfc0*/  IMAD.MOV.U32 R3, RZ, RZ, R4 ;  /* 0x000000ffff037224 */ /* 0x002fc400078e0004 */
[----:B------:R-:W-:Y:S01]  /*8dfd0*/  IMAD.MOV.U32 R2, RZ, RZ, R0 ;  /* 0x000000ffff027224 */ /* 0x000fe200078e0000 */
[----:B------:R-:W2:Y:S04]  /*8dfe0*/  LDL.LU R4, [R1+0x1990] ;  /* 0x0019900001047983 */ /* 0x000ea80000300800 */
[----:B------:R-:W2:Y:S04]  /*8dff0*/  LDL.LU R0, [R1+0x1994] ;  /* 0x0019940001007983 */ /* 0x000ea80000300800 */
[----:B------:R1:W-:Y:S01]  /*8e000*/  LDGSTS.E [R183+0x24000], [R2.64], P0 ;  /* 0x2400000002b77fae */ /* 0x0003e20008121848 */
[----:B---3--:R-:W-:-:S04]  /*8e010*/  IADD3 R17, P1, R17, UR7, RZ ;  /* 0x0000000711117c10 */ /* 0x008fc8000ff3e0ff */
[----:B------:R-:W-:Y:S02]  /*8e020*/  IADD3.X R18, R18, UR6, RZ, P1, !PT ;  /* 0x0000000612127c10 */ /* 0x000fe40008ffe4ff */
[----:B------:R-:W-:Y:S01]  /*8e030*/  IADD3 R15, P2, R15, UR7, RZ ;  /* 0x000000070f0f7c10 */ /* 0x000fe2000ff5e0ff */
[----:B-1----:R-:W-:Y:S02]  /*8e040*/  IMAD.MOV.U32 R2, RZ, RZ, R17 ;  /* 0x000000ffff027224 */ /* 0x002fe400078e0011 */
[----:B------:R-:W-:Y:S01]  /*8e050*/  IMAD.MOV.U32 R3, RZ, RZ, R18 ;  /* 0x000000ffff037224 */ /* 0x000fe200078e0012 */
[----:B------:R-:W-:Y:S02]  /*8e060*/  IADD3.X R16, R16, UR6, RZ, P2, !PT ;  /* 0x0000000610107c10 */ /* 0x000fe400097fe4ff */
[----:B------:R-:W-:Y:S01]  /*8e070*/  IADD3 R13, P1, R13, UR7, RZ ;  /* 0x000000070d0d7c10 */ /* 0x000fe2000ff3e0ff */
[----:B------:R-:W-:Y:S04]  /*8e080*/  STL [R1+0x1834], R17 ;  /* 0x0018341101007387 */ /* 0x000fe80000100800 */
[----:B------:R-:W-:Y:S04]  /*8e090*/  STL [R1+0x1830], R18 ;  /* 0x0018301201007387 */ /* 0x000fe80000100800 */
[----:B------:R-:W-:Y:S04]  /*8e0a0*/  STL [R1+0x1874], R15 ;  /* 0x0018740f01007387 */ /* 0x000fe80000100800 */
[----:B------:R1:W-:Y:S01]  /*8e0b0*/  LDGSTS.E [R183+0x25000], [R2.64], P0 ;  /* 0x2500000002b77fae */ /* 0x0003e20008121848 */
[----:B------:R-:W-:-:S03]  /*8e0c0*/  IADD3 R11, P2, R11, UR7, RZ ;  /* 0x000000070b0b7c10 */ /* 0x000fc6000ff5e0ff */
[----:B------:R3:W-:Y:S04]  /*8e0d0*/  STL [R1+0x1870], R16 ;  /* 0x0018701001007387 */ /* 0x0007e80000100800 */
[----:B------:R-:W-:Y:S01]  /*8e0e0*/  STL [R1+0x18b4], R13 ;  /* 0x0018b40d01007387 */ /* 0x000fe20000100800 */
[----:B-1----:R-:W-:Y:S02]  /*8e0f0*/  IMAD.MOV.U32 R2, RZ, RZ, R15 ;  /* 0x000000ffff027224 */ /* 0x002fe400078e000f */
[----:B------:R-:W-:-:S05]  /*8e100*/  IMAD.MOV.U32 R3, RZ, RZ, R16 ;  /* 0x000000ffff037224 */ /* 0x000fca00078e0010 */
[----:B------:R1:W-:Y:S01]  /*8e110*/  LDGSTS.E [R183+0x26000], [R2.64], P0 ;  /* 0x2600000002b77fae */ /* 0x0003e20008121848 */
[----:B----4-:R-:W-:-:S05]  /*8e120*/  IADD3.X R14, R14, UR6, RZ, P1, !PT ;  /* 0x000000060e0e7c10 */ /* 0x010fca0008ffe4ff */
[----:B------:R4:W-:Y:S01]  /*8e130*/  STL [R1+0x18b0], R14 ;  /* 0x0018b00e01007387 */ /* 0x0009e20000100800 */
[----:B--2---:R-:W-:-:S03]  /*8e140*/  IADD3.X R12, R12, UR6, RZ, P2, !PT ;  /* 0x000000060c0c7c10 */ /* 0x004fc600097fe4ff */
[----:B------:R-:W-:Y:S01]  /*8e150*/  STL [R1+0x18f4], R11 ;  /* 0x0018f40b01007387 */ /* 0x000fe20000100800 */
[----:B-1----:R-:W-:-:S03]  /*8e160*/  IMAD.MOV.U32 R2, RZ, RZ, R13 ;  /* 0x000000ffff027224 */ /* 0x002fc600078e000d */
[----:B------:R1:W-:Y:S01]  /*8e170*/  STL [R1+0x18f0], R12 ;  /* 0x0018f00c01007387 */ /* 0x0003e20000100800 */
[----:B------:R-:W-:-:S03]  /*8e180*/  IMAD.MOV.U32 R3, RZ, RZ, R14 ;  /* 0x000000ffff037224 */ /* 0x000fc600078e000e */
[----:B---3--:R-:W2:Y:S04]  /*8e190*/  LDL.LU.64 R16, [R1+0xee8] ;  /* 0x000ee80001107983 */ /* 0x008ea80000300a00 */
[----:B----4-:R-:W3:Y:S04]  /*8e1a0*/  LDL.LU.64 R14, [R1+0xee0] ;  /* 0x000ee000010e7983 */ /* 0x010ee80000300a00 */
[----:B------:R4:W-:Y:S01]  /*8e1b0*/  LDGSTS.E [R183+0x27000], [R2.64], P0 ;  /* 0x2700000002b77fae */ /* 0x0009e20008121848 */
[----:B------:R-:W-:-:S04]  /*8e1c0*/  IADD3 R9, P1, R9, UR7, RZ ;  /* 0x0000000709097c10 */ /* 0x000fc8000ff3e0ff */
[----:B------:R-:W-:Y:S01]  /*8e1d0*/  IADD3.X R10, R10, UR6, RZ, P1, !PT ;  /* 0x000000060a0a7c10 */ /* 0x000fe20008ffe4ff */
[----:B------:R-:W-:Y:S01]  /*8e1e0*/  STL [R1+0x1934], R9 ;  /* 0x0019340901007387 */ /* 0x000fe20000100800 */
[----:B----4-:R-:W-:Y:S02]  /*8e1f0*/  IMAD.MOV.U32 R2, RZ, RZ, R11 ;  /* 0x000000ffff027224 */ /* 0x010fe400078e000b */
[----:B------:R-:W-:Y:S01]  /*8e200*/  IMAD.MOV.U32 R3, RZ, RZ, R12 ;  /* 0x000000ffff037224 */ /* 0x000fe200078e000c */
[----:B------:R4:W-:Y:S04]  /*8e210*/  STL [R1+0x1930], R10 ;  /* 0x0019300a01007387 */ /* 0x0009e80000100800 */
[----:B------:R1:W-:Y:S01]  /*8e220*/  LDGSTS.E [R183+0x28000], [R2.64], P0 ;  /* 0x2800000002b77fae */ /* 0x0003e20008121848 */
[----:B------:R-:W-:-:S04]  /*8e230*/  IADD3 R7, P2, R7, UR7, RZ ;  /* 0x0000000707077c10 */ /* 0x000fc8000ff5e0ff */
[----:B------:R-:W-:Y:S01]  /*8e240*/  IADD3.X R8, R8, UR6, RZ, P2, !PT ;  /* 0x0000000608087c10 */ /* 0x000fe200097fe4ff */
[----:B------:R-:W-:Y:S04]  /*8e250*/  STL [R1+0x1974], R7 ;  /* 0x0019740701007387 */ /* 0x000fe80000100800 */
[----:B-1----:R-:W3:Y:S01]  /*8e260*/  LDL.LU.64 R12, [R1+0xed8] ;  /* 0x000ed800010c7983 */ /* 0x002ee20000300a00 */
[----:B------:R-:W-:Y:S02]  /*8e270*/  IMAD.MOV.U32 R3, RZ, RZ, R10 ;  /* 0x000000ffff037224 */ /* 0x000fe400078e000a */
[----:B------:R-:W-:Y:S01]  /*8e280*/  IMAD.MOV.U32 R2, RZ, RZ, R9 ;  /* 0x000000ffff027224 */ /* 0x000fe200078e0009 */
[----:B------:R1:W-:Y:S04]  /*8e290*/  STL [R1+0x1970], R8 ;  /* 0x0019700801007387 */ /* 0x0003e80000100800 */
[----:B----4-:R-:W4:Y:S04]  /*8e2a0*/  LDL.LU.64 R10, [R1+0xed0] ;  /* 0x000ed000010a7983 */ /* 0x010f280000300a00 */
[----:B------:R1:W-:Y:S02]  /*8e2b0*/  LDGSTS.E [R183+0x29000], [R2.64], P0 ;  /* 0x2900000002b77fae */ /* 0x0003e40008121848 */
[----:B-1----:R-:W-:-:S02]  /*8e2c0*/  IMAD.MOV.U32 R3, RZ, RZ, R8 ;  /* 0x000000ffff037224 */ /* 0x002fc400078e0008 */
[----:B------:R-:W4:Y:S01]  /*8e2d0*/  LDL.LU.64 R8, [R1+0xec8] ;  /* 0x000ec80001087983 */ /* 0x000f220000300a00 */
[----:B------:R-:W-:-:S03]  /*8e2e0*/  IADD3 R5, P1, R5, UR7, RZ ;  /* 0x0000000705057c10 */ /* 0x000fc6000ff3e0ff */
[----:B------:R-:W4:Y:S01]  /*8e2f0*/  LDL.LU.64 R34, [R1+0xec0] ;  /* 0x000ec00001227983 */ /* 0x000f220000300a00 */
[----:B------:R-:W-:-:S03]  /*8e300*/  IADD3.X R6, R6, UR6, RZ, P1, !PT ;  /* 0x0000000606067c10 */ /* 0x000fc60008ffe4ff */
[----:B------:R-:W-:Y:S04]  /*8e310*/  STL [R1+0x198c], R5 ;  /* 0x00198c0501007387 */ /* 0x000fe80000100800 */
[----:B------:R1:W-:Y:S01]  /*8e320*/  STL [R1+0x1988], R6 ;  /* 0x0019880601007387 */ /* 0x0003e20000100800 */
[----:B------:R-:W-:-:S04]  /*8e330*/  IADD3 R0, P2, R0, UR7, RZ ;  /* 0x0000000700007c10 */ /* 0x000fc8000ff5e0ff */
[----:B------:R-:W-:Y:S01]  /*8e340*/  IADD3.X R4, R4, UR6, RZ, P2, !PT ;  /* 0x0000000604047c10 */ /* 0x000fe200097fe4ff */
[----:B------:R2:W-:Y:S04]  /*8e350*/  STL [R1+0x1994], R0 ;  /* 0x0019940001007387 */ /* 0x0005e80000100800 */
[----:B------:R-:W4:Y:S04]  /*8e360*/  LDL.LU.64 R32, [R1+0xeb8] ;  /* 0x000eb80001207983 */ /* 0x000f280000300a00 */
[----:B------:R1:W-:Y:S04]  /*8e370*/  STL [R1+0x1990], R4 ;  /* 0x0019900401007387 */ /* 0x0003e80000100800 */
[----:B------:R-:W4:Y:S04]  /*8e380*/  LDL.LU.64 R30, [R1+0xeb0] ;  /* 0x000eb000011e7983 */ /* 0x000f280000300a00 */
[----:B------:R-:W4:Y:S04]  /*8e390*/  LDL.LU.64 R28, [R1+0xea8] ;  /* 0x000ea800011c7983 */ /* 0x000f280000300a00 */
[----:B------:R-:W4:Y:S01]  /*8e3a0*/  LDL.LU.64 R26, [R1+0xea0] ;  /* 0x000ea000011a7983 */ /* 0x000f220000300a00 */
[----:B------:R-:W-:-:S03]  /*8e3b0*/  IMAD.MOV.U32 R2, RZ, RZ, R7 ;  /* 0x000000ffff027224 */ /* 0x000fc600078e0007 */
[----:B------:R-:W4:Y:S04]  /*8e3c0*/  LDL.LU.64 R24, [R1+0xe98] ;  /* 0x000e980001187983 */ /* 0x000f280000300a00 */
[----:B------:R-:W4:Y:S04]  /*8e3d0*/  LDL.LU.64 R22, [R1+0xe90] ;  /* 0x000e900001167983 */ /* 0x000f280000300a00 */
[----:B------:R1:W-:Y:S04]  /*8e3e0*/  LDGSTS.E [R183+0x2a000], [R2.64], P0 ;  /* 0x2a00000002b77fae */ /* 0x0003e80008121848 */
[----:B------:R-:W4:Y:S01]  /*8e3f0*/  LDL.LU.64 R20, [R1+0xe88] ;  /* 0x000e880001147983 */ /* 0x000f220000300a00 */
[----:B-1----:R-:W-:-:S02]  /*8e400*/  IMAD.MOV.U32 R2, RZ, RZ, R5 ;  /* 0x000000ffff027224 */ /* 0x002fc400078e0005 */
[----:B------:R-:W-:Y:S02]  /*8e410*/  IMAD.MOV.U32 R3, RZ, RZ, R6 ;  /* 0x000000ffff037224 */ /* 0x000fe400078e0006 */
[----:B------:R-:W4:Y:S04]  /*8e420*/  LDL.LU R6, [R1+0xef8] ;  /* 0x000ef80001067983 */ /* 0x000f280000300800 */
[----:B------:R1:W-:Y:S04]  /*8e430*/  LDGSTS.E [R183+0x2b000], [R2.64], P0 ;  /* 0x2b00000002b77fae */ /* 0x0003e80008121848 */
[----:B------:R-:W4:Y:S04]  /*8e440*/  LDL.LU R5, [R1+0xefc] ;  /* 0x000efc0001057983 */ /* 0x000f280000300800 */
[----:B------:R-:W4:Y:S01]  /*8e450*/  LDL.LU.64 R18, [R1+0xe80] ;  /* 0x000e800001127983 */ /* 0x000f220000300a00 */
[----:B-1----:R-:W-:-:S02]  /*8e460*/  IMAD.MOV.U32 R2, RZ, RZ, R0 ;  /* 0x000000ffff027224 */ /* 0x002fc400078e0000 */
[----:B------:R-:W-:-:S05]  /*8e470*/  IMAD.MOV.U32 R3, RZ, RZ, R4 ;  /* 0x000000ffff037224 */ /* 0x000fca00078e0004 */
[----:B------:R1:W-:Y:S01]  /*8e480*/  LDGSTS.E [R183+0x2c000], [R2.64], P0 ;  /* 0x2c00000002b77fae */ /* 0x0003e20008121848 */
[----:B--2---:R-:W-:-:S04]  /*8e490*/  IADD3 R0, P1, R16, UR7, RZ ;  /* 0x0000000710007c10 */ /* 0x004fc8000ff3e0ff */
[----:B-1----:R-:W-:Y:S02]  /*8e4a0*/  IADD3.X R2, R17, UR6, RZ, P1, !PT ;  /* 0x0000000611027c10 */ /* 0x002fe40008ffe4ff */
[----:B------:R-:W2:Y:S01]  /*8e4b0*/  LDL.LU.64 R16, [R1+0xe78] ;  /* 0x000e780001107983 */ /* 0x000ea20000300a00 */
[----:B---3--:R-:W-:-:S04]  /*8e4c0*/  IADD3 R182, P1, R14, UR7, RZ ;  /* 0x000000070eb67c10 */ /* 0x008fc8000ff3e0ff */
[----:B------:R-:W-:Y:S02]  /*8e4d0*/  IADD3.X R3, R15, UR6, RZ, P1, !PT ;  /* 0x000000060f037c10 */ /* 0x000fe40008ffe4ff */
[----:B------:R-:W3:Y:S01]  /*8e4e0*/  LDL.LU.64 R14, [R1+0xe70] ;  /* 0x000e7000010e7983 */ /* 0x000ee20000300a00 */
[----:B------:R-:W-:-:S04]  /*8e4f0*/  IADD3 R181, P1, R12, UR7, RZ ;  /* 0x000000070cb57c10 */ /* 0x000fc8000ff3e0ff */
[----:B------:R-:W-:Y:S02]  /*8e500*/  IADD3.X R176, R13, UR6, RZ, P1, !PT ;  /* 0x000000060db07c10 */ /* 0x000fe40008ffe4ff */
[----:B------:R-:W3:Y:S01]  /*8e510*/  LDL.LU.64 R12, [R1+0xe68] ;  /* 0x000e6800010c7983 */ /* 0x000ee20000300a00 */
[----:B----4-:R-:W-:-:S04]  /*8e520*/  IADD3 R180, P1, R10, UR7, RZ ;  /* 0x000000070ab47c10 */ /* 0x010fc8000ff3e0ff */
[----:B------:R-:W-:Y:S02]  /*8e530*/  IADD3.X R177, R11, UR6, RZ, P1, !PT ;  /* 0x000000060bb17c10 */ /* 0x000fe40008ffe4ff */
[----:B------:R-:W4:Y:S01]  /*8e540*/  LDL.LU.64 R10, [R1+0xe60] ;  /* 0x000e6000010a7983 */ /* 0x000f220000300a00 */
[----:B------:R-:W-:-:S04]  /*8e550*/  IADD3 R179, P1, R8, UR7, RZ ;  /* 0x0000000708b37c10 */ /* 0x000fc8000ff3e0ff */
[----:B------:R-:W-:Y:S02]  /*8e560*/  IADD3.X R178, R9, UR6, RZ, P1, !PT ;  /* 0x0000000609b27c10 */ /* 0x000fe40008ffe4ff */
[----:B------:R-:W4:Y:S01]  /*8e570*/  LDL.LU.64 R8, [R1+0xe58] ;  /* 0x000e580001087983 */ /* 0x000f220000300a00 */
[----:B------:R-:W-:-:S04]  /*8e580*/  IADD3 R185, P1, R34, UR7, RZ ;  /* 0x0000000722b97c10 */ /* 0x000fc8000ff3e0ff */
[----:B------:R-:W-:Y:S02]  /*8e590*/  IADD3.X R184, R35, UR6, RZ, P1, !PT ;  /* 0x0000000623b87c10 */ /* 0x000fe40008ffe4ff */
        /* <DEDUP_REMOVED lines=15> */
[----:B------:R-:W-:Y:S01]  /*8e690*/  IADD3.X R200, R19, UR6, RZ, P1, !PT ;  /* 0x0000000613c87c10 */ /* 0x000fe20008ffe4ff */
[----:B------:R-:W1:Y:S01]  /*8e6a0*/  S2R R21, SR_TID.X ;  /* 0x0000000000157919 */ /* 0x000e620000002100 */
[----:B------:R-:W-:Y:S02]  /*8e6b0*/  LOP3.LUT R185, R185, R184, RZ, 0x3c, !PT ;  /* 0x000000b8b9b97212 */ /* 0x000fe400078e3cff */
[----:B------:R-:W-:Y:S01]  /*8e6c0*/  LOP3.LUT R187, R187, R186, RZ, 0x3c, !PT ;  /* 0x000000babbbb7212 */ /* 0x000fe200078e3cff */
[----:B------:R-:W-:Y:S01]  /*8e6d0*/  IMAD.MOV.U32 R34, RZ, RZ, R0 ;  /* 0x000000ffff227224 */ /* 0x000fe200078e0000 */
[----:B------:R-:W-:Y:S01]  /*8e6e0*/  LOP3.LUT R189, R189, R188, RZ, 0x3c, !PT ;  /* 0x000000bcbdbd7212 */ /* 0x000fe200078e3cff */
[----:B------:R-:W-:Y:S01]  /*8e6f0*/  IMAD.MOV.U32 R35, RZ, RZ, R2 ;  /* 0x000000ffff237224 */ /* 0x000fe200078e0002 */
[----:B------:R-:W-:Y:S02]  /*8e700*/  LOP3.LUT R191, R191, R190, RZ, 0x3c, !PT ;  /* 0x000000bebfbf7212 */ /* 0x000fe400078e3cff */
[----:B------:R-:W-:Y:S01]  /*8e710*/  LOP3.LUT R184, R185, R184, RZ, 0x3c, !PT ;  /* 0x000000b8b9b87212 */ /* 0x000fe200078e3cff */
[----:B------:R-:W-:Y:S01]  /*8e720*/  IMAD.MOV.U32 R2, RZ, RZ, R180 ;  /* 0x000000ffff027224 */ /* 0x000fe200078e00b4 */
        /* <DEDUP_REMOVED lines=14> */
[----:B-1----:R-:W-:Y:S01]  /*8e810*/  LOP3.LUT R21, R21, 0x7f, RZ, 0xc0, !PT ;  /* 0x0000007f15157812 */ /* 0x002fe200078ec0ff */
[----:B------:R-:W-:Y:S01]  /*8e820*/  IMAD.MOV.U32 R27, RZ, RZ, R200 ;  /* 0x000000ffff1b7224 */ /* 0x000fe200078e00c8 */
[----:B------:R1:W-:Y:S03]  /*8e830*/  LDGSTS.E [R183+0x2d000], [R34.64], P0 ;  /* 0x2d00000022b77fae */ /* 0x0003e60008121848 */
[----:B------:R-:W-:-:S05]  /*8e840*/  IMAD.SHL.U32 R19, R21, 0x4, RZ ;  /* 0x0000000415137824 */ /* 0x000fca00078e00ff */
[----:B------:R-:W-:Y:S02]  /*8e850*/  LOP3.LUT R4, R19, 0x10, RZ, 0x3c, !PT ;  /* 0x0000001013047812 */ /* 0x000fe400078e3cff */
[----:B--2---:R-:W-:-:S04]  /*8e860*/  IADD3 R203, P1, R16, UR7, RZ ;  /* 0x0000000710cb7c10 */ /* 0x004fc8000ff3e0ff */
[----:B------:R-:W-:Y:S02]  /*8e870*/  IADD3.X R202, R17, UR6, RZ, P1, !PT ;  /* 0x0000000611ca7c10 */ /* 0x000fe40008ffe4ff */
[----:B---3--:R-:W-:-:S04]  /*8e880*/  IADD3 R205, P1, R14, UR7, RZ ;  /* 0x000000070ecd7c10 */ /* 0x008fc8000ff3e0ff */
[----:B------:R-:W-:Y:S01]  /*8e890*/  IADD3.X R204, R15, UR6, RZ, P1, !PT ;  /* 0x000000060fcc7c10 */ /* 0x000fe20008ffe4ff */
[----:B------:R-:W-:Y:S02]  /*8e8a0*/  IMAD.MOV.U32 R16, RZ, RZ, R182 ;  /* 0x000000ffff107224 */ /* 0x000fe400078e00b6 */
[----:B------:R-:W-:Y:S02]  /*8e8b0*/  IMAD.MOV.U32 R17, RZ, RZ, R3 ;  /* 0x000000ffff117224 */ /* 0x000fe400078e0003 */
[----:B------:R-:W-:Y:S02]  /*8e8c0*/  IMAD.MOV.U32 R3, RZ, RZ, R177 ;  /* 0x000000ffff037224 */ /* 0x000fe400078e00b1 */
[----:B------:R-:W-:Y:S01]  /*8e8d0*/  IMAD.MOV.U32 R14, RZ, RZ, R195 ;  /* 0x000000ffff0e7224 */ /* 0x000fe200078e00c3 */
[----:B------:R2:W-:Y:S01]  /*8e8e0*/  LDGSTS.E [R183+0x2e000], [R16.64], P0 ;  /* 0x2e00000010b77fae */ /* 0x0005e20008121848 */
[----:B------:R-:W-:Y:S01]  /*8e8f0*/  IMAD.MOV.U32 R15, RZ, RZ, R194 ;  /* 0x000000ffff0f7224 */ /* 0x000fe200078e00c2 */
[----:B------:R-:W-:-:S04]  /*8e900*/  IADD3 R207, P1, R12, UR7, RZ ;  /* 0x000000070ccf7c10 */ /* 0x000fc8000ff3e0ff */
[----:B------:R-:W-:Y:S02]  /*8e910*/  IADD3.X R206, R13, UR6, RZ, P1, !PT ;  /* 0x000000060dce7c10 */ /* 0x000fe40008ffe4ff */
[----:B----4-:R-:W-:-:S04]  /*8e920*/  IADD3 R209, P1, R10, UR7, RZ ;  /* 0x000000070ad17c10 */ /* 0x010fc8000ff3e0ff */
[----:B------:R-:W-:Y:S02]  /*8e930*/  IADD3.X R208, R11, UR6, RZ, P1, !PT ;  /* 0x000000060bd07c10 */ /* 0x000fe40008ffe4ff */
[----:B------:R-:W-:-:S04]  /*8e940*/  IADD3 R5, P1, R5, UR7, RZ ;  /* 0x0000000705057c10 */ /* 0x000fc8000ff3e0ff */
[----:B------:R-:W-:Y:S01]  /*8e950*/  IADD3.X R6, R6, UR6, RZ, P1, !PT ;  /* 0x0000000606067c10 */ /* 0x000fe20008ffe4ff */
[----:B------:R-:W-:Y:S01]  /*8e960*/  STL [R1+0xefc], R5 ;  /* 0x000efc0501007387 */ /* 0x000fe20000100800 */
[----:B------:R-:W-:Y:S01]  /*8e970*/  IADD3 R211, P2, R8, UR7, RZ ;  /* 0x0000000708d37c10 */ /* 0x000fe2000ff5e0ff */
[----:B------:R-:W-:-:S03]  /*8e980*/  IMAD.MOV.U32 R8, RZ, RZ, R181 ;  /* 0x000000ffff087224 */ /* 0x000fc600078e00b5 */
[----:B------:R-:W-:Y:S01]  /*8e990*/  IADD3.X R210, R9, UR6, RZ, P2, !PT ;  /* 0x0000000609d27c10 */ /* 0x000fe200097fe4ff */
[----:B------:R-:W-:Y:S01]  /*8e9a0*/  IMAD.MOV.U32 R9, RZ, RZ, R176 ;  /* 0x000000ffff097224 */ /* 0x000fe200078e00b0 */
[----:B------:R-:W-:Y:S01]  /*8e9b0*/  STL [R1+0xef8], R6 ;  /* 0x000ef80601007387 */ /* 0x000fe20000100800 */
[----:B------:R-:W-:Y:S02]  /*8e9c0*/  IMAD.MOV.U32 R12, RZ, RZ, R179 ;  /* 0x000000ffff0c7224 */ /* 0x000fe400078e00b3 */
[----:B------:R-:W-:Y:S01]  /*8e9d0*/  IMAD.MOV.U32 R13, RZ, RZ, R178 ;  /* 0x000000ffff0d7224 */ /* 0x000fe200078e00b2 */
[----:B------:R1:W-:Y:S04]  /*8e9e0*/  STL.64 [R1+0xee8], R34 ;  /* 0x000ee82201007387 */ /* 0x0003e80000100a00 */
[----:B------:R-:W-:Y:S04]  /*8e9f0*/  STL.64 [R1+0xee0], R16 ;  /* 0x000ee01001007387 */ /* 0x000fe80000100a00 */
[----:B------:R3:W-:Y:S04]  /*8ea00*/  STL.64 [R1+0xed8], R8 ;  /* 0x000ed80801007387 */ /* 0x0007e80000100a00 */
[----:B------:R-:W-:Y:S04]  /*8ea10*/  STL.64 [R1+0xed0], R2 ;  /* 0x000ed00201007387 */ /* 0x000fe80000100a00 */
[----:B------:R4:W-:Y:S04]  /*8ea20*/  STL.64 [R1+0xec8], R12 ;  /* 0x000ec80c01007387 */ /* 0x0009e80000100a00 */
        /* <DEDUP_REMOVED lines=8> */
[----:B------:R-:W-:Y:S01]  /*8eab0*/  STL.64 [R1+0xea0], R32 ;  /* 0x000ea02001007387 */ /* 0x000fe20000100a00 */
[----:B------:R-:W-:Y:S02]  /*8eac0*/  IMAD.MOV.U32 R10, RZ, RZ, R207 ;  /* 0x000000ffff0a7224 */ /* 0x000fe400078e00cf */
[----:B------:R-:W-:Y:S01]  /*8ead0*/  IMAD.MOV.U32 R11, RZ, RZ, R206 ;  /* 0x000000ffff0b7224 */ /* 0x000fe200078e00ce */
[----:B------:R1:W-:Y:S01]  /*8eae0*/  STL.64 [R1+0xe98], R14 ;  /* 0x000e980e01007387 */ /* 0x0003e20000100a00 */
[----:B------:R-:W-:-:S03]  /*8eaf0*/  IMAD.MOV.U32 R20, RZ, RZ, R209 ;  /* 0x000000ffff147224 */ /* 0x000fc600078e00d1 */
[----:B------:R-:W-:Y:S01]  /*8eb00*/  STL.64 [R1+0xe90], R30 ;  /* 0x000e901e01007387 */ /* 0x000fe20000100a00 */
[----:B------:R-:W-:-:S03]  /*8eb10*/  IMAD.MOV.U32 R21, RZ, RZ, R208 ;  /* 0x000000ffff157224 */ /* 0x000fc600078e00d0 */
[----:B------:R-:W-:Y:S01]  /*8eb20*/  STL.64 [R1+0xe88], R28 ;  /* 0x000e881c01007387 */ /* 0x000fe20000100a00 */
[----:B------:R-:W-:Y:S02]  /*8eb30*/  IMAD.MOV.U32 R18, RZ, RZ, R211 ;  /* 0x000000ffff127224 */ /* 0x000fe400078e00d3 */
[----:B------:R-:W-:Y:S01]  /*8eb40*/  IMAD.MOV.U32 R19, RZ, RZ, R210 ;  /* 0x000000ffff137224 */ /* 0x000fe200078e00d2 */
[----:B------:R-:W-:Y:S04]  /*8eb50*/  STL.64 [R1+0xe80], R26 ;  /* 0x000e801a01007387 */ /* 0x000fe80000100a00 */
[----:B------:R-:W-:Y:S04]  /*8eb60*/  STL.64 [R1+0xe78], R24 ;  /* 0x000e781801007387 */ /* 0x000fe80000100a00 */
[----:B------:R-:W-:Y:S04]  /*8eb70*/  STL.64 [R1+0xe70], R22 ;  /* 0x000e701601007387 */ /* 0x000fe80000100a00 */
[----:B------:R2:W-:Y:S04]  /*8eb80*/  STL.64 [R1+0xe68], R10 ;  /* 0x000e680a01007387 */ /* 0x0005e80000100a00 */
[----:B-1----:R1:W5:Y:S04]  /*8eb90*/  LDL.LU.64 R34, [R1+0x2a28] ;  /* 0x002a280001227983 */ /* 0x0023680000300a00 */
[----:B------:R-:W-:Y:S04]  /*8eba0*/  STL.64 [R1+0xe60], R20 ;  /* 0x000e601401007387 */ /* 0x000fe80000100a00 */
[----:B------:R-:W-:Y:S04]  /*8ebb0*/  STL.64 [R1+0xe58], R18 ;  /* 0x000e581201007387 */ /* 0x000fe80000100a00 */
[----:B------:R3:W-:Y:S04]  /*8ebc0*/  LDGSTS.E [R183+0x2f000], [R8.64], P0 ;  /* 0x2f00000008b77fae */ /* 0x0007e80008121848 */
[----:B------:R1:W-:Y:S04]  /*8ebd0*/  LDGSTS.E [R183+0x30000], [R2.64], P0 ;  /* 0x3000000002b77fae */ /* 0x0003e80008121848 */
[----:B------:R4:W-:Y:S04]  /*8ebe0*/  LDGSTS.E [R183+0x31000], [R12.64], P0 ;  /* 0x310000000cb77fae */ /* 0x0009e80008121848 */
[----:B---3--:R-:W3:Y:S04]  /*8ebf0*/  LDL.LU R9, [R1+0xf3c] ;  /* 0x000f3c0001097983 */ /* 0x008ee80000300800 */
[----:B--2---:R-:W2:Y:S04]  /*8ec00*/  LDL.LU R16, [R1+0xf7c] ;  /* 0x000f7c0001107983 */ /* 0x004ea80000300800 */
[----:B----4-:R-:W4:Y:S04]  /*8ec10*/  LDL.LU R13, [R1+0xf38] ;  /* 0x000f3800010d7983 */ /* 0x010f280000300800 */
[----:B------:R-:W4:Y:S04]  /*8ec20*/  LDL.LU R17, [R1+0xf78] ;  /* 0x000f780001117983 */ /* 0x000f280000300800 */
[----:B------:R-:W4:Y:S04]  /*8ec30*/  LDL.LU R7, [R1+0xfbc] ;  /* 0x000fbc0001077983 */ /* 0x000f280000300800 */
[----:B------:R1:W-:Y:S04]  /*8ec40*/  LDGSTS.E [R183+0x32000], [R184.64], P0 ;  /* 0x32000000b8b77fae */ /* 0x0003e80008121848 */
[----:B------:R-:W4:Y:S04]  /*8ec50*/  LDL.LU R12, [R1+0xffc] ;  /* 0x000ffc00010c7983 */ /* 0x000f280000300800 */
[----:B------:R1:W-:Y:S04]  /*8ec60*/  LDGSTS.E [R183+0x33000], [R186.64], P0 ;  /* 0x33000000bab77fae */ /* 0x0003e80008121848 */
[----:B------:R-:W4:Y:S04]  /*8ec70*/  LDL.LU R8, [R1+0xfb8] ;  /* 0x000fb80001087983 */ /* 0x000f280000300800 */
[----:B------:R1:W-:Y:S04]  /*8ec80*/  LDGSTS.E [R183+0x34000], [R188.64], P0 ;  /* 0x34000000bcb77fae */ /* 0x0003e80008121848 */
[----:B------:R1:W-:Y:S04]  /*8ec90*/  LDGSTS.E [R183+0x35000], [R190.64], P0 ;  /* 0x35000000beb77fae */ /* 0x0003e80008121848 */
[----:B------:R1:W-:Y:S04]  /*8eca0*/  LDGSTS.E [R183+0x36000], [R32.64], P0 ;  /* 0x3600000020b77fae */ /* 0x0003e80008121848 */
[----:B------:R1:W-:Y:S01]  /*8ecb0*/  LDGSTS.E [R183+0x37000], [R14.64], P0 ;  /* 0x370000000eb77fae */ /* 0x0003e20008121848 */
[----:B------:R-:W-:-:S03]  /*8ecc0*/  IMAD.U32 R0, RZ, RZ, UR5 ;  /* 0x00000005ff007e24 */ /* 0x000fc6000f8e00ff */
[----:B------:R2:W-:Y:S04]  /*8ecd0*/  LDGSTS.E [R183+0x38000], [R30.64], P0 ;  /* 0x380000001eb77fae */ /* 0x0005e80008121848 */
[----:B-1----:R-:W4:Y:S01]  /*8ece0*/  LDL.LU R14, [R1+0xff8] ;  /* 0x000ff800010e7983 */ /* 0x002f220000300800 */
[----:B------:R-:W-:-:S03]  /*8ecf0*/  IMAD R0, R0, 0x40000, R4 ;  /* 0x0004000000007824 */ /* 0x000fc600078e0204 */
[----:B------:R1:W-:Y:S04]  /*8ed00*/  LDGSTS.E [R183+0x39000], [R28.64], P0 ;  /* 0x390000001cb77fae */ /* 0x0003e80008121848 */
[----:B------:R1:W-:Y:S04]  /*8ed10*/  LDGSTS.E [R183+0x3a000], [R26.64], P0 ;  /* 0x3a0000001ab77fae */ /* 0x0003e80008121848 */
[----:B------:R1:W-:Y:S04]  /*8ed20*/  LDGSTS.E [R183+0x3b000], [R24.64], P0 ;  /* 0x3b00000018b77fae */ /* 0x0003e80008121848 */
[----:B------:R-:W4:Y:S04]  /*8ed30*/  LDL.LU R4, [R1+0x103c] ;  /* 0x00103c0001047983 */ /* 0x000f280000300800 */
[----:B------:R1:W-:Y:S04]  /*8ed40*/  LDGSTS.E [R183+0x3c000], [R22.64], P0 ;  /* 0x3c00000016b77fae */ /* 0x0003e80008121848 */
[----:B------:R1:W-:Y:S01]  /*8ed50*/  LDGSTS.E [R183+0x3d000], [R10.64], P0 ;  /* 0x3d0000000ab77fae */ /* 0x0003e20008121848 */
[----:B------:R-:W-:-:S02]  /*8ed60*/  IMAD.MOV.U32 R2, RZ, RZ, R5 ;  /* 0x000000ffff027224 */ /* 0x000fc400078e0005 */
[----:B------:R-:W-:Y:S01]  /*8ed70*/  IMAD.MOV.U32 R3, RZ, RZ, R6 ;  /* 0x000000ffff037224 */ /* 0x000fe200078e0006 */
[----:B------:R2:W-:Y:S04]  /*8ed80*/  LDGSTS.E [R183+0x3e000], [R20.64], P0 ;  /* 0x3e00000014b77fae */ /* 0x0005e80008121848 */
[----:B------:R2:W-:Y:S04]  /*8ed90*/  LDGSTS.E [R183+0x3f000], [R18.64], P0 ;  /* 0x3f00000012b77fae */ /* 0x0005e80008121848 */
[----:B-1----:R-:W4:Y:S04]  /*8eda0*/  LDL.LU R11, [R1+0x107c] ;  /* 0x00107c00010b7983 */ /* 0x002f280000300800 */
[----:B------:R-:W4:Y:S04]  /*8edb0*/  LDL.LU R10, [R1+0x1038] ;  /* 0x00103800010a7983 */ /* 0x000f280000300800 */
[----:B------:R-:W4:Y:S04]  /*8edc0*/  LDL.LU R15, [R1+0x1078] ;  /* 0x00107800010f7983 */ /* 0x000f280000300800 */
[----:B------:R-:W4:Y:S04]  /*8edd0*/  LDL.LU R5, [R1+0x10bc] ;  /* 0x0010bc0001057983 */ /* 0x000f280000300800 */
[----:B------:R-:W4:Y:S04]  /*8ede0*/  LDL.LU R6, [R1+0x10fc] ;  /* 0x0010fc0001067983 */ /* 0x000f280000300800 */
[----:B------:R1:W-:Y:S01]  /*8edf0*/  LDGSTS.E [R0+0x200], [R2.64], P0 ;  /* 0x0020000002007fae */ /* 0x0003e20008121848 */
[----:B---3--:R-:W-:-:S02]  /*8ee00*/  IADD3 R9, P1, R9, UR7, RZ ;  /* 0x0000000709097c10 */ /* 0x008fc4000ff3e0ff */
[----:B--2---:R-:W-:Y:S02]  /*8ee10*/  IADD3 R16, P2, R16, UR7, RZ ;  /* 0x0000000710107c10 */ /* 0x004fe4000ff5e0ff */
[----:B----4-:R-:W-:Y:S01]  /*8ee20*/  IADD3.X R13, R13, UR6, RZ, P1, !PT ;  /* 0x000000060d0d7c10 */ /* 0x010fe20008ffe4ff */
[----:B------:R-:W-:Y:S01]  /*8ee30*/  STL [R1+0xf3c], R9 ;  /* 0x000f3c0901007387 */ /* 0x000fe20000100800 */
[----:B-1----:R-:W-:Y:S01]  /*8ee40*/  IMAD.MOV.U32 R2, RZ, RZ, R9 ;  /* 0x000000ffff027224 */ /* 0x002fe200078e0009 */
[----:B------:R-:W-:Y:S02]  /*8ee50*/  IADD3.X R17, R17, UR6, RZ, P2, !PT ;  /* 0x0000000611117c10 */ /* 0x000fe400097fe4ff */
[----:B------:R-:W-:Y:S01]  /*8ee60*/  IMAD.MOV.U32 R3, RZ, RZ, R13 ;  /* 0x000000ffff037224 */ /* 0x000fe200078e000d */
[----:B------:R1:W-:Y:S01]  /*8ee70*/  STL [R1+0xf38], R13 ;  /* 0x000f380d01007387 */ /* 0x0003e20000100800 */
[----:B------:R-:W-:-:S03]  /*8ee80*/  IADD3 R7, P1, R7, UR7, RZ ;  /* 0x0000000707077c10 */ /* 0x000fc6000ff3e0ff */
[----:B------:R-:W-:Y:S04]  /*8ee90*/  STL [R1+0xf7c], R16 ;  /* 0x000f7c1001007387 */ /* 0x000fe80000100800 */
[----:B------:R2:W-:Y:S04]  /*8eea0*/  LDGSTS.E [R0+0x1200], [R2.64], P0 ;  /* 0x0120000002007fae */ /* 0x0005e80008121848 */
[----:B-1----:R-:W3:Y:S01]  /*8eeb0*/  LDL.LU R13, [R1+0x10b8] ;  /* 0x0010b800010d7983 */ /* 0x002ee20000300800 */
[----:B------:R-:W-:-:S03]  /*8eec0*/  IADD3 R12, P2, R12, UR7, RZ ;  /* 0x000000070c0c7c10 */ /* 0x000fc6000ff5e0ff */
[----:B------:R-:W-:Y:S01]  /*8eed0*/  STL [R1+0xf78], R17 ;  /* 0x000f781101007387 */ /* 0x000fe20000100800 */
[----:B------:R-:W-:Y:S01]  /*8eee0*/  IADD3.X R8, R8, UR6, RZ, P1, !PT ;  /* 0x0000000608087c10 */ /* 0x000fe20008ffe4ff */
[----:B--2---:R-:W-:Y:S02]  /*8eef0*/  IMAD.MOV.U32 R2, RZ, RZ, R16 ;  /* 0x000000ffff027224 */ /* 0x004fe400078e0010 */
[----:B------:R-:W2:Y:S01]  /*8ef00*/  LDL.LU R9, [R1+0x10f8] ;  /* 0x0010f80001097983 */ /* 0x000ea20000300800 */
[----:B------:R-:W-:-:S03]  /*8ef10*/  IMAD.MOV.U32 R3, RZ, RZ, R17 ;  /* 0x000000ffff037224 */ /* 0x000fc600078e0011 */
[----:B------:R-:W-:Y:S04]  /*8ef20*/  STL [R1+0xfbc], R7 ;  /* 0x000fbc0701007387 */ /* 0x000fe80000100800 */
[----:B------:R1:W-:Y:S04]  /*8ef30*/  LDGSTS.E [R0+0x2200], [R2.64], P0 ;  /* 0x0220000002007fae */ /* 0x0003e80008121848 */
[----:B------:R4:W-:Y:S04]  /*8ef40*/  STL [R1+0xfb8], R8 ;  /* 0x000fb80801007387 */ /* 0x0009e80000100800 */
[----:B------:R-:W-:Y:S01]  /*8ef50*/  STL [R1+0xffc], R12 ;  /* 0x000ffc0c01007387 */ /* 0x000fe20000100800 */
[----:B-1----:R-:W-:-:S02]  /*8ef60*/  IMAD.MOV.U32 R2, RZ, RZ, R7 ;  /* 0x000000ffff027224 */ /* 0x002fc400078e0007 */
[----:B------:R-:W-:Y:S02]  /*8ef70*/  IMAD.MOV.U32 R3, RZ, RZ, R8 ;  /* 0x000000ffff037224 */ /* 0x000fe400078e0008 */
[----:B----4-:R-:W4:Y:S01]  /*8ef80*/  LDL.LU R8, [R1+0x113c] ;  /* 0x00113c0001087983 */ /* 0x010f220000300800 */
[----:B------:R-:W-:-:S03]  /*8ef90*/  IADD3.X R14, R14, UR6, RZ, P2, !PT ;  /* 0x000000060e0e7c10 */ /* 0x000fc600097fe4ff */
[----:B------:R1:W-:Y:S04]  /*8efa0*/  LDGSTS.E [R0+0x3200], [R2.64], P0 ;  /* 0x0320000002007fae */ /* 0x0003e80008121848 */
[----:B------:R1:W-:Y:S04]  /*8efb0*/  STL [R1+0xff8], R14 ;  /* 0x000ff80e01007387 */ /* 0x0003e80000100800 */
[----:B------:R-:W4:Y:S01]  /*8efc0*/  LDL.LU R7, [R1+0x117c] ;  /* 0x00117c0001077983 */ /* 0x000f220000300800 */
[----:B-1----:R-:W-:-:S03]  /*8efd0*/  IMAD.MOV.U32 R3, RZ, RZ, R14 ;  /* 0x000000ffff037224 */ /* 0x002fc600078e000e */
[----:B------:R-:W4:Y:S01]  /*8efe0*/  LDL.LU R14, [R1+0x1138] ;  /* 0x00113800010e7983 */ /* 0x000f220000300800 */
[----:B------:R-:W-:-:S03]  /*8eff0*/  IMAD.MOV.U32 R2, RZ, RZ, R12 ;  /* 0x000000ffff027224 */ /* 0x000fc600078e000c */
[----:B------:R-:W4:Y:S01]  /*8f000*/  LDL.LU R12, [R1+0x1178] ;  /* 0x00117800010c7983 */ /* 0x000f220000300800 */
[----:B------:R-:W-:-:S03]  /*8f010*/  IADD3 R4, P1, R4, UR7, RZ ;  /* 0x0000000704047c10 */ /* 0x000fc6000ff3e0ff */
[----:B------:R1:W-:Y:S04]  /*8f020*/  LDGSTS.E [R0+0x4200], [R2.64], P0 ;  /* 0x0420000002007fae */ /* 0x0003e80008121848 */
[----:B------:R-:W-:Y:S01]  /*8f030*/  STL [R1+0x103c], R4 ;  /* 0x00103c0401007387 */ /* 0x000fe20000100800 */
[----:B------:R-:W-:Y:S02]  /*8f040*/  IADD3 R11, P2, R11, UR7, RZ ;  /* 0x000000070b0b7c10 */ /* 0x000fe4000ff5e0ff */
[----:B------:R-:W-:Y:S01]  /*8f050*/  IADD3.X R10, R10, UR6, RZ, P1, !PT ;  /* 0x000000060a0a7c10 */ /* 0x000fe20008ffe4ff */
[----:B-1----:R-:W-:Y:S01]  /*8f060*/  IMAD.MOV.U32 R2, RZ, RZ, R4 ;  /* 0x000000ffff027224 */ /* 0x002fe200078e0004 */
[----:B------:R-:W-:-:S03]  /*8f070*/  IADD3.X R15, R15, UR6, RZ, P2, !PT ;  /* 0x000000060f0f7c10 */ /* 0x000fc600097fe4ff */
[----:B------:R-:W-:Y:S01]  /*8f080*/  IMAD.MOV.U32 R3, RZ, RZ, R10 ;  /* 0x000000ffff037224 */ /* 0x000fe200078e000a */
[----:B------:R1:W-:Y:S04]  /*8f090*/  STL [R1+0x1038], R10 ;  /* 0x0010380a01007387 */ /* 0x0003e80000100800 */
[----:B------:R-:W-:Y:S04]  /*8f0a0*/  STL [R1+0x107c], R11 ;  /* 0x00107c0b01007387 */ /* 0x000fe80000100800 */
[----:B------:R1:W-:Y:S04]  /*8f0b0*/  LDGSTS.E [R0+0x5200], [R2.64], P0 ;  /* 0x0520000002007fae */ /* 0x0003e80008121848 */
[----:B-1----:R-:W4:Y:S04]  /*8f0c0*/  LDL.LU R10, [R1+0x11bc] ;  /* 0x0011bc00010a7983 */ /* 0x002f280000300800 */
[----:B------:R1:W-:Y:S04]  /*8f0d0*/  STL [R1+0x1078], R15 ;  /* 0x0010780f01007387 */ /* 0x0003e80000100800 */
[----:B------:R-:W4:Y:S01]  /*8f0e0*/  LDL.LU R4, [R1+0x11fc] ;  /* 0x0011fc0001047983 */ /* 0x000f220000300800 */
[----:B------:R-:W-:-:S03]  /*8f0f0*/  IMAD.MOV.U32 R3, RZ, RZ, R15 ;  /* 0x000000ffff037224 */ /* 0x000fc600078e000f */
[----:B-1----:R-:W4:Y:S01]  /*8f100*/  LDL.LU R15, [R1+0x11b8] ;  /* 0x0011b800010f7983 */ /* 0x002f220000300800 */
[----:B------:R-:W-:-:S03]  /*8f110*/  IMAD.MOV.U32 R2, RZ, RZ, R11 ;  /* 0x000000ffff027224 */ /* 0x000fc600078e000b */
[----:B------:R-:W4:Y:S01]  /*8f120*/  LDL.LU R11, [R1+0x11f8] ;  /* 0x0011f800010b7983 */ /* 0x000f220000300800 */
[----:B------:R-:W-:Y:S02]  /*8f130*/  IADD3 R5, P1, R5, UR7, RZ ;  /* 0x0000000705057c10 */ /* 0x000fe4000ff3e0ff */
[----:B------:R-:W-:Y:S01]  /*8f140*/  IADD3 R6, P2, R6, UR7, RZ ;  /* 0x0000000706067c10 */ /* 0x000fe2000ff5e0ff */
[----:B------:R1:W-:Y:S04]  /*8f150*/  LDGSTS.E [R0+0x6200], [R2.64], P0 ;  /* 0x0620000002007fae */ /* 0x0003e80008121848 */
[----:B------:R2:W-:Y:S01]  /*8f160*/  STL [R1+0x10bc], R5 ;  /* 0x0010bc0501007387 */ /* 0x0005e20000100800 */
[----:B-1----:R-:W-:Y:S01]  /*8f170*/  IMAD.MOV.U32 R2, RZ, RZ, R5 ;  /* 0x000000ffff027224 */ /* 0x002fe200078e0005 */
[----:B---3--:R-:W-:-:S05]  /*8f180*/  IADD3.X R13, R13, UR6, RZ, P1, !PT ;  /* 0x000000060d0d7c10 */ /* 0x008fca0008ffe4ff */
[----:B------:R1:W-:Y:S01]  /*8f190*/  STL [R1+0x10b8], R13 ;  /* 0x0010b80d01007387 */ /* 0x0003e20000100800 */
[----:B--2---:R-:W-:-:S03]  /*8f1a0*/  IADD3.X R9, R9, UR6, RZ, P2, !PT ;  /* 0x0000000609097c10 */ /* 0x004fc600097fe4ff */
[----:B------:R2:W-:Y:S01]  /*8f1b0*/  STL [R1+0x10fc], R6 ;  /* 0x0010fc0601007387 */ /* 0x0005e20000100800 */
[----:B------:R-:W-:-:S03]  /*8f1c0*/  IMAD.MOV.U32 R3, RZ, RZ, R13 ;  /* 0x000000ffff037224 */ /* 0x000fc600078e000d */
[----:B------:R-:W3:Y:S04]  /*8f1d0*/  LDL.LU R5, [R1+0x123c] ;  /* 0x00123c0001057983 */ /* 0x000ee80000300800 */
[----:B------:R2:W-:Y:S04]  /*8f1e0*/  STL [R1+0x10f8], R9 ;  /* 0x0010f80901007387 */ /* 0x0005e80000100800 */
[----:B------:R-:W3:Y:S04]  /*8f1f0*/  LDL.LU R16, [R1+0x127c] ;  /* 0x00127c0001107983 */ /* 0x000ee80000300800 */
[----:B-1----:R-:W3:Y:S04]  /*8f200*/  LDL.LU R13, [R1+0x1238] ;  /* 0x00123800010d7983 */ /* 0x002ee80000300800 */
[----:B------:R1:W-:Y:S01]  /*8f210*/  LDGSTS.E [R0+0x7200], [R2.64], P0 ;  /* 0x0720000002007fae */ /* 0x0003e20008121848 */
[----:B----4-:R-:W-:-:S03]  /*8f220*/  IADD3 R8, P1, R8, UR7, RZ ;  /* 0x0000000708087c10 */ /* 0x010fc6000ff3e0ff */
[----:B------:R-:W4:Y:S01]  /*8f230*/  LDL.LU R17, [R1+0x1278] ;  /* 0x0012780001117983 */ /* 0x000f220000300800 */
[----:B-1----:R-:W-:Y:S02]  /*8f240*/  IMAD.MOV.U32 R2, RZ, RZ, R6 ;  /* 0x000000ffff027224 */ /* 0x002fe400078e0006 */
[----:B------:R-:W-:Y:S01]  /*8f250*/  IMAD.MOV.U32 R3, RZ, RZ, R9 ;  /* 0x000000ffff037224 */ /* 0x000fe200078e0009 */
[----:B------:R-:W-:Y:S01]  /*8f260*/  IADD3 R7, P2, R7, UR7, RZ ;  /* 0x0000000707077c10 */ /* 0x000fe2000ff5e0ff */
[----:B--2---:R-:W2:Y:S04]  /*8f270*/  LDL.LU R6, [R1+0x12bc] ;  /* 0x0012bc0001067983 */ /* 0x004ea80000300800 */
[----:B------:R-:W2:Y:S01]  /*8f280*/  LDL.LU R9, [R1+0x12fc] ;  /* 0x0012fc0001097983 */ /* 0x000ea20000300800 */
[----:B------:R-:W-:-:S03]  /*8f290*/  IADD3.X R14, R14, UR6, RZ, P1, !PT ;  /* 0x000000060e0e7c10 */ /* 0x000fc60008ffe4ff */
[----:B------:R1:W-:Y:S01]  /*8f2a0*/  STL [R1+0x113c], R8 ;  /* 0x00113c0801007387 */ /* 0x0003e20000100800 */
[----:B------:R-:W-:-:S03]  /*8f2b0*/  IADD3.X R12, R12, UR6, RZ, P2, !PT ;  /* 0x000000060c0c7c10 */ /* 0x000fc600097fe4ff */
[----:B------:R1:W-:Y:S04]  /*8f2c0*/  LDGSTS.E [R0+0x8200], [R2.64], P0 ;  /* 0x0820000002007fae */ /* 0x0003e80008121848 */
[----:B------:R1:W-:Y:S04]  /*8f2d0*/  STL [R1+0x1138], R14 ;  /* 0x0011380e01007387 */ /* 0x0003e80000100800 */
[----:B------:R1:W-:Y:S02]  /*8f2e0*/  STL [R1+0x117c], R7 ;  /* 0x00117c0701007387 */ /* 0x0003e40000100800 */
[----:B-1----:R-:W-:-:S02]  /*8f2f0*/  IMAD.MOV.U32 R2, RZ, RZ, R8 ;  /* 0x000000ffff027224 */ /* 0x002fc400078e0008 */
[----:B------:R-:W2:Y:S01]  /*8f300*/  LDL.LU R8, [R1+0x12b8] ;  /* 0x0012b80001087983 */ /* 0x000ea20000300800 */
[----:B------:R-:W-:-:S03]  /*8f310*/  IMAD.MOV.U32 R3, RZ, RZ, R14 ;  /* 0x000000ffff037224 */ /* 0x000fc600078e000e */
[----:B------:R1:W-:Y:S04]  /*8f320*/  STL [R1+0x1178], R12 ;  /* 0x0011780c01007387 */ /* 0x0003e80000100800 */
[----:B------:R-:W2:Y:S04]  /*8f330*/  LDL.LU R14, [R1+0x12f8] ;  /* 0x0012f800010e7983 */ /* 0x000ea80000300800 */
[----:B------:R1:W-:Y:S01]  /*8f340*/  LDGSTS.E [R0+0x9200], [R2.64], P0 ;  /* 0x0920000002007fae */ /* 0x0003e20008121848 */
[----:B------:R-:W-:Y:S01]  /*8f350*/  IADD3 R10, P1, R10, UR7, RZ ;  /* 0x000000070a0a7c10 */ /* 0x000fe2000ff3e0ff */
[----:B-1----:R-:W-:-:S02]  /*8f360*/  IMAD.MOV.U32 R2, RZ, RZ, R7 ;  /* 0x000000ffff027224 */ /* 0x002fc400078e0007 */
[----:B------:R-:W-:Y:S01]  /*8f370*/  IMAD.MOV.U32 R3, RZ, RZ, R12 ;  /* 0x000000ffff037224 */ /* 0x000fe200078e000c */
[----:B------:R-:W2:Y:S01]  /*8f380*/  LDL.LU R7, [R1+0x133c] ;  /* 0x00133c0001077983 */ /* 0x000ea20000300800 */
[----:B------:R-:W-:-:S03]  /*8f390*/  IADD3 R4, P2, R4, UR7, RZ ;  /* 0x0000000704047c10 */ /* 0x000fc6000ff5e0ff */
[----:B------:R-:W2:Y:S01]  /*8f3a0*/  LDL.LU R12, [R1+0x137c] ;  /* 0x00137c00010c7983 */ /* 0x000ea20000300800 */
[----:B------:R-:W-:-:S03]  /*8f3b0*/  IADD3.X R15, R15, UR6, RZ, P1, !PT ;  /* 0x000000060f0f7c10 */ /* 0x000fc60008ffe4ff */
[----:B------:R1:W-:Y:S01]  /*8f3c0*/  STL [R1+0x11bc], R10 ;  /* 0x0011bc0a01007387 */ /* 0x0003e20000100800 */
[----:B------:R-:W-:-:S03]  /*8f3d0*/  IADD3.X R11, R11, UR6, RZ, P2, !PT ;  /* 0x000000060b0b7c10 */ /* 0x000fc600097fe4ff */
        /* <DEDUP_REMOVED lines=17> */
[----:B------:R-:W-:Y:S01]  /*8f4f0*/  IADD3.X R13, R13, UR6, RZ, P1, !PT ;  /* 0x000000060d0d7c10 */ /* 0x000fe20008ffe4ff */
[----:B-1----:R-:W-:-:S04]  /*8f500*/  IMAD.MOV.U32 R2, RZ, RZ, R5 ;  /* 0x000000ffff027224 */ /* 0x002fc800078e0005 */
[----:B------:R-:W-:Y:S01]  /*8f510*/  IMAD.MOV.U32 R3, RZ, RZ, R13 ;  /* 0x000000ffff037224 */ /* 0x000fe200078e000d */
[----:B------:R1:W-:Y:S01]  /*8f520*/  STL [R1+0x1238], R13 ;  /* 0x0012380d01007387 */ /* 0x0003e20000100800 */
[----:B----4-:R-:W-:-:S03]  /*8f530*/  IADD3.X R17, R17, UR6, RZ, P2, !PT ;  /* 0x0000000611117c10 */ /* 0x010fc600097fe4ff */
        /* <DEDUP_REMOVED lines=16> */
[----:B------:R3:W-:Y:S04]  /*8f640*/  STL [R1+0x12fc], R9 ;  /* 0x0012fc0901007387 */ /* 0x0007e80000100800 */
[----:B------:R3:W-:Y:S04]  /*8f650*/  LDGSTS.E [R0+0xf200], [R2.64], P0 ;  /* 0x0f20000002007fae */ /* 0x0007e80008121848 */
[----:B-1----:R-:W2:Y:S04]  /*8f660*/  LDL.LU R8, [R1+0x143c] ;  /* 0x00143c0001087983 */ /* 0x002ea80000300800 */
[----:B------:R1:W-:Y:S04]  /*8f670*/  STL [R1+0x12f8], R14 ;  /* 0x0012f80e01007387 */ /* 0x0003e80000100800 */
[----:B------:R-:W2:Y:S01]  /*8f680*/  LDL.LU R6, [R1+0x147c] ;  /* 0x00147c0001067983 */ /* 0x000ea20000300800 */
[----:B---3--:R-:W-:-:S03]  /*8f690*/  IMAD.MOV.U32 R2, RZ, RZ, R9 ;  /* 0x000000ffff027224 */ /* 0x008fc600078e0009 */
[----:B------:R-:W3:Y:S01]  /*8f6a0*/  LDL.LU R9, [R1+0x1438] ;  /* 0x0014380001097983 */ /* 0x000ee20000300800 */
[----:B------:R-:W-:-:S03]  /*8f6b0*/  IMAD.MOV.U32 R3, RZ, RZ, R14 ;  /* 0x000000ffff037224 */ /* 0x000fc600078e000e */
[----:B-1----:R-:W3:Y:S01]  /*8f6c0*/  LDL.LU R14, [R1+0x1478] ;  /* 0x00147800010e7983 */ /* 0x002ee20000300800 */
        /* <DEDUP_REMOVED lines=9> */
[----:B------:R-:W-:Y:S04]  /*8f760*/  STL [R1+0x137c], R12 ;  /* 0x00137c0c01007387 */ /* 0x000fe80000100800 */
        /* <DEDUP_REMOVED lines=24> */
[----:B-1----:R-:W-:Y:S01]  /*8f8f0*/  IMAD.MOV.U32 R2, RZ, RZ, R4 ;  /* 0x000000ffff027224 */ /* 0x002fe200078e0004 */
[----:B------:R-:W-:Y:S01]  /*8f900*/  IADD3 R8, P1, R8, UR7, RZ ;  /* 0x0000000708087c10 */ /* 0x000fe2000ff3e0ff */
[----:B------:R-:W-:Y:S01]  /*8f910*/  IMAD.MOV.U32 R3, RZ, RZ, R5 ;  /* 0x000000ffff037224 */ /* 0x000fe200078e0005 */
[----:B--2---:R-:W2:Y:S04]  /*8f920*/  LDL.LU R4, [R1+0x15bc] ;  /* 0x0015bc0001047983 */ /* 0x004ea80000300800 */
[----:B------:R-:W2:Y:S01]  /*8f930*/  LDL.LU R5, [R1+0x15fc] ;  /* 0x0015fc0001057983 */ /* 0x000ea20000300800 */
[----:B------:R-:W-:-:S02]  /*8f940*/  IADD3 R6, P2, R6, UR7, RZ ;  /* 0x0000000706067c10 */ /* 0x000fc4000ff5e0ff */
[----:B---3--:R-:W-:Y:S01]  /*8f950*/  IADD3.X R9, R9, UR6, RZ, P1, !PT ;  /* 0x0000000609097c10 */ /* 0x008fe20008ffe4ff */
[----:B------:R1:W-:Y:S01]  /*8f960*/  STL [R1+0x143c], R8 ;  /* 0x00143c0801007387 */ /* 0x0003e20000100800 */
[----:B------:R-:W-:-:S03]  /*8f970*/  IADD3.X R14, R14, UR6, RZ, P2, !PT ;  /* 0x000000060e0e7c10 */ /* 0x000fc600097fe4ff */
[----:B------:R3:W-:Y:S04]  /*8f980*/  LDGSTS.E [R0+0x14200], [R2.64], P0 ;  /* 0x1420000002007fae */ /* 0x0007e80008121848 */
[----:B------:R1:W-:Y:S04]  /*8f990*/  STL [R1+0x1438], R9 ;  /* 0x0014380901007387 */ /* 0x0003e80000100800 */
[----:B------:R-:W-:Y:S01]  /*8f9a0*/  STL [R1+0x147c], R6 ;  /* 0x00147c0601007387 */ /* 0x000fe20000100800 */
[----:B---3--:R-:W-:-:S03]  /*8f9b0*/  IMAD.MOV.U32 R2, RZ, RZ, R8 ;  /* 0x000000ffff027224 */ /* 0x008fc600078e0008 */
[----:B-1----:R-:W3:Y:S01]  /*8f9c0*/  LDL.LU R8, [R1+0x15b8] ;  /* 0x0015b80001087983 */ /* 0x002ee20000300800 */
[----:B------:R-:W-:-:S03]  /*8f9d0*/  IMAD.MOV.U32 R3, RZ, RZ, R9 ;  /* 0x000000ffff037224 */ /* 0x000fc600078e0009 */
[----:B------:R1:W-:Y:S04]  /*8f9e0*/  STL [R1+0x1478], R14 ;  /* 0x0014780e01007387 */ /* 0x0003e80000100800 */
[----:B------:R-:W3:Y:S04]  /*8f9f0*/  LDL.LU R9, [R1+0x15f8] ;  /* 0x0015f80001097983 */ /* 0x000ee80000300800 */
[----:B------:R1:W-:Y:S01]  /*8fa00*/  LDGSTS.E [R0+0x15200], [R2.64], P0 ;  /* 0x1520000002007fae */ /* 0x0003e20008121848 */
[----:B------:R-:W-:Y:S01]  /*8fa10*/  IADD3 R7, P1, R7, UR7, RZ ;  /* 0x0000000707077c10 */ /* 0x000fe2000ff3e0ff */
[----:B-1----:R-:W-:-:S02]  /*8fa20*/  IMAD.MOV.U32 R2, RZ, RZ, R6 ;  /* 0x000000ffff027224 */ /* 0x002fc400078e0006 */
[----:B------:R-:W-:Y:S02]  /*8fa30*/  IMAD.MOV.U32 R3, RZ, RZ, R14 ;  /* 0x000000ffff037224 */ /* 0x000fe400078e000e */
[----:B------:R-:W3:Y:S01]  /*8fa40*/  LDL.LU R14, [R1+0x163c] ;  /* 0x00163c00010e7983 */ /* 0x000ee20000300800 */
[----:B------:R-:W-:-:S03]  /*8fa50*/  IADD3 R10, P2, R10, UR7, RZ ;  /* 0x000000070a0a7c10 */ /* 0x000fc6000ff5e0ff */
[----:B------:R-:W3:Y:S04]  /*8fa60*/  LDL.LU R6, [R1+0x167c] ;  /* 0x00167c0001067983 */ /* 0x000ee80000300800 */
[----:B------:R-:W-:Y:S01]  /*8fa70*/  STL [R1+0x14bc], R7 ;  /* 0x0014bc0701007387 */ /* 0x000fe20000100800 */
[----:B------:R-:W-:-:S03]  /*8fa80*/  IADD3.X R15, R15, UR6, RZ, P1, !PT ;  /* 0x000000060f0f7c10 */ /* 0x000fc60008ffe4ff */
[----:B------:R1:W-:Y:S01]  /*8fa90*/  LDGSTS.E [R0+0x16200], [R2.64], P0 ;  /* 0x1620000002007fae */ /* 0x0003e20008121848 */
[----:B------:R-:W-:-:S03]  /*8faa0*/  IADD3.X R12, R12, UR6, RZ, P2, !PT ;  /* 0x000000060c0c7c10 */ /* 0x000fc600097fe4ff */
[----:B------:R1:W-:Y:S04]  /*8fab0*/  STL [R1+0x14b8], R15 ;  /* 0x0014b80f01007387 */ /* 0x0003e80000100800 */
[----:B------:R-:W-:Y:S01]  /*8fac0*/  STL [R1+0x14fc], R10 ;  /* 0x0014fc0a01007387 */ /* 0x000fe20000100800 */
[----:B-1----:R-:W-:-:S03]  /*8fad0*/  IMAD.MOV.U32 R3, RZ, RZ, R15 ;  /* 0x000000ffff037224 */ /* 0x002fc600078e000f */
[----:B------:R-:W3:Y:S01]  /*8fae0*/  LDL.LU R15, [R1+0x1638] ;  /* 0x00163800010f7983 */ /* 0x000ee20000300800 */
[----:B------:R-:W-:-:S03]  /*8faf0*/  IMAD.MOV.U32 R2, RZ, RZ, R7 ;  /* 0x000000ffff027224 */ /* 0x000fc600078e0007 */
[----:B------:R1:W-:Y:S04]  /*8fb00*/  STL [R1+0x14f8], R12 ;  /* 0x0014f80c01007387 */ /* 0x0003e80000100800 */
[----:B------:R-:W3:Y:S04]  /*8fb10*/  LDL.LU R7, [R1+0x1678] ;  /* 0x0016780001077983 */ /* 0x000ee80000300800 */
[----:B------:R1:W-:Y:S02]  /*8fb20*/  LDGSTS.E [R0+0x17200], [R2.64], P0 ;  /* 0x1720000002007fae */ /* 0x0003e40008121848 */
[----:B-1----:R-:W-:-:S02]  /*8fb30*/  IMAD.MOV.U32 R2, RZ, RZ, R10 ;  /* 0x000000ffff027224 */ /* 0x002fc400078e000a */
[----:B------:R-:W-:Y:S02]  /*8fb40*/  IMAD.MOV.U32 R3, RZ, RZ, R12 ;  /* 0x000000ffff037224 */ /* 0x000fe400078e000c */
[----:B------:R-:W3:Y:S04]  /*8fb50*/  LDL.LU R12, [R1+0x16bc] ;  /* 0x0016bc00010c7983 */ /* 0x000ee80000300800 */
[----:B------:R1:W-:Y:S04]  /*8fb60*/  LDGSTS.E [R0+0x18200], [R2.64], P0 ;  /* 0x1820000002007fae */ /* 0x0003e80008121848 */
[----:B------:R-:W3:Y:S01]  /*8fb70*/  LDL.LU R10, [R1+0x16fc] ;  /* 0x0016fc00010a7983 */ /* 0x000ee20000300800 */
[----:B----4-:R-:W-:-:S05]  /*8fb80*/  IADD3 R11, P1, R11, UR7, RZ ;  /* 0x000000070b0b7c10 */ /* 0x010fca000ff3e0ff */
[----:B-1----:R-:W-:Y:S01]  /*8fb90*/  IMAD.MOV.U32 R2, RZ, RZ, R11 ;  /* 0x000000ffff027224 */ /* 0x002fe200078e000b */
[----:B------:R-:W-:Y:S02]  /*8fba0*/  IADD3 R16, P2, R16, UR7, RZ ;  /* 0x0000000710107c10 */ /* 0x000fe4000ff5e0ff */
[----:B------:R-:W-:-:S05]  /*8fbb0*/  IADD3.X R13, R13, UR6, RZ, P1, !PT ;  /* 0x000000060d0d7c10 */ /* 0x000fca0008ffe4ff */
[----:B------:R-:W-:Y:S01]  /*8fbc0*/  IMAD.MOV.U32 R3, RZ, RZ, R13 ;  /* 0x000000ffff037224 */ /* 0x000fe200078e000d */
[----:B------:R-:W-:Y:S01]  /*8fbd0*/  IADD3.X R17, R17, UR6, RZ, P2, !PT ;  /* 0x0000000611117c10 */ /* 0x000fe200097fe4ff */
[----:B------:R-:W-:Y:S04]  /*8fbe0*/  STL [R1+0x153c], R11 ;  /* 0x00153c0b01007387 */ /* 0x000fe80000100800 */
[----:B------:R1:W-:Y:S04]  /*8fbf0*/  LDGSTS.E [R0+0x19200], [R2.64], P0 ;  /* 0x1920000002007fae */ /* 0x0003e80008121848 */
[----:B------:R4:W-:Y:S01]  /*8fc00*/  STL [R1+0x1538], R13 ;  /* 0x0015380d01007387 */ /* 0x0009e20000100800 */
[----:B--2---:R-:W-:-:S03]  /*8fc10*/  IADD3 R4, P1, R4, UR7, RZ ;  /* 0x0000000704047c10 */ /* 0x004fc6000ff3e0ff */
[----:B------:R-:W-:Y:S01]  /*8fc20*/  STL [R1+0x157c], R16 ;  /* 0x00157c1001007387 */ /* 0x000fe20000100800 */
[----:B-1----:R-:W-:Y:S02]  /*8fc30*/  IMAD.MOV.U32 R2, RZ, RZ, R16 ;  /* 0x000000ffff027224 */ /* 0x002fe400078e0010 */
[----:B------:R-:W-:Y:S01]  /*8fc40*/  IMAD.MOV.U32 R3, RZ, RZ, R17 ;  /* 0x000000ffff037224 */ /* 0x000fe200078e0011 */
[----:B----4-:R-:W2:Y:S01]  /*8fc50*/  LDL.LU R13, [R1+0x16b8] ;  /* 0x0016b800010d7983 */ /* 0x010ea20000300800 */
[----:B------:R-:W-:-:S03]  /*8fc60*/  IADD3 R5, P2, R5, UR7, RZ ;  /* 0x0000000705057c10 */ /* 0x000fc6000ff5e0ff */
[----:B------:R-:W-:Y:S04]  /*8fc70*/  STL [R1+0x1578], R17 ;  /* 0x0015781101007387 */ /* 0x000fe80000100800 */
[----:B------:R-:W4:Y:S04]  /*8fc80*/  LDL.LU R11, [R1+0x16f8] ;  /* 0x0016f800010b7983 */ /* 0x000f280000300800 */
[----:B------:R1:W-:Y:S04]  /*8fc90*/  LDGSTS.E [R0+0x1a200], [R2.64], P0 ;  /* 0x1a20000002007fae */ /* 0x0003e80008121848 */
[----:B------:R-:W-:Y:S01]  /*8fca0*/  STL [R1+0x15bc], R4 ;  /* 0x0015bc0401007387 */ /* 0x000fe20000100800 */
[----:B---3--:R-:W-:Y:S01]  /*8fcb0*/  IADD3.X R8, R8, UR6, RZ, P1, !PT ;  /* 0x0000000608087c10 */ /* 0x008fe20008ffe4ff */
[----:B-1----:R-:W-:-:S04]  /*8fcc0*/  IMAD.MOV.U32 R2, RZ, RZ, R4 ;  /* 0x000000ffff027224 */ /* 0x002fc800078e0004 */
[----:B------:R-:W-:Y:S01]  /*8fcd0*/  IMAD.MOV.U32 R3, RZ, RZ, R8 ;  /* 0x000000ffff037224 */ /* 0x000fe200078e0008 */
[----:B------:R1:W-:Y:S01]  /*8fce0*/  STL [R1+0x15b8], R8 ;  /* 0x0015b80801007387 */ /* 0x0003e20000100800 */
[----:B------:R-:W-:-:S03]  /*8fcf0*/  IADD3.X R9, R9, UR6, RZ, P2, !PT ;  /* 0x0000000609097c10 */ /* 0x000fc600097fe4ff */
[----:B------:R-:W-:Y:S04]  /*8fd00*/  STL [R1+0x15fc], R5 ;  /* 0x0015fc0501007387 */ /* 0x000fe80000100800 */
[----:B------:R3:W-:Y:S04]  /*8fd10*/  LDGSTS.E [R0+0x1b200], [R2.64], P0 ;  /* 0x1b20000002007fae */ /* 0x0007e80008121848 */
[----:B-1----:R-:W4:Y:S04]  /*8fd20*/  LDL.LU R8, [R1+0x173c] ;  /* 0x00173c0001087983 */ /* 0x002f280000300800 */
[----:B------:R1:W-:Y:S04]  /*8fd30*/  STL [R1+0x15f8], R9 ;  /* 0x0015f80901007387 */ /* 0x0003e80000100800 */
[----:B------:R-:W4:Y:S01]  /*8fd40*/  LDL.LU R4, [R1+0x177c] ;  /* 0x00177c0001047983 */ /* 0x000f220000300800 */
[----:B---3--:R-:W-:-:S02]  /*8fd50*/  IMAD.MOV.U32 R3, RZ, RZ, R9 ;  /* 0x000000ffff037224 */ /* 0x008fc400078e0009 */
[----:B------:R-:W-:Y:S01]  /*8fd60*/  IMAD.MOV.U32 R2, RZ, RZ, R5 ;  /* 0x000000ffff027224 */ /* 0x000fe200078e0005 */
[----:B-1----:R-:W3:Y:S04]  /*8fd70*/  LDL.LU R9, [R1+0x1738] ;  /* 0x0017380001097983 */ /* 0x002ee80000300800 */
[----:B------:R-:W3:Y:S01]  /*8fd80*/  LDL.LU R5, [R1+0x1778] ;  /* 0x0017780001057983 */ /* 0x000ee20000300800 */
[----:B------:R-:W-:Y:S02]  /*8fd90*/  IADD3 R14, P1, R14, UR7, RZ ;  /* 0x000000070e0e7c10 */ /* 0x000fe4000ff3e0ff */
[----:B------:R-:W-:Y:S01]  /*8fda0*/  IADD3 R6, P2, R6, UR7, RZ ;  /* 0x0000000706067c10 */ /* 0x000fe2000ff5e0ff */
[----:B------:R1:W-:Y:S04]  /*8fdb0*/  LDGSTS.E [R0+0x1c200], [R2.64], P0 ;  /* 0x1c20000002007fae */ /* 0x0003e80008121848 */
[----:B------:R-:W-:Y:S01]  /*8fdc0*/  STL [R1+0x163c], R14 ;  /* 0x00163c0e01007387 */ /* 0x000fe20000100800 */
[----:B------:R-:W-:Y:S01]  /*8fdd0*/  IADD3.X R15, R15, UR6, RZ, P1, !PT ;  /* 0x000000060f0f7c10 */ /* 0x000fe20008ffe4ff */
[----:B-1----:R-:W-:-:S04]  /*8fde0*/  IMAD.MOV.U32 R2, RZ, RZ, R14 ;  /* 0x000000ffff027224 */ /* 0x002fc800078e000e */
[----:B------:R-:W-:Y:S01]  /*8fdf0*/  IMAD.MOV.U32 R3, RZ, RZ, R15 ;  /* 0x000000ffff037224 */ /* 0x000fe200078e000f */
[----:B------:R-:W-:Y:S01]  /*8fe00*/  IADD3.X R7, R7, UR6, RZ, P2, !PT ;  /* 0x0000000607077c10 */ /* 0x000fe200097fe4ff */
[----:B------:R-:W-:Y:S04]  /*8fe10*/  STL [R1+0x1638], R15 ;  /* 0x0016380f01007387 */ /* 0x000fe80000100800 */
[----:B------:R-:W-:Y:S04]  /*8fe20*/  STL [R1+0x167c], R6 ;  /* 0x00167c0601007387 */ /* 0x000fe80000100800 */
[----:B------:R1:W-:Y:S04]  /*8fe30*/  STL [R1+0x1678], R7 ;  /* 0x0016780701007387 */ /* 0x0003e80000100800 */
[----:B------:R1:W-:Y:S04]  /*8fe40*/  LDGSTS.E [R0+0x1d200], [R2.64], P0 ;  /* 0x1d20000002007fae */ /* 0x0003e80008121848 */
[----:B------:R-:W3:Y:S04]  /*8fe50*/  LDL.LU R17, [R1+0x17b8] ;  /* 0x0017b80001117983 */ /* 0x000ee80000300800 */
[----:B------:R-:W3:Y:S01]  /*8fe60*/  LDL.LU R16, [R1+0x17bc] ;  /* 0x0017bc0001107983 */ /* 0x000ee20000300800 */
[----:B-1----:R-:W-:-:S02]  /*8fe70*/  IMAD.MOV.U32 R3, RZ, RZ, R7 ;  /* 0x000000ffff037224 */ /* 0x002fc400078e0007 */
[----:B------:R-:W-:Y:S01]  /*8fe80*/  IMAD.MOV.U32 R2, RZ, RZ, R6 ;  /* 0x000000ffff027224 */ /* 0x000fe200078e0006 */
[----:B------:R-:W3:Y:S04]  /*8fe90*/  LDL.LU R7, [R1+0x17f8] ;  /* 0x0017f80001077983 */ /* 0x000ee80000300800 */
[----:B------:R-:W3:Y:S01]  /*8fea0*/  LDL.LU R6, [R1+0x17fc] ;  /* 0x0017fc0001067983 */ /* 0x000ee20000300800 */
[----:B------:R-:W-:Y:S02]  /*8feb0*/  IADD3 R12, P1, R12, UR7, RZ ;  /* 0x000000070c0c7c10 */ /* 0x000fe4000ff3e0ff */
[----:B------:R-:W-:Y:S01]  /*8fec0*/  IADD3 R10, P2, R10, UR7, RZ ;  /* 0x000000070a0a7c10 */ /* 0x000fe2000ff5e0ff */
[----:B------:R1:W-:Y:S04]  /*8fed0*/  LDGSTS.E [R0+0x1e200], [R2.64], P0 ;  /* 0x1e20000002007fae */ /* 0x0003e80008121848 */
[----:B------:R2:W-:Y:S01]  /*8fee0*/  STL [R1+0x16bc], R12 ;  /* 0x0016bc0c01007387 */ /* 0x0005e20000100800 */
[----:B-1----:R-:W-:Y:S01]  /*8fef0*/  IMAD.MOV.U32 R2, RZ, RZ, R12 ;  /* 0x000000ffff027224 */ /* 0x002fe200078e000c */
[----:B--2---:R-:W-:-:S05]  /*8ff00*/  IADD3.X R13, R13, UR6, RZ, P1, !PT ;  /* 0x000000060d0d7c10 */ /* 0x004fca0008ffe4ff */
[----:B------:R-:W-:Y:S01]  /*8ff10*/  STL [R1+0x16b8], R13 ;  /* 0x0016b80d01007387 */ /* 0x000fe20000100800 */
[----:B----4-:R-:W-:-:S03]  /*8ff20*/  IADD3.X R11, R11, UR6, RZ, P2, !PT ;  /* 0x000000060b0b7c10 */ /* 0x010fc600097fe4ff */
[----:B------:R1:W-:Y:S01]  /*8ff30*/  STL [R1+0x16fc], R10 ;  /* 0x0016fc0a01007387 */ /* 0x0003e20000100800 */
[----:B------:R-:W-:-:S03]  /*8ff40*/  IMAD.MOV.U32 R3, RZ, RZ, R13 ;  /* 0x000000ffff037224 */ /* 0x000fc600078e000d */
[----:B------:R2:W-:Y:S04]  /*8ff50*/  STL [R1+0x16f8], R11 ;  /* 0x0016f80b01007387 */ /* 0x0005e80000100800 */
[----:B------:R-:W4:Y:S04]  /*8ff60*/  LDL.LU R19, [R1+0x1838] ;  /* 0x0018380001137983 */ /* 0x000f280000300800 */
[----:B------:R-:W4:Y:S04]  /*8ff70*/  LDL.LU R18, [R1+0x183c] ;  /* 0x00183c0001127983 */ /* 0x000f280000300800 */
[----:B------:R-:W4:Y:S04]  /*8ff80*/  LDL.LU R15, [R1+0x1878] ;  /* 0x00187800010f7983 */ /* 0x000f280000300800 */
[----:B------:R-:W4:Y:S04]  /*8ff90*/  LDL.LU R14, [R1+0x187c] ;  /* 0x00187c00010e7983 */ /* 0x000f280000300800 */
[----:B------:R1:W-:Y:S04]  /*8ffa0*/  LDGSTS.E [R0+0x1f200], [R2.64], P0 ;  /* 0x1f20000002007fae */ /* 0x0003e80008121848 */
[----:B------:R-:W4:Y:S01]  /*8ffb0*/  LDL.LU R12, [R1+0x18bc] ;  /* 0x0018bc00010c7983 */ /* 0x000f220000300800 */
[----:B------:R-:W-:Y:S01]  /*8ffc0*/  IADD3 R8, P1, R8, UR7, RZ ;  /* 0x0000000708087c10 */ /* 0x000fe2000ff3e0ff */
[----:B-1----:R-:W-:-:S02]  /*8ffd0*/  IMAD.MOV.U32 R2, RZ, RZ, R10 ;  /* 0x000000ffff027224 */ /* 0x002fc400078e000a */
[----:B------:R-:W4:Y:S01]  /*8ffe0*/  LDL.LU R10, [R1+0x18fc] ;  /* 0x0018fc00010a7983 */ /* 0x000f220000300800 */
[----:B------:R-:W-:Y:S01]  /*8fff0*/  IADD3 R4, P2, R4, UR7, RZ ;  /* 0x0000000704047c10 */ /* 0x000fe2000ff5e0ff */
[----:B------:R-:W-:Y:S02]  /*90000*/  IMAD.MOV.U32 R3, RZ, RZ, R11 ;  /* 0x000000ffff037224 */ /* 0x000fe400078e000b */
[----:B------:R-:W-:Y:S01]  /*90010*/  STL [R1+0x173c], R8 ;  /* 0x00173c0801007387 */ /* 0x000fe20000100800 */
[----:B---3--:R-:W-:-:S03]  /*90020*/  IADD3.X R9, R9, UR6, RZ, P1, !PT ;  /* 0x0000000609097c10 */ /* 0x008fc60008ffe4ff */
[----:B------:R1:W-:Y:S01]  /*90030*/  LDGSTS.E [R0+0x20200], [R2.64], P0 ;  /* 0x2020000002007fae */ /* 0x0003e20008121848 */
[----:B------:R-:W-:-:S03]  /*90040*/  IADD3.X R5, R5, UR6, RZ, P2, !PT ;  /* 0x0000000605057c10 */ /* 0x000fc600097fe4ff */
[----:B------:R3:W-:Y:S04]  /*90050*/  STL [R1+0x1738], R9 ;  /* 0x0017380901007387 */ /* 0x0007e80000100800 */
[----:B------:R-:W-:Y:S04]  /*90060*/  STL [R1+0x177c], R4 ;  /* 0x00177c0401007387 */ /* 0x000fe80000100800 */
[----:B------:R-:W4:Y:S01]  /*90070*/  LDL.LU R13, [R1+0x18b8] ;  /* 0x0018b800010d7983 */ /* 0x000f220000300800 */
[----:B-1----:R-:W-:-:S03]  /*90080*/  IMAD.MOV.U32 R2, RZ, RZ, R8 ;  /* 0x000000ffff027224 */ /* 0x002fc600078e0008 */
[----:B------:R1:W-:Y:S01]  /*90090*/  STL [R1+0x1778], R5 ;  /* 0x0017780501007387 */ /* 0x0003e20000100800 */
[----:B------:R-:W-:-:S03]  /*900a0*/  IMAD.MOV.U32 R3, RZ, RZ, R9 ;  /* 0x000000ffff037224 */ /* 0x000fc600078e0009 */
[----:B--2---:R-:W2:Y:S04]  /*900b0*/  LDL.LU R11, [R1+0x18f8] ;  /* 0x0018f800010b7983 */ /* 0x004ea80000300800 */
[----:B---3--:R-:W3:Y:S04]  /*900c0*/  LDL.LU R9, [R1+0x1938] ;  /* 0x0019380001097983 */ /* 0x008ee80000300800 */
[----:B------:R-:W3:Y:S04]  /*900d0*/  LDL.LU R8, [R1+0x193c] ;  /* 0x00193c0001087983 */ /* 0x000ee80000300800 */
[----:B------:R1:W-:Y:S02]  /*900e0*/  LDGSTS.E [R0+0x21200], [R2.64], P0 ;  /* 0x2120000002007fae */ /* 0x0003e40008121848 */
[----:B-1----:R-:W-:-:S02]  /*900f0*/  IMAD.MOV.U32 R3, RZ, RZ, R5 ;  /* 0x000000ffff037224 */ /* 0x002fc400078e0005 */
[----:B------:R-:W-:Y:S01]  /*90100*/  IMAD.MOV.U32 R2, RZ, RZ, R4 ;  /* 0x000000ffff027224 */ /* 0x000fe200078e0004 */
[----:B------:R-:W3:Y:S04]  /*90110*/  LDL.LU R5, [R1+0x1978] ;  /* 0x0019780001057983 */ /* 0x000ee80000300800 */
[----:B------:R-:W3:Y:S01]  /*90120*/  LDL.LU R4, [R1+0x197c] ;  /* 0x00197c0001047983 */ /* 0x000ee20000300800 */
[----:B------:R-:W-:-:S03]  /*90130*/  IADD3 R16, P1, R16, UR7, RZ ;  /* 0x0000000710107c10 */ /* 0x000fc6000ff3e0ff */
[----:B------:R1:W-:Y:S01]  /*90140*/  LDGSTS.E [R0+0x22200], [R2.64], P0 ;  /* 0x2220000002007fae */ /* 0x0003e20008121848 */
[----:B------:R-:W-:Y:S02]  /*90150*/  IADD3.X R17, R17, UR6, RZ, P1, !PT ;  /* 0x0000000611117c10 */ /* 0x000fe40008ffe4ff */
[----:B------:R-:W-:Y:S01]  /*90160*/  IADD3 R6, P2, R6, UR7, RZ ;  /* 0x0000000706067c10 */ /* 0x000fe2000ff5e0ff */
[----:B------:R-:W-:Y:S03]  /*90170*/  STL [R1+0x17bc], R16 ;  /* 0x0017bc1001007387 */ /* 0x000fe60000100800 */
[----:B------:R-:W-:Y:S01]  /*90180*/  IADD3.X R7, R7, UR6, RZ, P2, !PT ;  /* 0x0000000607077c10 */ /* 0x000fe200097fe4ff */
[----:B------:R1:W-:Y:S02]  /*90190*/  STL [R1+0x17b8], R17 ;  /* 0x0017b81101007387 */ /* 0x0003e40000100800 */
[----:B-1----:R-:W-:-:S02]  /*901a0*/  IMAD.MOV.U32 R2, RZ, RZ, R16 ;  /* 0x000000ffff027224 */ /* 0x002fc400078e0010 */
[----:B------:R-:W-:Y:S01]  /*901b0*/  IMAD.MOV.U32 R3, RZ, RZ, R17 ;  /* 0x000000ffff037224 */ /* 0x000fe200078e0011 */
[----:B------:R-:W-:Y:S04]  /*901c0*/  STL [R1+0x17fc], R6 ;  /* 0x0017fc0601007387 */ /* 0x000fe80000100800 */
[----:B------:R1:W-:Y:S04]  /*901d0*/  STL [R1+0x17f8], R7 ;  /* 0x0017f80701007387 */ /* 0x0003e80000100800 */
[----:B------:R-:W3:Y:S04]  /*901e0*/  LDL.LU R17, [R1+0x1998] ;  /* 0x0019980001117983 */ /* 0x000ee80000300800 */
[----:B------:R-:W3:Y:S04]  /*901f0*/  LDL.LU R16, [R1+0x199c] ;  /* 0x00199c0001107983 */ /* 0x000ee80000300800 */
[----:B------:R1:W-:Y:S02]  /*90200*/  LDGSTS.E [R0+0x23200], [R2.64], P0 ;  /* 0x2320000002007fae */ /* 0x0003e40008121848 */
[----:B-1----:R-:W-:-:S02]  /*90210*/  IMAD.MOV.U32 R3, RZ, RZ, R7 ;  /* 0x000000ffff037224 */ /* 0x002fc400078e0007 */
[----:B------:R-:W-:Y:S01]  /*90220*/  IMAD.MOV.U32 R2, RZ, RZ, R6 ;  /* 0x000000ffff027224 */ /* 0x000fe200078e0006 */
[----:B------:R-:W3:Y:S04]  /*90230*/  LDL.LU R7, [R1+0x19a0] ;  /* 0x0019a00001077983 */ /* 0x000ee80000300800 */
[----:B------:R-:W3:Y:S04]  /*90240*/  LDL.LU R6, [R1+0x19a4] ;  /* 0x0019a40001067983 */ /* 0x000ee80000300800 */
[----:B------:R1:W-:Y:S01]  /*90250*/  LDGSTS.E [R0+0x24200], [R2.64], P0 ;  /* 0x2420000002007fae */ /* 0x0003e20008121848 */
[----:B----4-:R-:W-:-:S04]  /*90260*/  IADD3 R18, P1, R18, UR7, RZ ;  /* 0x0000000712127c10 */ /* 0x010fc8000ff3e0ff */
[----:B------:R-:W-:Y:S02]  /*90270*/  IADD3.X R19, R19, UR6, RZ, P1, !PT ;  /* 0x0000000613137c10 */ /* 0x000fe40008ffe4ff */
[----:B------:R-:W-:Y:S01]  /*90280*/  IADD3 R14, P2, R14, UR7, RZ ;  /* 0x000000070e0e7c10 */ /* 0x000fe2000ff5e0ff */
[----:B------:R-:W-:Y:S03]  /*90290*/  STL [R1+0x183c], R18 ;  /* 0x00183c1201007387 */ /* 0x000fe60000100800 */
[----:B------:R-:W-:Y:S02]  /*902a0*/  IADD3.X R15, R15, UR6, RZ, P2, !PT ;  /* 0x000000060f0f7c10 */ /* 0x000fe400097fe4ff */
[----:B------:R-:W-:Y:S01]  /*902b0*/  IADD3 R12, P1, R12, UR7, RZ ;  /* 0x000000070c0c7c10 */ /* 0x000fe2000ff3e0ff */
[----:B------:R4:W-:Y:S01]  /*902c0*/  STL [R1+0x1838], R19 ;  /* 0x0018381301007387 */ /* 0x0009e20000100800 */
[----:B-1----:R-:W-:-:S02]  /*902d0*/  IMAD.MOV.U32 R2, RZ, RZ, R18 ;  /* 0x000000ffff027224 */ /* 0x002fc400078e0012 */
[----:B------:R-:W-:Y:S01]  /*902e0*/  IMAD.MOV.U32 R3, RZ, RZ, R19 ;  /* 0x000000ffff037224 */ /* 0x000fe200078e0013 */
[----:B------:R-:W-:Y:S01]  /*902f0*/  STL [R1+0x187c], R14 ;  /* 0x00187c0e01007387 */ /* 0x000fe20000100800 */
[----:B------:R-:W-:-:S03]  /*90300*/  IADD3 R10, P2, R10, UR7, RZ ;  /* 0x000000070a0a7c10 */ /* 0x000fc6000ff5e0ff */
[----:B------:R1:W-:Y:S04]  /*90310*/  STL [R1+0x1878], R15 ;  /* 0x0018780f01007387 */ /* 0x0003e80000100800 */
[----:B------:R-:W-:Y:S04]  /*90320*/  STL [R1+0x18bc], R12 ;  /* 0x0018bc0c01007387 */ /* 0x000fe80000100800 */
[----:B------:R1:W-:Y:S01]  /*90330*/  LDGSTS.E [R0+0x25200], [R2.64], P0 ;  /* 0x2520000002007fae */ /* 0x0003e20008121848 */
[----:B------:R-:W-:Y:S01]  /*90340*/  IADD3.X R13, R13, UR6, RZ, P1, !PT ;  /* 0x000000060d0d7c10 */ /* 0x000fe20008ffe4ff */
[----:B-1----:R-:W-:-:S04]  /*90350*/  IMAD.MOV.U32 R2, RZ, RZ, R14 ;  /* 0x000000ffff027224 */ /* 0x002fc800078e000e */
[----:B------:R1:W-:Y:S01]  /*90360*/  STL [R1+0x18b8], R13 ;  /* 0x0018b80d01007387 */ /* 0x0003e20000100800 */
[----:B--2---:R-:W-:-:S03]  /*90370*/  IADD3.X R11, R11, UR6, RZ, P2, !PT ;  /* 0x000000060b0b7c10 */ /* 0x004fc600097fe4ff */
[----:B------:R-:W-:Y:S01]  /*90380*/  STL [R1+0x18fc], R10 ;  /* 0x0018fc0a01007387 */ /* 0x000fe20000100800 */
[----:B------:R-:W-:-:S03]  /*90390*/  IMAD.MOV.U32 R3, RZ, RZ, R15 ;  /* 0x000000ffff037224 */ /* 0x000fc600078e000f */
[----:B------:R2:W-:Y:S01]  /*903a0*/  STL [R1+0x18f8], R11 ;  /* 0x0018f80b01007387 */ /* 0x0005e20000100800 */
[----:B---3--:R-:W-:-:S03]  /*903b0*/  IADD3 R8, P1, R8, UR7, RZ ;  /* 0x0000000708087c10 */ /* 0x008fc6000ff3e0ff */
[----:B----4-:R-:W3:Y:S01]  /*903c0*/  LDL.LU.64 R18, [R1+0xe50] ;  /* 0x000e500001127983 */ /* 0x010ee20000300a00 */
[----:B------:R-:W-:-:S03]  /*903d0*/  IADD3.X R9, R9, UR6, RZ, P1, !PT ;  /* 0x0000000609097c10 */ /* 0x000fc60008ffe4ff */
[----:B------:R-:W4:Y:S04]  /*903e0*/  LDL.LU.64 R14, [R1+0xe48] ;  /* 0x000e4800010e7983 */ /* 0x000f280000300a00 */
[----:B------:R1:W-:Y:S04]  /*903f0*/  LDGSTS.E [R0+0x26200], [R2.64], P0 ;  /* 0x2620000002007fae */ /* 0x0003e80008121848 */
[----:B------:R-:W-:Y:S04]  /*90400*/  STL [R1+0x193c], R8 ;  /* 0x00193c0801007387 */ /* 0x000fe80000100800 */
[----:B------:R2:W-:Y:S01]  /*90410*/  STL [R1+0x1938], R9 ;  /* 0x0019380901007387 */ /* 0x0005e20000100800 */
[----:B------:R-:W-:Y:S01]  /*90420*/  IADD3 R4, P2, R4, UR7, RZ ;  /* 0x0000000704047c10 */ /* 0x000fe2000ff5e0ff */
[----:B-1----:R-:W-:-:S02]  /*90430*/  IMAD.MOV.U32 R2, RZ, RZ, R12 ;  /* 0x000000ffff027224 */ /* 0x002fc400078e000c */
[----:B------:R-:W-:Y:S01]  /*90440*/  IMAD.MOV.U32 R3, RZ, RZ, R13 ;  /* 0x000000ffff037224 */ /* 0x000fe200078e000d */
[----:B------:R-:W-:Y:S01]  /*90450*/  IADD3.X R5, R5, UR6, RZ, P2, !PT ;  /* 0x0000000605057c10 */ /* 0x000fe200097fe4ff */
[----:B------:R-:W-:Y:S04]  /*90460*/  STL [R1+0x197c], R4 ;  /* 0x00197c0401007387 */ /* 0x000fe80000100800 */
[----:B------:R-:W4:Y:S04]  /*90470*/  LDL.LU.64 R12, [R1+0xe40] ;  /* 0x000e4000010c7983 */ /* 0x000f280000300a00 */
[----:B------:R1:W-:Y:S04]  /*90480*/  LDGSTS.E [R0+0x27200], [R2.64], P0 ;  /* 0x2720000002007fae */ /* 0x0003e80008121848 */
[----:B------:R2:W-:Y:S01]  /*90490*/  STL [R1+0x1978], R5 ;  /* 0x0019780501007387 */ /* 0x0005e20000100800 */
[----:B-1----:R-:W-:-:S02]  /*904a0*/  IMAD.MOV.U32 R2, RZ, RZ, R10 ;  /* 0x000000ffff027224 */ /* 0x002fc400078e000a */
[----:B------:R-:W-:Y:S02]  /*904b0*/  IMAD.MOV.U32 R3, RZ, RZ, R11 ;  /* 0x000000ffff037224 */ /* 0x000fe400078e000b */
[----:B--2---:R-:W2:Y:S04]  /*904c0*/  LDL.LU.64 R10, [R1+0xe38] ;  /* 0x000e3800010a7983 */ /* 0x004ea80000300a00 */
[----:B------:R1:W-:Y:S02]  /*904d0*/  LDGSTS.E [R0+0x28200], [R2.64], P0 ;  /* 0x2820000002007fae */ /* 0x0003e40008121848 */
[----:B-1----:R-:W-:Y:S02]  /*904e0*/  IMAD.MOV.U32 R2, RZ, RZ, R8 ;  /* 0x000000ffff027224 */ /* 0x002fe400078e0008 */
[----:B------:R-:W-:-:S02]  /*904f0*/  IMAD.MOV.U32 R3, RZ, RZ, R9 ;  /* 0x000000ffff037224 */ /* 0x000fc400078e0009 */
[----:B------:R-:W2:Y:S04]  /*90500*/  LDL.LU.64 R8, [R1+0xe30] ;  /* 0x000e300001087983 */ /* 0x000ea80000300a00 */
[----:B------:R1:W-:Y:S02]  /*90510*/  LDGSTS.E [R0+0x29200], [R2.64], P0 ;  /* 0x2920000002007fae */ /* 0x0003e40008121848 */
[----:B-1----:R-:W-:Y:S02]  /*90520*/  IMAD.MOV.U32 R2, RZ, RZ, R4 ;  /* 0x000000ffff027224 */ /* 0x002fe400078e0004 */
[----:B------:R-:W-:Y:S02]  /*90530*/  IMAD.MOV.U32 R3, RZ, RZ, R5 ;  /* 0x000000ffff037224 */ /* 0x000fe400078e0005 */
[----:B------:R-:W2:Y:S01]  /*90540*/  LDL.LU.64 R4, [R1+0xe28] ;  /* 0x000e280001047983 */ /* 0x000ea20000300a00 */
[----:B------:R-:W-:-:S02]  /*90550*/  IADD3 R16, P1, R16, UR7, RZ ;  /* 0x0000000710107c10 */ /* 0x000fc4000ff3e0ff */
[----:B------:R-:W-:Y:S01]  /*90560*/  IADD3 R6, P2, R6, UR7, RZ ;  /* 0x0000000706067c10 */ /* 0x000fe2000ff5e0ff */
[----:B------:R1:W-:Y:S01]  /*90570*/  LDGSTS.E [R0+0x2a200], [R2.64], P0 ;  /* 0x2a20000002007fae */ /* 0x0003e20008121848 */
[----:B------:R-:W-:-:S03]  /*90580*/  IADD3.X R17, R17, UR6, RZ, P1, !PT ;  /* 0x0000000611117c10 */ /* 0x000fc60008ffe4ff */
[----:B------:R1:W-:Y:S01]  /*90590*/  STL [R1+0x199c], R16 ;  /* 0x00199c1001007387 */ /* 0x0003e20000100800 */
[----:B------:R-:W-:-:S03]  /*905a0*/  IADD3.X R7, R7, UR6, RZ, P2, !PT ;  /* 0x0000000607077c10 */ /* 0x000fc600097fe4ff */
[----:B------:R-:W-:Y:S04]  /*905b0*/  STL [R1+0x1998], R17 ;  /* 0x0019981101007387 */ /* 0x000fe80000100800 */
[----:B------:R-:W-:Y:S04]  /*905c0*/  STL [R1+0x19a4], R6 ;  /* 0x0019a40601007387 */ /* 0x000fe80000100800 */
[----:B------:R-:W2:Y:S04]  /*905d0*/  LDL.LU.64 R32, [R1+0xe20] ;  /* 0x000e200001207983 */ /* 0x000ea80000300a00 */
[----:B------:R1:W-:Y:S04]  /*905e0*/  STL [R1+0x19a0], R7 ;  /* 0x0019a00701007387 */ /* 0x0003e80000100800 */
[----:B------:R-:W2:Y:S04]  /*905f0*/  LDL.LU.64 R30, [R1+0xe18] ;  /* 0x000e1800011e7983 */ /* 0x000ea80000300a00 */
[----:B------:R-:W2:Y:S01]  /*90600*/  LDL.LU.64 R28, [R1+0xe10] ;  /* 0x000e1000011c7983 */ /* 0x000ea20000300a00 */
[----:B-1----:R-:W-:-:S03]  /*90610*/  IMAD.MOV.U32 R2, RZ, RZ, R16 ;  /* 0x000000ffff027224 */ /* 0x002fc600078e0010 */
[----:B------:R-:W2:Y:S01]  /*90620*/  LDL.LU.64 R26, [R1+0xe08] ;  /* 0x000e0800011a7983 */ /* 0x000ea20000300a00 */
[----:B------:R-:W-:-:S03]  /*90630*/  IMAD.MOV.U32 R3, RZ, RZ, R17 ;  /* 0x000000ffff037224 */ /* 0x000fc600078e0011 */
[----:B------:R-:W2:Y:S04]  /*90640*/  LDL.LU.64 R24, [R1+0xe00] ;  /* 0x000e000001187983 */ /* 0x000ea80000300a00 */
[----:B------:R1:W-:Y:S04]  /*90650*/  LDGSTS.E [R0+0x2b200], [R2.64], P0 ;  /* 0x2b20000002007fae */ /* 0x0003e80008121848 */
[----:B------:R-:W2:Y:S04]  /*90660*/  LDL.LU.64 R22, [R1+0xdf8] ;  /* 0x000df80001167983 */ /* 0x000ea80000300a00 */
[----:B------:R-:W2:Y:S01]  /*90670*/  LDL.LU.64 R20, [R1+0xdf0] ;  /* 0x000df00001147983 */ /* 0x000ea20000300a00 */
[----:B-1----:R-:W-:-:S03]  /*90680*/  IMAD.MOV.U32 R2, RZ, RZ, R6 ;  /* 0x000000ffff027224 */ /* 0x002fc600078e0006 */
[----:B------:R-:W2:Y:S01]  /*90690*/  LDL.LU R16, [R1+0xf00] ;  /* 0x000f000001107983 */ /* 0x000ea20000300800 */
[----:B------:R-:W-:-:S03]  /*906a0*/  IMAD.MOV.U32 R3, RZ, RZ, R7 ;  /* 0x000000ffff037224 */ /* 0x000fc600078e0007 */
[----:B------:R-:W2:Y:S04]  /*906b0*/  LDL.LU R7, [R1+0xf04] ;  /* 0x000f040001077983 */ /* 0x000ea80000300800 */
[----:B------:R3:W-:Y:S02]  /*906c0*/  LDGSTS.E [R0+0x2c200], [R2.64], P0 ;  /* 0x2c20000002007fae */ /* 0x0007e40008121848 */
[----:B---3--:R-:W-:-:S04]  /*906d0*/  IADD3 R2, P1, R18, UR7, RZ ;  /* 0x0000000712027c10 */ /* 0x008fc8000ff3e0ff */
        /* <DEDUP_REMOVED lines=8> */
[----:B--2---:R-:W-:-:S04]  /*90760*/  IADD3 R181, P1, R10, UR7, RZ ;  /* 0x000000070ab57c10 */ /* 0x004fc8000ff3e0ff */
[----:B------:R-:W-:Y:S02]  /*90770*/  IADD3.X R178, R11, UR6, RZ, P1, !PT ;  /* 0x000000060bb27c10 */ /* 0x000fe40008ffe4ff */
[----:B------:R-:W2:Y:S01]  /*90780*/  LDL.LU.64 R10, [R1+0xdd0] ;  /* 0x000dd000010a7983 */ /* 0x000ea20000300a00 */
[----:B------:R-:W-:-:S04]  /*90790*/  IADD3 R180, P1, R8, UR7, RZ ;  /* 0x0000000708b47c10 */ /* 0x000fc8000ff3e0ff */
[----:B------:R-:W-:Y:S02]  /*907a0*/  IADD3.X R179, R9, UR6, RZ, P1, !PT ;  /* 0x0000000609b37c10 */ /* 0x000fe40008ffe4ff */
[----:B------:R-:W2:Y:S01]  /*907b0*/  LDL.LU.64 R8, [R1+0xdc8] ;  /* 0x000dc80001087983 */ /* 0x000ea20000300a00 */
[----:B------:R-:W-:-:S04]  /*907c0*/  IADD3 R185, P1, R4, UR7, RZ ;  /* 0x0000000704b97c10 */ /* 0x000fc8000ff3e0ff */
[----:B------:R-:W-:Y:S02]  /*907d0*/  IADD3.X R184, R5, UR6, RZ, P1, !PT ;  /* 0x0000000605b87c10 */ /* 0x000fe40008ffe4ff */
[----:B------:R-:W2:Y:S01]  /*907e0*/  LDL.LU.64 R4, [R1+0xdc0] ;  /* 0x000dc00001047983 */ /* 0x000ea20000300a00 */
        /* <DEDUP_REMOVED lines=14> */
[----:B------:R-:W1:Y:S01]  /*908d0*/  S2R R21, SR_TID.X ;  /* 0x0000000000157919 */ /* 0x000e620000002100 */
        /* <DEDUP_REMOVED lines=11> */
[----:B------:R-:W-:-:S02]  /*90990*/  LOP3.LUT R188, R189, R188, RZ, 0x3c, !PT ;  /* 0x000000bcbdbc7212 */ /* 0x000fc400078e3cff */
[----:B------:R-:W-:Y:S01]  /*909a0*/  LOP3.LUT R197, R197, R196, RZ, 0x3c, !PT ;  /* 0x000000c4c5c57212 */ /* 0x000fe200078e3cff */
[----:B------:R-:W-:Y:S01]  /*909b0*/  IMAD.MOV.U32 R28, RZ, RZ, R199 ;  /* 0x000000ffff1c7224 */ /* 0x000fe200078e00c7 */
[----:B------:R-:W-:Y:S01]  /*909c0*/  LOP3.LUT R185, R185, R184, RZ, 0x3c, !PT ;  /* 0x000000b8b9b97212 */ /* 0x000fe200078e3cff */
[----:B------:R-:W-:Y:S01]  /*909d0*/  IMAD.MOV.U32 R29, RZ, RZ, R198 ;  /* 0x000000ffff1d7224 */ /* 0x000fe200078e00c6 */
[----:B------:R-:W-:Y:S01]  /*909e0*/  LOP3.LUT R192, R193, R192, RZ, 0x3c, !PT ;  /* 0x000000c0c1c07212 */ /* 0x000fe200078e3cff */
[----:B------:R2:W-:Y:S01]  /*909f0*/  LDGSTS.E [R0+0x2d200], [R32.64], P0 ;  /* 0x2d20000020007fae */ /* 0x0005e20008121848 */
[----:B------:R-:W-:Y:S02]  /*90a00*/  LOP3.LUT R187, R187, R186, RZ, 0x3c, !PT ;  /* 0x000000babbbb7212 */ /* 0x000fe400078e3cff */
[----:B------:R-:W-:Y:S01]  /*90a10*/  LOP3.LUT R189, R189, R188, RZ, 0x3c, !PT ;  /* 0x000000bcbdbd7212 */ /* 0x000fe200078e3cff */
[----:B------:R2:W-:Y:S01]  /*90a20*/  LDGSTS.E [R0+0x2e200], [R30.64], P0 ;  /* 0x2e2000001e007fae */ /* 0x0005e20008121848 */
[----:B------:R-:W-:-:S02]  /*90a30*/  LOP3.LUT R196, R197, R196, RZ, 0x3c, !PT ;  /* 0x000000c4c5c47212 */ /* 0x000fc400078e3cff */
[----:B------:R-:W-:Y:S02]  /*90a40*/  LOP3.LUT R193, R193, R192, RZ, 0x3c, !PT ;  /* 0x000000c0c1c17212 */ /* 0x000fe400078e3cff */
[----:B-1----:R-:W-:Y:S02]  /*90a50*/  LOP3.LUT R21, R21, 0x7f, RZ, 0xc0, !PT ;  /* 0x0000007f15157812 */ /* 0x002fe400078ec0ff */
[----:B------:R-:W-:Y:S02]  /*90a60*/  LOP3.LUT R197, R197, R196, RZ, 0x3c, !PT ;  /* 0x000000c4c5c57212 */ /* 0x000fe400078e3cff */
[----:B---3--:R-:W-:-:S04]  /*90a70*/  IADD3 R201, P1, R18, UR7, RZ ;  /* 0x0000000712c97c10 */ /* 0x008fc8000ff3e0ff */
[----:B------:R-:W-:Y:S02]  /*90a80*/  IADD3.X R200, R19, UR6, RZ, P1, !PT ;  /* 0x0000000613c87c10 */ /* 0x000fe40008ffe4ff */
[----:B----4-:R-:W-:-:S04]  /*90a90*/  IADD3 R203, P1, R14, UR7, RZ ;  /* 0x000000070ecb7c10 */ /* 0x010fc8000ff3e0ff */
[----:B------:R-:W-:Y:S02]  /*90aa0*/  IADD3.X R202, R15, UR6, RZ, P1, !PT ;  /* 0x000000060fca7c10 */ /* 0x000fe40008ffe4ff */
[----:B------:R-:W-:-:S04]  /*90ab0*/  IADD3 R205, P1, R12, UR7, RZ ;  /* 0x000000070ccd7c10 */ /* 0x000fc8000ff3e0ff */
[----:B------:R-:W-:Y:S02]  /*90ac0*/  IADD3.X R204, R13, UR6, RZ, P1, !PT ;  /* 0x000000060dcc7c10 */ /* 0x000fe40008ffe4ff */
[----:B--2---:R-:W-:-:S04]  /*90ad0*/  IADD3 R207, P1, R10, UR7, RZ ;  /* 0x000000070acf7c10 */ /* 0x004fc8000ff3e0ff */
[----:B------:R-:W-:Y:S01]  /*90ae0*/  IADD3.X R206, R11, UR6, RZ, P1, !PT ;  /* 0x000000060bce7c10 */ /* 0x000fe20008ffe4ff */
[----:B------:R-:W-:Y:S02]  /*90af0*/  IMAD.MOV.U32 R14, RZ, RZ, R182 ;  /* 0x000000ffff0e7224 */ /* 0x000fe400078e00b6 */
[----:B------:R-:W-:Y:S01]  /*90b00*/  IMAD.MOV.U32 R15, RZ, RZ, R177 ;  /* 0x000000ffff0f7224 */ /* 0x000fe200078e00b1 */
[----:B------:R-:W-:Y:S01]  /*90b10*/  IADD3 R209, P1, R8, UR7, RZ ;  /* 0x0000000708d17c10 */ /* 0x000fe2000ff3e0ff */
[----:B------:R-:W-:-:S03]  /*90b20*/  IMAD.MOV.U32 R177, RZ, RZ, R178 ;  /* 0x000000ffffb17224 */ /* 0x000fc600078e00b2 */
[----:B------:R1:W-:Y:S01]  /*90b30*/  LDGSTS.E [R0+0x2f200], [R14.64], P0 ;  /* 0x2f2000000e007fae */ /* 0x0003e20008121848 */
[----:B------:R-:W-:Y:S02]  /*90b40*/  IADD3.X R208, R9, UR6, RZ, P1, !PT ;  /* 0x0000000609d07c10 */ /* 0x000fe40008ffe4ff */
[----:B------:R-:W-:Y:S01]  /*90b50*/  IADD3 R7, P1, R7, UR7, RZ ;  /* 0x0000000707077c10 */ /* 0x000fe2000ff3e0ff */
[----:B------:R-:W-:Y:S01]  /*90b60*/  IMAD.MOV.U32 R12, RZ, RZ, R180 ;  /* 0x000000ffff0c7224 */ /* 0x000fe200078e00b4 */
[----:B------:R2:W-:Y:S02]  /*90b70*/  LDGSTS.E [R0+0x30200], [R176.64], P0 ;  /* 0x30200000b0007fae */ /* 0x0005e40008121848 */
[----:B------:R-:W-:Y:S01]  /*90b80*/  IADD3.X R16, R16, UR6, RZ, P1, !PT ;  /* 0x0000000610107c10 */ /* 0x000fe20008ffe4ff */
[----:B------:R-:W-:Y:S01]  /*90b90*/  IMAD.MOV.U32 R13, RZ, RZ, R179 ;  /* 0x000000ffff0d7224 */ /* 0x000fe200078e00b3 */
[----:B------:R-:W-:Y:S04]  /*90ba0*/  STL [R1+0xf04], R7 ;  /* 0x000f040701007387 */ /* 0x000fe80000100800 */
[----:B------:R-:W-:Y:S01]  /*90bb0*/  STL [R1+0xf00], R16 ;  /* 0x000f001001007387 */ /* 0x000fe20000100800 */
[----:B------:R-:W-:-:S03]  /*90bc0*/  IADD3 R211, P2, R4, UR7, RZ ;  /* 0x0000000704d37c10 */ /* 0x000fc6000ff5e0ff */
[----:B------:R3:W-:Y:S01]  /*90bd0*/  STL.64 [R1+0xe50], R32 ;  /* 0x000e502001007387 */ /* 0x0007e20000100a00 */
[----:B------:R-:W-:Y:S01]  /*90be0*/  IMAD.MOV.U32 R4, RZ, RZ, R191 ;  /* 0x000000ffff047224 */ /* 0x000fe200078e00bf */
[----:B------:R-:W-:Y:S02]  /*90bf0*/  IADD3.X R210, R5, UR6, RZ, P2, !PT ;  /* 0x0000000605d27c10 */ /* 0x000fe400097fe4ff */
[----:B------:R4:W-:Y:S01]  /*90c00*/  STL.64 [R1+0xe48], R30 ;  /* 0x000e481e01007387 */ /* 0x0009e20000100a00 */
[----:B------:R-:W-:-:S03]  /*90c10*/  IMAD.MOV.U32 R5, RZ, RZ, R190 ;  /* 0x000000ffff057224 */ /* 0x000fc600078e00be */
[----:B------:R1:W-:Y:S01]  /*90c20*/  STL.64 [R1+0xe40], R14 ;  /* 0x000e400e01007387 */ /* 0x0003e20000100a00 */
[----:B------:R-:W-:-:S03]  /*90c30*/  IMAD.MOV.U32 R8, RZ, RZ, R195 ;  /* 0x000000ffff087224 */ /* 0x000fc600078e00c3 */
[----:B------:R-:W-:Y:S01]  /*90c40*/  STL.64 [R1+0xe38], R176 ;  /* 0x000e38b001007387 */ /* 0x000fe20000100a00 */
[----:B------:R-:W-:-:S03]  /*90c50*/  IMAD.MOV.U32 R9, RZ, RZ, R194 ;  /* 0x000000ffff097224 */ /* 0x000fc600078e00c2 */
[----:B------:R1:W-:Y:S01]  /*90c60*/  STL.64 [R1+0xe30], R12 ;  /* 0x000e300c01007387 */ /* 0x0003e20000100a00 */
[----:B------:R-:W-:-:S03]  /*90c70*/  IMAD.MOV.U32 R26, RZ, RZ, R201 ;  /* 0x000000ffff1a7224 */ /* 0x000fc600078e00c9 */
[----:B------:R-:W-:Y:S01]  /*90c80*/  STL.64 [R1+0xe28], R184 ;  /* 0x000e28b801007387 */ /* 0x000fe20000100a00 */
[----:B------:R-:W-:-:S03]  /*90c90*/  IMAD.MOV.U32 R27, RZ, RZ, R200 ;  /* 0x000000ffff1b7224 */ /* 0x000fc600078e00c8 */
[----:B------:R-:W-:Y:S01]  /*90ca0*/  STL.64 [R1+0xe20], R186 ;  /* 0x000e20ba01007387 */ /* 0x000fe20000100a00 */
[----:B------:R-:W-:-:S03]  /*90cb0*/  IMAD.MOV.U32 R24, RZ, RZ, R203 ;  /* 0x000000ffff187224 */ /* 0x000fc600078e00cb */
[----:B------:R-:W-:Y:S01]  /*90cc0*/  STL.64 [R1+0xe18], R188 ;  /* 0x000e18bc01007387 */ /* 0x000fe20000100a00 */
[----:B------:R-:W-:Y:S02]  /*90cd0*/  IMAD.MOV.U32 R25, RZ, RZ, R202 ;  /* 0x000000ffff197224 */ /* 0x000fe400078e00ca */
[----:B------:R-:W-:Y:S01]  /*90ce0*/  IMAD.SHL.U32 R19, R21, 0x4, RZ ;  /* 0x0000000415137824 */ /* 0x000fe200078e00ff */
[----:B------:R1:W-:Y:S01]  /*90cf0*/  STL.64 [R1+0xe10], R4 ;  /* 0x000e100401007387 */ /* 0x0003e20000100a00 */
[----:B------:R-:W-:Y:S02]  /*90d00*/  IMAD.MOV.U32 R22, RZ, RZ, R205 ;  /* 0x000000ffff167224 */ /* 0x000fe400078e00cd */
[----:B------:R-:W-:Y:S01]  /*90d10*/  IMAD.MOV.U32 R23, RZ, RZ, R204 ;  /* 0x000000ffff177224 */ /* 0x000fe200078e00cc */
[----:B------:R-:W-:Y:S01]  /*90d20*/  STL.64 [R1+0xe08], R192 ;  /* 0x000e08c001007387 */ /* 0x000fe20000100a00 */
[----:B------:R-:W-:Y:S02]  /*90d30*/  IMAD.MOV.U32 R10, RZ, RZ, R207 ;  /* 0x000000ffff0a7224 */ /* 0x000fe400078e00cf */
[----:B------:R-:W-:Y:S01]  /*90d40*/  IMAD.MOV.U32 R11, RZ, RZ, R206 ;  /* 0x000000ffff0b7224 */ /* 0x000fe200078e00ce */
[----:B------:R1:W-:Y:S01]  /*90d50*/  STL.64 [R1+0xe00], R8 ;  /* 0x000e000801007387 */ /* 0x0003e20000100a00 */
[----:B------:R-:W-:-:S03]  /*90d60*/  IMAD.MOV.U32 R20, RZ, RZ, R209 ;  /* 0x000000ffff147224 */ /* 0x000fc600078e00d1 */
[----:B------:R-:W-:Y:S01]  /*90d70*/  STL.64 [R1+0xdf8], R196 ;  /* 0x000df8c401007387 */ /* 0x000fe20000100a00 */
[----:B------:R-:W-:Y:S01]  /*90d80*/  IMAD.MOV.U32 R21, RZ, RZ, R208 ;  /* 0x000000ffff157224 */ /* 0x000fe200078e00d0 */
[----:B------:R-:W-:Y:S02]  /*90d90*/  LOP3.LUT R17, R19, 0x20, RZ, 0x3c, !PT ;  /* 0x0000002013117812 */ /* 0x000fe400078e3cff */
[----:B------:R-:W-:Y:S01]  /*90da0*/  STL.64 [R1+0xdf0], R28 ;  /* 0x000df01c01007387 */ /* 0x000fe20000100a00 */
[----:B------:R-:W-:-:S03]  /*90db0*/  IMAD.MOV.U32 R18, RZ, RZ, R211 ;  /* 0x000000ffff127224 */ /* 0x000fc600078e00d3 */
[----:B------:R-:W-:Y:S01]  /*90dc0*/  STL.64 [R1+0xde8], R26 ;  /* 0x000de81a01007387 */ /* 0x000fe20000100a00 */
[----:B------:R-:W-:-:S03]  /*90dd0*/  IMAD.MOV.U32 R19, RZ, RZ, R210 ;  /* 0x000000ffff137224 */ /* 0x000fc600078e00d2 */
[----:B------:R-:W-:Y:S04]  /*90de0*/  STL.64 [R1+0xde0], R24 ;  /* 0x000de01801007387 */ /* 0x000fe80000100a00 */
[----:B------:R-:W-:Y:S04]  /*90df0*/  STL.64 [R1+0xdd8], R22 ;  /* 0x000dd81601007387 */ /* 0x000fe80000100a00 */
[----:B------:R1:W-:Y:S04]  /*90e00*/  STL.64 [R1+0xdd0], R10 ;  /* 0x000dd00a01007387 */ /* 0x0003e80000100a00 */
[----:B---3--:R3:W5:Y:S04]  /*90e10*/  LDL.LU.64 R32, [R1+0x2a20] ;  /* 0x002a200001207983 */ /* 0x0087680000300a00 */
[----:B------:R-:W-:Y:S04]  /*90e20*/  STL.64 [R1+0xdc8], R20 ;  /* 0x000dc81401007387 */ /* 0x000fe80000100a00 */
[----:B----4-:R3:W5:Y:S04]  /*90e30*/  LDL.LU.64 R30, [R1+0x2a18] ;  /* 0x002a1800011e7983 */ /* 0x0107680000300a00 */
[----:B------:R-:W-:Y:S04]  /*90e40*/  STL.64 [R1+0xdc0], R18 ;  /* 0x000dc01201007387 */ /* 0x000fe80000100a00 */
[----:B------:R-:W4:Y:S04]  /*90e50*/  LDL.LU R3, [R1+0xf44] ;  /* 0x000f440001037983 */ /* 0x000f280000300800 */
[----:B-1----:R-:W3:Y:S04]  /*90e60*/  LDL.LU R14, [R1+0xf84] ;  /* 0x000f8400010e7983 */ /* 0x002ee80000300800 */
[----:B------:R1:W-:Y:S04]  /*90e70*/  LDGSTS.E [R0+0x31200], [R12.64], P0 ;  /* 0x312000000c007fae */ /* 0x0003e80008121848 */
[----:B------:R2:W-:Y:S04]  /*90e80*/  LDGSTS.E [R0+0x32200], [R184.64], P0 ;  /* 0x32200000b8007fae */ /* 0x0005e80008121848 */
[----:B------:R2:W-:Y:S04]  /*90e90*/  LDGSTS.E [R0+0x33200], [R186.64], P0 ;  /* 0x33200000ba007fae */ /* 0x0005e80008121848 */
[----:B-1----:R-:W3:Y:S04]  /*90ea0*/  LDL.LU R13, [R1+0xf40] ;  /* 0x000f4000010d7983 */ /* 0x002ee80000300800 */
[----:B------:R-:W3:Y:S04]  /*90eb0*/  LDL.LU R15, [R1+0xf80] ;  /* 0x000f8000010f7983 */ /* 0x000ee80000300800 */
[----:B------:R1:W-:Y:S04]  /*90ec0*/  LDGSTS.E [R0+0x34200], [R188.64], P0 ;  /* 0x34200000bc007fae */ /* 0x0003e80008121848 */
[----:B------:R1:W-:Y:S04]  /*90ed0*/  LDGSTS.E [R0+0x35200], [R4.64], P0 ;  /* 0x3520000004007fae */ /* 0x0003e80008121848 */
[----:B------:R2:W-:Y:S04]  /*90ee0*/  LDGSTS.E [R0+0x36200], [R192.64], P0 ;  /* 0x36200000c0007fae */ /* 0x0005e80008121848 */
[----:B------:R2:W-:Y:S04]  /*90ef0*/  LDGSTS.E [R0+0x37200], [R8.64], P0 ;  /* 0x3720000008007fae */ /* 0x0005e80008121848 */
[----:B-1----:R-:W3:Y:S04]  /*90f00*/  LDL.LU R4, [R1+0xfc4] ;  /* 0x000fc40001047983 */ /* 0x002ee80000300800 */
[----:B------:R-:W3:Y:S04]  /*90f10*/  LDL.LU R5, [R1+0x1004] ;  /* 0x0010040001057983 */ /* 0x000ee80000300800 */
[----:B--2---:R-:W2:Y:S04]  /*90f20*/  LDL.LU R8, [R1+0xfc0] ;  /* 0x000fc00001087983 */ /* 0x004ea80000300800 */
[----:B------:R-:W2:Y:S04]  /*90f30*/  LDL.LU R9, [R1+0x1000] ;  /* 0x0010000001097983 */ /* 0x000ea80000300800 */
[----:B------:R1:W-:Y:S04]  /*90f40*/  LDGSTS.E [R0+0x38200], [R196.64], P0 ;  /* 0x38200000c4007fae */ /* 0x0003e80008121848 */
[----:B------:R1:W-:Y:S04]  /*90f50*/  LDGSTS.E [R0+0x39200], [R28.64], P0 ;  /* 0x392000001c007fae */ /* 0x0003e80008121848 */
[----:B------:R1:W-:Y:S04]  /*90f60*/  LDGSTS.E [R0+0x3a200], [R26.64], P0 ;  /* 0x3a2000001a007fae */ /* 0x0003e80008121848 */
[----:B------:R1:W-:Y:S04]  /*90f70*/  LDGSTS.E [R0+0x3b200], [R24.64], P0 ;  /* 0x3b20000018007fae */ /* 0x0003e80008121848 */
[----:B------:R-:W2:Y:S04]  /*90f80*/  LDL.LU R6, [R1+0x1044] ;  /* 0x0010440001067983 */ /* 0x000ea80000300800 */
[----:B------:R1:W-:Y:S04]  /*90f90*/  LDGSTS.E [R0+0x3c200], [R22.64], P0 ;  /* 0x3c20000016007fae */ /* 0x0003e80008121848 */
[----:B------:R1:W-:Y:S01]  /*90fa0*/  LDGSTS.E [R0+0x3d200], [R10.64], P0 ;  /* 0x3d2000000a007fae */ /* 0x0003e20008121848 */
[----:B------:R-:W-:-:S02]  /*90fb0*/  IMAD.U32 R2, RZ, RZ, UR5 ;  /* 0x00000005ff027e24 */ /* 0x000fc4000f8e00ff */
[----:B------:R-:W-:Y:S01]  /*90fc0*/  IMAD.MOV.U32 R176, RZ, RZ, R7 ;  /* 0x000000ffffb07224 */ /* 0x000fe200078e0007 */
[----:B------:R1:W-:Y:S04]  /*90fd0*/  LDGSTS.E [R0+0x3e200], [R20.64], P0 ;  /* 0x3e20000014007fae */ /* 0x0003e80008121848 */
[----:B-1----:R-:W2:Y:S04]  /*90fe0*/  LDL.LU R11, [R1+0x1084] ;  /* 0x00108400010b7983 */ /* 0x002ea80000300800 */
[----:B------:R-:W2:Y:S04]  /*90ff0*/  LDL.LU R10, [R1+0x1040] ;  /* 0x00104000010a7983 */ /* 0x000ea80000300800 */
[----:B------:R-:W2:Y:S01]  /*91000*/  LDL.LU R12, [R1+0x1080] ;  /* 0x00108000010c7983 */ /* 0x000ea20000300800 */
[----:B------:R-:W-:-:S02]  /*91010*/  IMAD R2, R2, 0x40000, R17 ;  /* 0x0004000002027824 */ /* 0x000fc400078e0211 */
[----:B------:R-:W-:Y:S01]  /*91020*/  IMAD.MOV.U32 R177, RZ, RZ, R16 ;  /* 0x000000ffffb17224 */ /* 0x000fe200078e0010 */
[----:B------:R1:W-:Y:S04]  /*91030*/  LDGSTS.E [R0+0x3f200], [R18.64], P0 ;  /* 0x3f20000012007fae */ /* 0x0003e80008121848 */
[----:B------:R-:W2:Y:S04]  /*91040*/  LDL.LU R7, [R1+0x10c4] ;  /* 0x0010c40001077983 */ /* 0x000ea80000300800 */
[----:B------:R3:W-:Y:S04]  /*91050*/  LDGSTS.E [R2+0x400], [R176.64], P0 ;  /* 0x00400000b0027fae */ /* 0x0007e80008121848 */
[----:B-1----:R-:W2:Y:S01]  /*91060*/  LDL.LU R0, [R1+0x1104] ;  /* 0x0011040001007983 */ /* 0x002ea20000300800 */
[----:B----4-:R-:W-:-:S02]  /*91070*/  IADD3 R3, P1, R3, UR7, RZ ;  /* 0x0000000703037c10 */ /* 0x010fc4000ff3e0ff */
[----:B---3--:R-:W-:-:S03]  /*91080*/  IADD3 R14, P2, R14, UR7, RZ ;  /* 0x000000070e0e7c10 */ /* 0x008fc6000ff5e0ff */
[----:B------:R-:W-:Y:S01]  /*91090*/  STL [R1+0xf44], R3 ;  /* 0x000f440301007387 */ /* 0x000fe20000100800 */
[----:B------:R-:W-:Y:S01]  /*910a0*/  IMAD.MOV.U32 R176, RZ, RZ, R3 ;  /* 0x000000ffffb07224 */ /* 0x000fe200078e0003 */
[----:B------:R-:W-:Y:S02]  /*910b0*/  IADD3.X R13, R13, UR6, RZ, P1, !PT ;  /* 0x000000060d0d7c10 */ /* 0x000fe40008ffe4ff */
[----:B------:R-:W-:-:S03]  /*910c0*/  IADD3.X R15, R15, UR6, RZ, P2, !PT ;  /* 0x000000060f0f7c10 */ /* 0x000fc600097fe4ff */
[----:B------:R-:W-:Y:S01]  /*910d0*/  IMAD.MOV.U32 R177, RZ, RZ, R13 ;  /* 0x000000ffffb17224 */ /* 0x000fe200078e000d */
[----:B------:R1:W-:Y:S04]  /*910e0*/  STL [R1+0xf40], R13 ;  /* 0x000f400d01007387 */ /* 0x0003e80000100800 */
[----:B------:R-:W-:Y:S04]  /*910f0*/  STL [R1+0xf84], R14 ;  /* 0x000f840e01007387 */ /* 0x000fe80000100800 */
[----:B------:R3:W-:Y:S04]  /*91100*/  LDGSTS.E [R2+0x1400], [R176.64], P0 ;  /* 0x01400000b0027fae */ /* 0x0007e80008121848 */
[----:B-1----:R-:W4:Y:S01]  /*91110*/  LDL.LU R13, [R1+0x10c0] ;  /* 0x0010c000010d7983 */ /* 0x002f220000300800 */
[----:B------:R-:W-:-:S03]  /*91120*/  IADD3 R4, P1, R4, UR7, RZ ;  /* 0x0000000704047c10 */ /* 0x000fc6000ff3e0ff */
[----:B------:R-:W-:Y:S01]  /*91130*/  STL [R1+0xf80], R15 ;  /* 0x000f800f01007387 */ /* 0x000fe20000100800 */
[----:B---3--:R-:W-:Y:S02]  /*91140*/  IMAD.MOV.U32 R176, RZ, RZ, R14 ;  /* 0x000000ffffb07224 */ /* 0x008fe400078e000e */
[----:B------:R-:W-:Y:S01]  /*91150*/  IMAD.MOV.U32 R177, RZ, RZ, R15 ;  /* 0x000000ffffb17224 */ /* 0x000fe200078e000f */
[----:B------:R-:W3:Y:S01]  /*91160*/  LDL.LU R3, [R1+0x1100] ;  /* 0x0011000001037983 */ /* 0x000ee20000300800 */
[----:B------:R-:W-:Y:S02]  /*91170*/  IADD3 R5, P2, R5, UR7, RZ ;  /* 0x0000000705057c10 */ /* 0x000fe4000ff5e0ff */
[----:B--2---:R-:W-:Y:S01]  /*91180*/  IADD3.X R8, R8, UR6, RZ, P1, !PT ;  /* 0x0000000608087c10 */ /* 0x004fe20008ffe4ff */
[----:B------:R1:W-:Y:S01]  /*91190*/  LDGSTS.E [R2+0x2400], [R176.64], P0 ;  /* 0x02400000b0027fae */ /* 0x0003e20008121848 */
[----:B------:R-:W-:-:S03]  /*911a0*/  IADD3.X R9, R9, UR6, RZ, P2, !PT ;  /* 0x0000000609097c10 */ /* 0x000fc600097fe4ff */
[----:B------:R-:W-:Y:S04]  /*911b0*/  STL [R1+0xfc4], R4 ;  /* 0x000fc40401007387 */ /* 0x000fe80000100800 */
[----:B------:R2:W-:Y:S01]  /*911c0*/  STL [R1+0xfc0], R8 ;  /* 0x000fc00801007387 */ /* 0x0005e20000100800 */
[----:B-1----:R-:W-:Y:S02]  /*911d0*/  IMAD.MOV.U32 R176, RZ, RZ, R4 ;  /* 0x000000ffffb07224 */ /* 0x002fe400078e0004 */
[----:B------:R-:W-:Y:S01]  /*911e0*/  IMAD.MOV.U32 R177, RZ, RZ, R8 ;  /* 0x000000ffffb17224 */ /* 0x000fe200078e0008 */
[----:B------:R-:W-:Y:S04]  /*911f0*/  STL [R1+0x1004], R5 ;  /* 0x0010040501007387 */ /* 0x000fe80000100800 */
[----:B--2---:R-:W2:Y:S04]  /*91200*/  LDL.LU R8, [R1+0x1144] ;  /* 0x0011440001087983 */ /* 0x004ea80000300800 */
[----:B------:R1:W-:Y:S01]  /*91210*/  STL [R1+0x1000], R9 ;  /* 0x0010000901007387 */ /* 0x0003e20000100800 */
[----:B------:R-:W-:-:S03]  /*91220*/  IADD3 R6, P1, R6, UR7, RZ ;  /* 0x0000000706067c10 */ /* 0x000fc6000ff3e0ff */
[----:B------:R1:W-:Y:S04]  /*91230*/  LDGSTS.E [R2+0x3400], [R176.64], P0 ;  /* 0x03400000b0027fae */ /* 0x0003e80008121848 */
[----:B------:R-:W2:Y:S01]  /*91240*/  LDL.LU R4, [R1+0x1184] ;  /* 0x0011840001047983 */ /* 0x000ea20000300800 */
[----:B-1----:R-:W-:-:S03]  /*91250*/  IMAD.MOV.U32 R177, RZ, RZ, R9 ;  /* 0x000000ffffb17224 */ /* 0x002fc600078e0009 */
[----:B------:R-:W2:Y:S01]  /*91260*/  LDL.LU R9, [R1+0x1140] ;  /* 0x0011400001097983 */ /* 0x000ea20000300800 */
[----:B------:R-:W-:Y:S01]  /*91270*/  IMAD.MOV.U32 R176, RZ, RZ, R5 ;  /* 0x000000ffffb07224 */ /* 0x000fe200078e0005 */
[----:B------:R-:W-:Y:S02]  /*91280*/  IADD3 R11, P2, R11, UR7, RZ ;  /* 0x000000070b0b7c10 */ /* 0x000fe4000ff5e0ff */
[----:B------:R-:W2:Y:S01]  /*91290*/  LDL.LU R5, [R1+0x1180] ;  /* 0x0011800001057983 */ /* 0x000ea20000300800 */
[----:B------:R-:W-:-:S03]  /*912a0*/  IADD3.X R10, R10, UR6, RZ, P1, !PT ;  /* 0x000000060a0a7c10 */ /* 0x000fc60008ffe4ff */
[----:B------:R1:W-:Y:S01]  /*912b0*/  LDGSTS.E [R2+0x4400], [R176.64], P0 ;  /* 0x04400000b0027fae */ /* 0x0003e20008121848 */
[----:B------:R-:W-:-:S03]  /*912c0*/  IADD3.X R12, R12, UR6, RZ, P2, !PT ;  /* 0x000000060c0c7c10 */ /* 0x000fc600097fe4ff */
[----:B------:R-:W-:Y:S04]  /*912d0*/  STL [R1+0x1044], R6 ;  /* 0x0010440601007387 */ /* 0x000fe80000100800 */
[----:B------:R1:W-:Y:S02]  /*912e0*/  STL [R1+0x1040], R10 ;  /* 0x0010400a01007387 */ /* 0x0003e40000100800 */
[----:B-1----:R-:W-:Y:S02]  /*912f0*/  IMAD.MOV.U32 R176, RZ, RZ, R6 ;  /* 0x000000ffffb07224 */ /* 0x002fe400078e0006 */
[----:B------:R-:W-:Y:S01]  /*91300*/  IMAD.MOV.U32 R177, RZ, RZ, R10 ;  /* 0x000000ffffb17224 */ /* 0x000fe200078e000a */
[----:B------:R-:W-:Y:S04]  /*91310*/  STL [R1+0x1084], R11 ;  /* 0x0010840b01007387 */ /* 0x000fe80000100800 */
[----:B------:R-:W2:Y:S04]  /*91320*/  LDL.LU R10, [R1+0x11c4] ;  /* 0x0011c400010a7983 */ /* 0x000ea80000300800 */
[----:B------:R1:W-:Y:S04]  /*91330*/  STL [R1+0x1080], R12 ;  /* 0x0010800c01007387 */ /* 0x0003e80000100800 */
[----:B------:R1:W-:Y:S04]  /*91340*/  LDGSTS.E [R2+0x5400], [R176.64], P0 ;  /* 0x05400000b0027fae */ /* 0x0003e80008121848 */
[----:B------:R-:W2:Y:S01]  /*91350*/  LDL.LU R6, [R1+0x1204] ;  /* 0x0012040001067983 */ /* 0x000ea20000300800 */
[----:B-1----:R-:W-:-:S03]  /*91360*/  IMAD.MOV.U32 R177, RZ, RZ, R12 ;  /* 0x000000ffffb17224 */ /* 0x002fc600078e000c */
[----:B------:R-:W2:Y:S01]  /*91370*/  LDL.LU R12, [R1+0x11c0] ;  /* 0x0011c000010c7983 */ /* 0x000ea20000300800 */
[----:B------:R-:W-:-:S03]  /*91380*/  IMAD.MOV.U32 R176, RZ, RZ, R11 ;  /* 0x000000ffffb07224 */ /* 0x000fc600078e000b */
[----:B------:R-:W2:Y:S01]  /*91390*/  LDL.LU R11, [R1+0x1200] ;  /* 0x00120000010b7983 */ /* 0x000ea20000300800 */
[----:B------:R-:W-:Y:S02]  /*913a0*/  IADD3 R7, P1, R7, UR7, RZ ;  /* 0x0000000707077c10 */ /* 0x000fe4000ff3e0ff */
[----:B------:R-:W-:Y:S01]  /*913b0*/  IADD3 R0, P2, R0, UR7, RZ ;  /* 0x0000000700007c10 */ /* 0x000fe2000ff5e0ff */
[----:B------:R1:W-:Y:S04]  /*913c0*/  LDGSTS.E [R2+0x6400], [R176.64], P0 ;  /* 0x06400000b0027fae */ /* 0x0003e80008121848 */
[----:B------:R3:W-:Y:S01]  /*913d0*/  STL [R1+0x10c4], R7 ;  /* 0x0010c40701007387 */ /* 0x0007e20000100800 */
[----:B-1----:R-:W-:Y:S01]  /*913e0*/  IMAD.MOV.U32 R176, RZ, RZ, R7 ;  /* 0x000000ffffb07224 */ /* 0x002fe200078e0007 */
[----:B----4-:R-:W-:-:S05]  /*913f0*/  IADD3.X R13, R13, UR6, RZ, P1, !PT ;  /* 0x000000060d0d7c10 */ /* 0x010fca0008ffe4ff */
[----:B------:R1:W-:Y:S04]  /*91400*/  STL [R1+0x10c0], R13 ;  /* 0x0010c00d01007387 */ /* 0x0003e80000100800 */
[----:B------:R4:W-:Y:S01]  /*91410*/  STL [R1+0x1104], R0 ;  /* 0x0011040001007387 */ /* 0x0009e20000100800 */
[----:B---3--:R-:W-:-:S03]  /*91420*/  IADD3.X R3, R3, UR6, RZ, P2, !PT ;  /* 0x0000000603037c10 */ /* 0x008fc600097fe4ff */
[----:B------:R-:W3:Y:S01]  /*91430*/  LDL.LU R7, [R1+0x1244] ;  /* 0x0012440001077983 */ /* 0x000ee20000300800 */
[----:B------:R-:W-:-:S03]  /*91440*/  IMAD.MOV.U32 R177, RZ, RZ, R13 ;  /* 0x000000ffffb17224 */ /* 0x000fc600078e000d */
[----:B------:R2:W-:Y:S04]  /*91450*/  STL [R1+0x1100], R3 ;  /* 0x0011000301007387 */ /* 0x0005e80000100800 */
[----:B------:R-:W3:Y:S04]  /*91460*/  LDL.LU R14, [R1+0x1284] ;  /* 0x00128400010e7983 */ /* 0x000ee80000300800 */
[----:B-1----:R-:W3:Y:S04]  /*91470*/  LDL.LU R13, [R1+0x1240] ;  /* 0x00124000010d7983 */ /* 0x002ee80000300800 */
[----:B------:R1:W-:Y:S04]  /*91480*/  LDGSTS.E [R2+0x7400], [R176.64], P0 ;  /* 0x07400000b0027fae */ /* 0x0003e80008121848 */
[----:B------:R-:W3:Y:S01]  /*91490*/  LDL.LU R15, [R1+0x1280] ;  /* 0x00128000010f7983 */ /* 0x000ee20000300800 */
[----:B--2---:R-:W-:Y:S01]  /*914a0*/  IADD3 R8, P1, R8, UR7, RZ ;  /* 0x0000000708087c10 */ /* 0x004fe2000ff3e0ff */
[----:B-1----:R-:W-:-:S02]  /*914b0*/  IMAD.MOV.U32 R176, RZ, RZ, R0 ;  /* 0x000000ffffb07224 */ /* 0x002fc400078e0000 */
[----:B------:R-:W-:Y:S01]  /*914c0*/  IMAD.MOV.U32 R177, RZ, RZ, R3 ;  /* 0x000000ffffb17224 */ /* 0x000fe200078e0003 */
[----:B----4-:R-:W2:Y:S01]  /*914d0*/  LDL.LU R0, [R1+0x12c4] ;  /* 0x0012c40001007983 */ /* 0x010ea20000300800 */
[----:B------:R-:W-:-:S03]  /*914e0*/  IADD3 R4, P2, R4, UR7, RZ ;  /* 0x0000000704047c10 */ /* 0x000fc6000ff5e0ff */
[----:B------:R-:W3:Y:S04]  /*914f0*/  LDL.LU R3, [R1+0x1304] ;  /* 0x0013040001037983 */ /* 0x000ee80000300800 */
[----:B------:R1:W-:Y:S01]  /*91500*/  STL [R1+0x1144], R8 ;  /* 0x0011440801007387 */ /* 0x0003e20000100800 */
[----:B------:R-:W-:-:S03]  /*91510*/  IADD3.X R9, R9, UR6, RZ, P1, !PT ;  /* 0x0000000609097c10 */ /* 0x000fc60008ffe4ff */
[----:B------:R1:W-:Y:S01]  /*91520*/  LDGSTS.E [R2+0x8400], [R176.64], P0 ;  /* 0x08400000b0027fae */ /* 0x0003e20008121848 */
[----:B------:R-:W-:-:S03]  /*91530*/  IADD3.X R5, R5, UR6, RZ, P2, !PT ;  /* 0x0000000605057c10 */ /* 0x000fc600097fe4ff */
[----:B------:R1:W-:Y:S04]  /*91540*/  STL [R1+0x1140], R9 ;  /* 0x0011400901007387 */ /* 0x0003e80000100800 */
[----:B------:R1:W-:Y:S02]  /*91550*/  STL [R1+0x1184], R4 ;  /* 0x0011840401007387 */ /* 0x0003e40000100800 */
[----:B-1----:R-:W-:Y:S02]  /*91560*/  IMAD.MOV.U32 R176, RZ, RZ, R8 ;  /* 0x000000ffffb07224 */ /* 0x002fe400078e0008 */
[----:B------:R-:W3:Y:S01]  /*91570*/  LDL.LU R8, [R1+0x12c0] ;  /* 0x0012c00001087983 */ /* 0x000ee20000300800 */
[----:B------:R-:W-:-:S03]  /*91580*/  IMAD.MOV.U32 R177, RZ, RZ, R9 ;  /* 0x000000ffffb17224 */ /* 0x000fc600078e0009 */
[----:B------:R1:W-:Y:S04]  /*91590*/  STL [R1+0x1180], R5 ;  /* 0x0011800501007387 */ /* 0x0003e80000100800 */
[----:B------:R-:W3:Y:S01]  /*915a0*/  LDL.LU R9, [R1+0x1300] ;  /* 0x0013000001097983 */ /* 0x000ee20000300800 */
[----:B------:R-:W-:-:S03]  /*915b0*/  IADD3 R10, P1, R10, UR7, RZ ;  /* 0x000000070a0a7c10 */ /* 0x000fc6000ff3e0ff */
[----:B------:R1:W-:Y:S01]  /*915c0*/  LDGSTS.E [R2+0x9400], [R176.64], P0 ;  /* 0x09400000b0027fae */ /* 0x0003e20008121848 */
[----:B------:R-:W-:Y:S01]  /*915d0*/  IADD3 R6, P2, R6, UR7, RZ ;  /* 0x0000000706067c10 */ /* 0x000fe2000ff5e0ff */
[----:B-1----:R-:W-:Y:S02]  /*915e0*/  IMAD.MOV.U32 R176, RZ, RZ, R4 ;  /* 0x000000ffffb07224 */ /* 0x002fe400078e0004 */
[----:B------:R-:W-:Y:S01]  /*915f0*/  IMAD.MOV.U32 R177, RZ, RZ, R5 ;  /* 0x000000ffffb17224 */ /* 0x000fe200078e0005 */
[----:B------:R-:W3:Y:S04]  /*91600*/  LDL.LU R4, [R1+0x1344] ;  /* 0x0013440001047983 */ /* 0x000ee80000300800 */
[----:B------:R-:W3:Y:S01]  /*91610*/  LDL.LU R5, [R1+0x1384] ;  /* 0x0013840001057983 */ /* 0x000ee20000300800 */
[----:B------:R-:W-:-:S03]  /*91620*/  IADD3.X R12, R12, UR6, RZ, P1, !PT ;  /* 0x000000060c0c7c10 */ /* 0x000fc60008ffe4ff */
[----:B------:R1:W-:Y:S01]  /*91630*/  STL [R1+0x11c4], R10 ;  /* 0x0011c40a01007387 */ /* 0x0003e20000100800 */
[----:B------:R-:W-:-:S03]  /*91640*/  IADD3.X R11, R11, UR6, RZ, P2, !PT ;  /* 0x000000060b0b7c10 */ /* 0x000fc600097fe4ff */
[----:B------:R1:W-:Y:S04]  /*91650*/  LDGSTS.E [R2+0xa400], [R176.64], P0 ;  /* 0x0a400000b0027fae */ /* 0x0003e80008121848 */
        /* <DEDUP_REMOVED lines=11> */
[----:B------:R-:W3:Y:S04]  /*91710*/  LDL.LU R6, [R1+0x1404] ;  /* 0x0014040001067983 */ /* 0x000ee80000300800 */
        /* <DEDUP_REMOVED lines=14> */
[----:B---3--:R-:W-:Y:S01]  /*91800*/  IADD3 R3, P2, R3, UR7, RZ ;  /* 0x0000000703037c10 */ /* 0x008fe2000ff5e0ff */
[----:B------:R-:W-:Y:S02]  /*91810*/  IMAD.MOV.U32 R176, RZ, RZ, R14 ;  /* 0x000000ffffb07224 */ /* 0x000fe400078e000e */
        /* <DEDUP_REMOVED lines=14> */
[----:B---3--:R-:W-:Y:S01]  /*91900*/  IMAD.MOV.U32 R177, RZ, RZ, R9 ;  /* 0x000000ffffb17224 */ /* 0x008fe200078e0009 */
[----:B------:R-:W-:Y:S01]  /*91910*/  IADD3 R4, P1, R4, UR7, RZ ;  /* 0x0000000704047c10 */ /* 0x000fe2000ff3e0ff */
[----:B------:R-:W-:Y:S01]  /*91920*/  IMAD.MOV.U32 R176, RZ, RZ, R3 ;  /* 0x000000ffffb07224 */ /* 0x000fe200078e0003 */
[----:B-1----:R-:W3:Y:S01]  /*91930*/  LDL.LU R9, [R1+0x1440] ;  /* 0x0014400001097983 */ /* 0x002ee20000300800 */
[----:B------:R-:W-:-:S03]  /*91940*/  IADD3 R5, P2, R5, UR7, RZ ;  /* 0x0000000705057c10 */ /* 0x000fc6000ff5e0ff */
[----:B------:R-:W3:Y:S04]  /*91950*/  LDL.LU R3, [R1+0x1480] ;  /* 0x0014800001037983 */ /* 0x000ee80000300800 */
        /* <DEDUP_REMOVED lines=37> */
[----:B------:R-:W-:-:S03]  /*91bb0*/  IADD3 R0, P2, R0, UR7, RZ ;  /* 0x0000000700007c10 */ /* 0x000fc6000ff5e0ff */
[----:B------:R1:W-:Y:S01]  /*91bc0*/  STL [R1+0x1444], R8 ;  /* 0x0014440801007387 */ /* 0x0003e20000100800 */
[----:B---3--:R-:W-:-:S03]  /*91bd0*/  IADD3.X R9, R9, UR6, RZ, P1, !PT ;  /* 0x0000000609097c10 */ /* 0x008fc60008ffe4ff */
[----:B------:R3:W-:Y:S01]  /*91be0*/  LDGSTS.E [R2+0x14400], [R176.64], P0 ;  /* 0x14400000b0027fae */ /* 0x0007e20008121848 */
[----:B------:R-:W-:-:S03]  /*91bf0*/  IADD3.X R3, R3, UR6, RZ, P2, !PT ;  /* 0x0000000603037c10 */ /* 0x000fc600097fe4ff */
[----:B------:R1:W-:Y:S04]  /*91c00*/  STL [R1+0x1440], R9 ;  /* 0x0014400901007387 */ /* 0x0003e80000100800 */
[----:B------:R3:W-:Y:S02]  /*91c10*/  STL [R1+0x1484], R0 ;  /* 0x0014840001007387 */ /* 0x0007e40000100800 */
[----:B---3--:R-:W-:Y:S02]  /*91c20*/  IMAD.MOV.U32 R176, RZ, RZ, R8 ;  /* 0x000000ffffb07224 */ /* 0x008fe400078e0008 */
[----:B-1----:R-:W3:Y:S01]  /*91c30*/  LDL.LU R8, [R1+0x15c0] ;  /* 0x0015c00001087983 */ /* 0x002ee20000300800 */
[----:B------:R-:W-:-:S03]  /*91c40*/  IMAD.MOV.U32 R177, RZ, RZ, R9 ;  /* 0x000000ffffb17224 */ /* 0x000fc600078e0009 */
[----:B------:R1:W-:Y:S04]  /*91c50*/  STL [R1+0x1480], R3 ;  /* 0x0014800301007387 */ /* 0x0003e80000100800 */
[----:B------:R-:W3:Y:S04]  /*91c60*/  LDL.LU R9, [R1+0x1600] ;  /* 0x0016000001097983 */ /* 0x000ee80000300800 */
[----:B------:R1:W-:Y:S01]  /*91c70*/  LDGSTS.E [R2+0x15400], [R176.64], P0 ;  /* 0x15400000b0027fae */ /* 0x0003e20008121848 */
[----:B------:R-:W-:Y:S01]  /*91c80*/  IADD3 R4, P1, R4, UR7, RZ ;  /* 0x0000000704047c10 */ /* 0x000fe2000ff3e0ff */
[----:B-1----:R-:W-:-:S02]  /*91c90*/  IMAD.MOV.U32 R176, RZ, RZ, R0 ;  /* 0x000000ffffb07224 */ /* 0x002fc400078e0000 */
[----:B------:R-:W-:Y:S01]  /*91ca0*/  IMAD.MOV.U32 R177, RZ, RZ, R3 ;  /* 0x000000ffffb17224 */ /* 0x000fe200078e0003 */
[----:B------:R-:W3:Y:S04]  /*91cb0*/  LDL.LU R0, [R1+0x1644] ;  /* 0x0016440001007983 */ /* 0x000ee80000300800 */
[----:B------:R-:W3:Y:S01]  /*91cc0*/  LDL.LU R3, [R1+0x1684] ;  /* 0x0016840001037983 */ /* 0x000ee20000300800 */
[----:B------:R-:W-:-:S03]  /*91cd0*/  IADD3 R10, P2, R10, UR7, RZ ;  /* 0x000000070a0a7c10 */ /* 0x000fc6000ff5e0ff */
[----:B------:R1:W-:Y:S04]  /*91ce0*/  STL [R1+0x14c4], R4 ;  /* 0x0014c40401007387 */ /* 0x0003e80000100800 */
[----:B------:R1:W-:Y:S01]  /*91cf0*/  LDGSTS.E [R2+0x16400], [R176.64], P0 ;  /* 0x16400000b0027fae */ /* 0x0003e20008121848 */
[----:B------:R-:W-:Y:S02]  /*91d00*/  IADD3.X R5, R5, UR6, RZ, P1, !PT ;  /* 0x0000000605057c10 */ /* 0x000fe40008ffe4ff */
[----:B------:R-:W-:-:S03]  /*91d10*/  IADD3.X R12, R12, UR6, RZ, P2, !PT ;  /* 0x000000060c0c7c10 */ /* 0x000fc600097fe4ff */
[----:B------:R1:W-:Y:S02]  /*91d20*/  STL [R1+0x14c0], R5 ;  /* 0x0014c00501007387 */ /* 0x0003e40000100800 */
[----:B-1----:R-:W-:Y:S02]  /*91d30*/  IMAD.MOV.U32 R176, RZ, RZ, R4 ;  /* 0x000000ffffb07224 */ /* 0x002fe400078e0004 */
[----:B------:R-:W-:Y:S04]  /*91d40*/  STL [R1+0x1504], R10 ;  /* 0x0015040a01007387 */ /* 0x000fe80000100800 */
        /* <DEDUP_REMOVED lines=39> */
[----:B---3--:R-:W-:Y:S01]  /*91fc0*/  IMAD.MOV.U32 R177, RZ, RZ, R9 ;  /* 0x000000ffffb17224 */ /* 0x008fe200078e0009 */
[----:B------:R-:W-:Y:S01]  /*91fd0*/  IADD3 R0, P1, R0, UR7, RZ ;  /* 0x0000000700007c10 */ /* 0x000fe2000ff3e0ff */
[----:B------:R-:W-:Y:S01]  /*91fe0*/  IMAD.MOV.U32 R176, RZ, RZ, R7 ;  /* 0x000000ffffb07224 */ /* 0x000fe200078e0007 */
[----:B-1----:R-:W3:Y:S01]  /*91ff0*/  LDL.LU R9, [R1+0x1740] ;  /* 0x0017400001097983 */ /* 0x002ee20000300800 */
[----:B------:R-:W-:-:S03]  /*92000*/  IADD3 R3, P2, R3, UR7, RZ ;  /* 0x0000000703037c10 */ /* 0x000fc6000ff5e0ff */
[----:B------:R-:W3:Y:S04]  /*92010*/  LDL.LU R7, [R1+0x1780] ;  /* 0x0017800001077983 */ /* 0x000ee80000300800 */
[----:B------:R1:W-:Y:S04]  /*92020*/  LDGSTS.E [R2+0x1c400], [R176.64], P0 ;  /* 0x1c400000b0027fae */ /* 0x0003e80008121848 */
[----:B------:R-:W-:Y:S01]  /*92030*/  STL [R1+0x1644], R0 ;  /* 0x0016440001007387 */ /* 0x000fe20000100800 */
[----:B------:R-:W-:Y:S01]  /*92040*/  IADD3.X R4, R4, UR6, RZ, P1, !PT ;  /* 0x0000000604047c10 */ /* 0x000fe20008ffe4ff */
[----:B-1----:R-:W-:-:S04]  /*92050*/  IMAD.MOV.U32 R176, RZ, RZ, R0 ;  /* 0x000000ffffb07224 */ /* 0x002fc800078e0000 */
[----:B------:R-:W-:Y:S01]  /*92060*/  IMAD.MOV.U32 R177, RZ, RZ, R4 ;  /* 0x000000ffffb17224 */ /* 0x000fe200078e0004 */
[----:B------:R1:W-:Y:S01]  /*92070*/  STL [R1+0x1640], R4 ;  /* 0x0016400401007387 */ /* 0x0003e20000100800 */
[----:B------:R-:W-:-:S03]  /*92080*/  IADD3.X R5, R5, UR6, RZ, P2, !PT ;  /* 0x0000000605057c10 */ /* 0x000fc600097fe4ff */
[----:B------:R-:W-:Y:S04]  /*92090*/  STL [R1+0x1684], R3 ;  /* 0x0016840301007387 */ /* 0x000fe80000100800 */
[----:B------:R1:W-:Y:S04]  /*920a0*/  LDGSTS.E [R2+0x1d400], [R176.64], P0 ;  /* 0x1d400000b0027fae */ /* 0x0003e80008121848 */
[----:B-1----:R-:W3:Y:S04]  /*920b0*/  LDL.LU R4, [R1+0x17c4] ;  /* 0x0017c40001047983 */ /* 0x002ee80000300800 */
[----:B------:R1:W-:Y:S04]  /*920c0*/  STL [R1+0x1680], R5 ;  /* 0x0016800501007387 */ /* 0x0003e80000100800 */
[----:B------:R-:W3:Y:S01]  /*920d0*/  LDL.LU R0, [R1+0x1804] ;  /* 0x0018040001007983 */ /* 0x000ee20000300800 */
[----:B------:R-:W-:-:S03]  /*920e0*/  IMAD.MOV.U32 R177, RZ, RZ, R5 ;  /* 0x000000ffffb17224 */ /* 0x000fc600078e0005 */
[----:B-1----:R-:W3:Y:S01]  /*920f0*/  LDL.LU R5, [R1+0x17c0] ;  /* 0x0017c00001057983 */ /* 0x002ee20000300800 */
[----:B------:R-:W-:-:S03]  /*92100*/  IMAD.MOV.U32 R176, RZ, RZ, R3 ;  /* 0x000000ffffb07224 */ /* 0x000fc600078e0003 */
        /* <DEDUP_REMOVED lines=18> */
[----:B------:R-:W-:-:S02]  /*92230*/  IADD3 R8, P1, R8, UR7, RZ ;  /* 0x0000000708087c10 */ /* 0x000fc4000ff3e0ff */
[----:B------:R-:W-:Y:S01]  /*92240*/  IADD3 R6, P2, R6, UR7, RZ ;  /* 0x0000000706067c10 */ /* 0x000fe2000ff5e0ff */
[----:B-1----:R-:W-:Y:S02]  /*92250*/  IMAD.MOV.U32 R176, RZ, RZ, R10 ;  /* 0x000000ffffb07224 */ /* 0x002fe400078e000a */
[----:B------:R-:W4:Y:S01]  /*92260*/  LDL.LU R10, [R1+0x1904] ;  /* 0x00190400010a7983 */ /* 0x000f220000300800 */
[----:B---3--:R-:W-:-:S03]  /*92270*/  IADD3.X R9, R9, UR6, RZ, P1, !PT ;  /* 0x0000000609097c10 */ /* 0x008fc60008ffe4ff */
[----:B------:R1:W-:Y:S01]  /*92280*/  STL [R1+0x1744], R8 ;  /* 0x0017440801007387 */ /* 0x0003e20000100800 */
[----:B------:R-:W-:-:S03]  /*92290*/  IADD3.X R7, R7, UR6, RZ, P2, !PT ;  /* 0x0000000607077c10 */ /* 0x000fc600097fe4ff */
[----:B------:R-:W-:Y:S01]  /*922a0*/  STL [R1+0x1740], R9 ;  /* 0x0017400901007387 */ /* 0x000fe20000100800 */
[----:B------:R-:W-:-:S03]  /*922b0*/  IMAD.MOV.U32 R177, RZ, RZ, R11 ;  /* 0x000000ffffb17224 */ /* 0x000fc600078e000b */
[----:B------:R3:W-:Y:S04]  /*922c0*/  STL [R1+0x1784], R6 ;  /* 0x0017840601007387 */ /* 0x0007e80000100800 */
[----:B------:R-:W4:Y:S04]  /*922d0*/  LDL.LU R13, [R1+0x18c0] ;  /* 0x0018c000010d7983 */ /* 0x000f280000300800 */
[----:B------:R1:W-:Y:S04]  /*922e0*/  STL [R1+0x1780], R7 ;  /* 0x0017800701007387 */ /* 0x0003e80000100800 */
[----:B--2---:R-:W2:Y:S04]  /*922f0*/  LDL.LU R11, [R1+0x1900] ;  /* 0x00190000010b7983 */ /* 0x004ea80000300800 */
[----:B------:R1:W-:Y:S02]  /*92300*/  LDGSTS.E [R2+0x20400], [R176.64], P0 ;  /* 0x20400000b0027fae */ /* 0x0003e40008121848 */
[----:B-1----:R-:W-:-:S02]  /*92310*/  IMAD.MOV.U32 R176, RZ, RZ, R8 ;  /* 0x000000ffffb07224 */ /* 0x002fc400078e0008 */
[----:B------:R-:W-:Y:S01]  /*92320*/  IMAD.MOV.U32 R177, RZ, RZ, R9 ;  /* 0x000000ffffb17224 */ /* 0x000fe200078e0009 */
[----:B------:R-:W2:Y:S01]  /*92330*/  LDL.LU R8, [R1+0x1944] ;  /* 0x0019440001087983 */ /* 0x000ea20000300800 */
[----:B------:R-:W-:-:S03]  /*92340*/  IADD3 R4, P1, R4, UR7, RZ ;  /* 0x0000000704047c10 */ /* 0x000fc6000ff3e0ff */
[----:B------:R1:W-:Y:S01]  /*92350*/  LDGSTS.E [R2+0x21400], [R176.64], P0 ;  /* 0x21400000b0027fae */ /* 0x0003e20008121848 */
[----:B------:R-:W-:Y:S02]  /*92360*/  IADD3 R0, P2, R0, UR7, RZ ;  /* 0x0000000700007c10 */ /* 0x000fe4000ff5e0ff */
[----:B------:R-:W-:Y:S01]  /*92370*/  IADD3.X R5, R5, UR6, RZ, P1, !PT ;  /* 0x0000000605057c10 */ /* 0x000fe20008ffe4ff */
[----:B-1----:R-:W-:Y:S02]  /*92380*/  IMAD.MOV.U32 R176, RZ, RZ, R6 ;  /* 0x000000ffffb07224 */ /* 0x002fe400078e0006 */
[----:B---3--:R-:W3:Y:S01]  /*92390*/  LDL.LU R6, [R1+0x1984] ;  /* 0x0019840001067983 */ /* 0x008ee20000300800 */
[----:B------:R-:W-:-:S03]  /*923a0*/  IADD3.X R3, R3, UR6, RZ, P2, !PT ;  /* 0x0000000603037c10 */ /* 0x000fc600097fe4ff */
[----:B------:R-:W-:Y:S04]  /*923b0*/  STL [R1+0x17c4], R4 ;  /* 0x0017c40401007387 */ /* 0x000fe80000100800 */
[----:B------:R1:W-:Y:S01]  /*923c0*/  STL [R1+0x17c0], R5 ;  /* 0x0017c00501007387 */ /* 0x0003e20000100800 */
[----:B------:R-:W-:-:S03]  /*923d0*/  IMAD.MOV.U32 R177, RZ, RZ, R7 ;  /* 0x000000ffffb17224 */ /* 0x000fc600078e0007 */
[----:B------:R-:W-:Y:S04]  /*923e0*/  STL [R1+0x1804], R0 ;  /* 0x0018040001007387 */ /* 0x000fe80000100800 */
[----:B------:R-:W3:Y:S04]  /*923f0*/  LDL.LU R9, [R1+0x1940] ;  /* 0x0019400001097983 */ /* 0x000ee80000300800 */
[----:B------:R1:W-:Y:S04]  /*92400*/  STL [R1+0x1800], R3 ;  /* 0x0018000301007387 */ /* 0x0003e80000100800 */
[----:B------:R-:W3:Y:S04]  /*92410*/  LDL.LU R7, [R1+0x1980] ;  /* 0x0019800001077983 */ /* 0x000ee80000300800 */
[----:B------:R1:W-:Y:S02]  /*92420*/  LDGSTS.E [R2+0x22400], [R176.64], P0 ;  /* 0x22400000b0027fae */ /* 0x0003e40008121848 */
[----:B-1----:R-:W-:-:S02]  /*92430*/  IMAD.MOV.U32 R176, RZ, RZ, R4 ;  /* 0x000000ffffb07224 */ /* 0x002fc400078e0004 */
[----:B------:R-:W-:Y:S02]  /*92440*/  IMAD.MOV.U32 R177, RZ, RZ, R5 ;  /* 0x000000ffffb17224 */ /* 0x000fe400078e0005 */
        /* <DEDUP_REMOVED lines=14> */
[----:B------:R4:W-:Y:S04]  /*92530*/  STL [R1+0x1840], R17 ;  /* 0x0018401101007387 */ /* 0x0009e80000100800 */
[----:B------:R-:W-:Y:S01]  /*92540*/  STL [R1+0x1884], R14 ;  /* 0x0018840e01007387 */ /* 0x000fe20000100800 */
[----:B------:R-:W-:-:S03]  /*92550*/  IADD3 R10, P2, R10, UR7, RZ ;  /* 0x000000070a0a7c10 */ /* 0x000fc6000ff5e0ff */
[----:B------:R1:W-:Y:S04]  /*92560*/  STL [R1+0x1880], R15 ;  /* 0x0018800f01007387 */ /* 0x0003e80000100800 */
[----:B------:R-:W-:Y:S01]  /*92570*/  STL [R1+0x18c4], R12 ;  /* 0x0018c40c01007387 */ /* 0x000fe20000100800 */
[----:B------:R-:W-:-:S05]  /*92580*/  IADD3.X R13, R13, UR6, RZ, P1, !PT ;  /* 0x000000060d0d7c10 */ /* 0x000fca0008ffe4ff */
[----:B------:R1:W-:Y:S01]  /*92590*/  STL [R1+0x18c0], R13 ;  /* 0x0018c00d01007387 */ /* 0x0003e20000100800 */
[----:B--2---:R-:W-:-:S03]  /*925a0*/  IADD3.X R11, R11, UR6, RZ, P2, !PT ;  /* 0x000000060b0b7c10 */ /* 0x004fc600097fe4ff */
[----:B------:R-:W-:Y:S04]  /*925b0*/  STL [R1+0x1904], R10 ;  /* 0x0019040a01007387 */ /* 0x000fe80000100800 */
[----:B------:R3:W-:Y:S04]  /*925c0*/  STL [R1+0x1900], R11 ;  /* 0x0019000b01007387 */ /* 0x0007e80000100800 */
[----:B------:R-:W2:Y:S04]  /*925d0*/  LDL.LU.64 R22, [R1+0xdb8] ;  /* 0x000db80001167983 */ /* 0x000ea80000300a00 */
[----:B------:R-:W2:Y:S01]  /*925e0*/  LDL.LU.64 R20, [R1+0xdb0] ;  /* 0x000db00001147983 */ /* 0x000ea20000300a00 */
[----:B-1----:R-:W-:-:S02]  /*925f0*/  IMAD.MOV.U32 R176, RZ, RZ, R16 ;  /* 0x000000ffffb07224 */ /* 0x002fc400078e0010 */
[----:B------:R-:W-:Y:S01]  /*92600*/  IMAD.MOV.U32 R177, RZ, RZ, R17 ;  /* 0x000000ffffb17224 */ /* 0x000fe200078e0011 */
[----:B------:R-:W2:Y:S01]  /*92610*/  LDL.LU.64 R18, [R1+0xda8] ;  /* 0x000da80001127983 */ /* 0x000ea20000300a00 */
[----:B------:R-:W-:-:S03]  /*92620*/  IADD3 R8, P1, R8, UR7, RZ ;  /* 0x0000000708087c10 */ /* 0x000fc6000ff3e0ff */
[----:B------:R1:W-:Y:S04]  /*92630*/  LDGSTS.E [R2+0x25400], [R176.64], P0 ;  /* 0x25400000b0027fae */ /* 0x0003e80008121848 */
[----:B------:R-:W-:Y:S01]  /*92640*/  STL [R1+0x1944], R8 ;  /* 0x0019440801007387 */ /* 0x000fe20000100800 */
[----:B---3--:R-:W-:Y:S01]  /*92650*/  IADD3 R6, P2, R6, UR7, RZ ;  /* 0x0000000706067c10 */ /* 0x008fe2000ff5e0ff */
[----:B-1----:R-:W-:Y:S02]  /*92660*/  IMAD.MOV.U32 R176, RZ, RZ, R14 ;  /* 0x000000ffffb07224 */ /* 0x002fe400078e000e */
[----:B------:R-:W-:-:S05]  /*92670*/  IMAD.MOV.U32 R177, RZ, RZ, R15 ;  /* 0x000000ffffb17224 */ /* 0x000fca00078e000f */
[----:B------:R1:W-:Y:S01]  /*92680*/  LDGSTS.E [R2+0x26400], [R176.64], P0 ;  /* 0x26400000b0027fae */ /* 0x0003e20008121848 */
[----:B------:R-:W-:-:S05]  /*92690*/  IADD3.X R9, R9, UR6, RZ, P1, !PT ;  /* 0x0000000609097c10 */ /* 0x000fca0008ffe4ff */
[----:B------:R-:W-:Y:S01]  /*926a0*/  STL [R1+0x1940], R9 ;  /* 0x0019400901007387 */ /* 0x000fe20000100800 */
[----:B------:R-:W-:-:S03]  /*926b0*/  IADD3.X R7, R7, UR6, RZ, P2, !PT ;  /* 0x0000000607077c10 */ /* 0x000fc600097fe4ff */
[----:B------:R-:W-:Y:S04]  /*926c0*/  STL [R1+0x1984], R6 ;  /* 0x0019840601007387 */ /* 0x000fe80000100800 */
[----:B----4-:R-:W3:Y:S04]  /*926d0*/  LDL.LU.64 R16, [R1+0xda0] ;  /* 0x000da00001107983 */ /* 0x010ee80000300a00 */
[----:B------:R4:W-:Y:S01]  /*926e0*/  STL [R1+0x1980], R7 ;  /* 0x0019800701007387 */ /* 0x0009e20000100800 */
[----:B-1----:R-:W-:-:S03]  /*926f0*/  IMAD.MOV.U32 R176, RZ, RZ, R12 ;  /* 0x000000ffffb07224 */ /* 0x002fc600078e000c */
[----:B------:R-:W3:Y:S01]  /*92700*/  LDL.LU.64 R14, [R1+0xd98] ;  /* 0x000d9800010e7983 */ /* 0x000ee20000300a00 */
[----:B------:R-:W-:-:S03]  /*92710*/  IMAD.MOV.U32 R177, RZ, RZ, R13 ;  /* 0x000000ffffb17224 */ /* 0x000fc600078e000d */
[----:B------:R-:W3:Y:S04]  /*92720*/  LDL.LU.64 R12, [R1+0xd90] ;  /* 0x000d9000010c7983 */ /* 0x000ee80000300a00 */
[----:B------:R1:W-:Y:S01]  /*92730*/  LDGSTS.E [R2+0x27400], [R176.64], P0 ;  /* 0x27400000b0027fae */ /* 0x0003e20008121848 */
[----:B------:R-:W-:-:S04]  /*92740*/  IADD3 R4, P1, R4, UR7, RZ ;  /* 0x0000000704047c10 */ /* 0x000fc8000ff3e0ff */
[----:B------:R-:W-:Y:S01]  /*92750*/  IADD3.X R5, R5, UR6, RZ, P1, !PT ;  /* 0x0000000605057c10 */ /* 0x000fe20008ffe4ff */
[----:B------:R4:W-:Y:S04]  /*92760*/  STL [R1+0x19ac], R4 ;  /* 0x0019ac0401007387 */ /* 0x0009e80000100800 */
[----:B------:R-:W-:Y:S01]  /*92770*/  STL [R1+0x19a8], R5 ;  /* 0x0019a80501007387 */ /* 0x000fe20000100800 */
[----:B-1----:R-:W-:Y:S02]  /*92780*/  IMAD.MOV.U32 R176, RZ, RZ, R10 ;  /* 0x000000ffffb07224 */ /* 0x002fe400078e000a */
[----:B------:R-:W-:-:S05]  /*92790*/  IMAD.MOV.U32 R177, RZ, RZ, R11 ;  /* 0x000000ffffb17224 */ /* 0x000fca00078e000b */
[----:B------:R1:W-:Y:S01]  /*927a0*/  LDGSTS.E [R2+0x28400], [R176.64], P0 ;  /* 0x28400000b0027fae */ /* 0x0003e20008121848 */
[----:B------:R-:W-:-:S05]  /*927b0*/  IADD3 R0, P2, R0, UR7, RZ ;  /* 0x0000000700007c10 */ /* 0x000fca000ff5e0ff */
[----:B------:R2:W-:Y:S04]  /*927c0*/  STL [R1+0x19b4], R0 ;  /* 0x0019b40001007387 */ /* 0x0005e80000100800 */
[----:B------:R-:W3:Y:S01]  /*927d0*/  LDL.LU.64 R10, [R1+0xd88] ;  /* 0x000d8800010a7983 */ /* 0x000ee20000300a00 */
[----:B-1----:R-:W-:Y:S01]  /*927e0*/  IMAD.MOV.U32 R176, RZ, RZ, R8 ;  /* 0x000000ffffb07224 */ /* 0x002fe200078e0008 */
[----:B------:R-:W-:Y:S01]  /*927f0*/  IADD3.X R3, R3, UR6, RZ, P2, !PT ;  /* 0x0000000603037c10 */ /* 0x000fe200097fe4ff */
[----:B------:R-:W-:-:S04]  /*92800*/  IMAD.MOV.U32 R177, RZ, RZ, R9 ;  /* 0x000000ffffb17224 */ /* 0x000fc800078e0009 */
[----:B------:R1:W-:Y:S04]  /*92810*/  STL [R1+0x19b0], R3 ;  /* 0x0019b00301007387 */ /* 0x0003e80000100800 */
[----:B------:R1:W-:Y:S02]  /*92820*/  LDGSTS.E [R2+0x29400], [R176.64], P0 ;  /* 0x29400000b0027fae */ /* 0x0003e40008121848 */
[----:B-1----:R-:W-:Y:S02]  /*92830*/  IMAD.MOV.U32 R176, RZ, RZ, R6 ;  /* 0x000000ffffb07224 */ /* 0x002fe400078e0006 */
[----:B------:R-:W-:Y:S02]  /*92840*/  IMAD.MOV.U32 R177, RZ, RZ, R7 ;  /* 0x000000ffffb17224 */ /* 0x000fe400078e0007 */
[----:B----4-:R-:W4:Y:S04]  /*92850*/  LDL.LU.64 R6, [R1+0xd80] ;  /* 0x000d800001067983 */ /* 0x010f280000300a00 */
[----:B------:R-:W4:Y:S04]  /*92860*/  LDL.LU.64 R28, [R1+0xd78] ;  /* 0x000d7800011c7983 */ /* 0x000f280000300a00 */
[----:B------:R1:W-:Y:S04]  /*92870*/  LDGSTS.E [R2+0x2a400], [R176.64], P0 ;  /* 0x2a400000b0027fae */ /* 0x0003e80008121848 */
[----:B------:R-:W4:Y:S04]  /*92880*/  LDL.LU.64 R26, [R1+0xd70] ;  /* 0x000d7000011a7983 */ /* 0x000f280000300a00 */
[----:B------:R-:W4:Y:S01]  /*92890*/  LDL.LU.64 R24, [R1+0xd68] ;  /* 0x000d680001187983 */ /* 0x000f220000300a00 */
[----:B-1----:R-:W-:-:S03]  /*928a0*/  IMAD.MOV.U32 R176, RZ, RZ, R4 ;  /* 0x000000ffffb07224 */ /* 0x002fc600078e0004 */
[----:B------:R-:W4:Y:S01]  /*928b0*/  LDL.LU R9, [R1+0xf08] ;  /* 0x000f080001097983 */ /* 0x000f220000300800 */
[----:B------:R-:W-:-:S03]  /*928c0*/  IMAD.MOV.U32 R177, RZ, RZ, R5 ;  /* 0x000000ffffb17224 */ /* 0x000fc600078e0005 */
[----:B------:R-:W4:Y:S04]  /*928d0*/  LDL.LU R4, [R1+0xf0c] ;  /* 0x000f0c0001047983 */ /* 0x000f280000300800 */
[----:B------:R1:W-:Y:S02]  /*928e0*/  LDGSTS.E [R2+0x2b400], [R176.64], P0 ;  /* 0x2b400000b0027fae */ /* 0x0003e40008121848 */
[----:B-1----:R-:W-:Y:S02]  /*928f0*/  IMAD.MOV.U32 R176, RZ, RZ, R0 ;  /* 0x000000ffffb07224 */ /* 0x002fe400078e0000 */
[----:B------:R-:W-:-:S05]  /*92900*/  IMAD.MOV.U32 R177, RZ, RZ, R3 ;  /* 0x000000ffffb17224 */ /* 0x000fca00078e0003 */
[----:B------:R1:W-:Y:S01]  /*92910*/  LDGSTS.E [R2+0x2c400], [R176.64], P0 ;  /* 0x2c400000b0027fae */ /* 0x0003e20008121848 */
[----:B--2---:R-:W-:-:S04]  /*92920*/  IADD3 R0, P1, R22, UR7, RZ ;  /* 0x0000000716007c10 */ /* 0x004fc8000ff3e0ff */
[----:B------:R-:W-:Y:S02]  /*92930*/  IADD3.X R3, R23, UR6, RZ, P1, !PT ;  /* 0x0000000617037c10 */ /* 0x000fe40008ffe4ff */
[----:B------:R-:W2:Y:S01]  /*92940*/  LDL.LU.64 R22, [R1+0xd60] ;  /* 0x000d600001167983 */ /* 0x000ea20000300a00 */
[----:B------:R-:W-:-:S04]  /*92950*/  IADD3 R183, P1, R20, UR7, RZ ;  /* 0x0000000714b77c10 */ /* 0x000fc8000ff3e0ff */
[----:B-1----:R-:W-:Y:S02]  /*92960*/  IADD3.X R176, R21, UR6, RZ, P1, !PT ;  /* 0x0000000615b07c10 */ /* 0x002fe40008ffe4ff */
[----:B------:R-:W2:Y:S01]  /*92970*/  LDL.LU.64 R20, [R1+0xd58] ;  /* 0x000d580001147983 */ /* 0x000ea20000300a00 */
[----:B------:R-:W-:-:S04]  /*92980*/  IADD3 R182, P1, R18, UR7, RZ ;  /* 0x0000000712b67c10 */ /* 0x000fc8000ff3e0ff */
[----:B------:R-:W-:Y:S02]  /*92990*/  IADD3.X R177, R19, UR6, RZ, P1, !PT ;  /* 0x0000000613b17c10 */ /* 0x000fe40008ffe4ff */
[----:B------:R-:W2:Y:S01]  /*929a0*/  LDL.LU.64 R18, [R1+0xd50] ;  /* 0x000d500001127983 */ /* 0x000ea20000300a00 */
[----:B---3--:R-:W-:-:S04]  /*929b0*/  IADD3 R181, P1, R16, UR7, RZ ;  /* 0x0000000710b57c10 */ /* 0x008fc8000ff3e0ff */
[----:B------:R-:W-:Y:S02]  /*929c0*/  IADD3.X R178, R17, UR6, RZ, P1, !PT ;  /* 0x0000000611b27c10 */ /* 0x000fe40008ffe4ff */
[----:B------:R-:W3:Y:S01]  /*929d0*/  LDL.LU.64 R16, [R1+0xd48] ;  /* 0x000d480001107983 */ /* 0x000ee20000300a00 */
[----:B------:R-:W-:-:S04]  /*929e0*/  IADD3 R180, P1, R14, UR7, RZ ;  /* 0x000000070eb47c10 */ /* 0x000fc8000ff3e0ff */
        /* <DEDUP_REMOVED lines=29> */
[----:B------:R-:W-:Y:S01]  /*92bc0*/  IMAD.U32 R0, RZ, RZ, UR5 ;  /* 0x00000005ff007e24 */ /* 0x000fe2000f8e00ff */
[----:B------:R-:W-:Y:S01]  /*92bd0*/  LOP3.LUT R185, R185, R184, RZ, 0x3c, !PT ;  /* 0x000000b8b9b97212 */ /* 0x000fe200078e3cff */
[----:B------:R1:W-:Y:S01]  /*92be0*/  LDGSTS.E [R2+0x2d400], [R28.64], P0 ;  /* 0x2d4000001c027fae */ /* 0x0003e20008121848 */
[----:B------:R-:W-:-:S02]  /*92bf0*/  LOP3.LUT R192, R193, R192, RZ, 0x3c, !PT ;  /* 0x000000c0c1c07212 */ /* 0x000fc400078e3cff */
[----:B------:R-:W-:Y:S01]  /*92c00*/  LOP3.LUT R187, R187, R186, RZ, 0x3c, !PT ;  /* 0x000000babbbb7212 */ /* 0x000fe200078e3cff */
[----:B------:R1:W-:Y:S01]  /*92c10*/  LDGSTS.E [R2+0x2e400], [R26.64], P0 ;  /* 0x2e4000001a027fae */ /* 0x0003e20008121848 */
[----:B------:R-:W-:Y:S02]  /*92c20*/  LOP3.LUT R189, R189, R188, RZ, 0x3c, !PT ;  /* 0x000000bcbdbd7212 */ /* 0x000fe400078e3cff */
[----:B------:R-:W-:Y:S02]  /*92c30*/  LOP3.LUT R193, R193, R192, RZ, 0x3c, !PT ;  /* 0x000000c0c1c17212 */ /* 0x000fe400078e3cff */
[----:B--2---:R-:W-:-:S04]  /*92c40*/  IADD3 R197, P1, R22, UR7, RZ ;  /* 0x0000000716c57c10 */ /* 0x004fc8000ff3e0ff */
[----:B------:R-:W-:Y:S02]  /*92c50*/  IADD3.X R196, R23, UR6, RZ, P1, !PT ;  /* 0x0000000617c47c10 */ /* 0x000fe40008ffe4ff */
[----:B------:R-:W-:-:S04]  /*92c60*/  IADD3 R199, P1, R20, UR7, RZ ;  /* 0x0000000714c77c10 */ /* 0x000fc8000ff3e0ff */
[----:B------:R-:W-:Y:S02]  /*92c70*/  IADD3.X R198, R21, UR6, RZ, P1, !PT ;  /* 0x0000000615c67c10 */ /* 0x000fe40008ffe4ff */
[----:B------:R-:W-:-:S04]  /*92c80*/  IADD3 R201, P1, R18, UR7, RZ ;  /* 0x0000000712c97c10 */ /* 0x000fc8000ff3e0ff */
[----:B------:R-:W-:Y:S01]  /*92c90*/  IADD3.X R200, R19, UR6, RZ, P1, !PT ;  /* 0x0000000613c87c10 */ /* 0x000fe20008ffe4ff */
[----:B------:R-:W2:Y:S01]  /*92ca0*/  S2R R21, SR_TID.X ;  /* 0x0000000000157919 */ /* 0x000ea20000002100 */
[----:B------:R-:W-:Y:S02]  /*92cb0*/  LOP3.LUT R197, R197, R196, RZ, 0x3c, !PT ;  /* 0x000000c4c5c57212 */ /* 0x000fe400078e3cff */
[----:B------:R-:W-:Y:S02]  /*92cc0*/  LOP3.LUT R199, R199, R198, RZ, 0x3c, !PT ;  /* 0x000000c6c7c77212 */ /* 0x000fe400078e3cff */
[----:B------:R-:W-:Y:S02]  /*92cd0*/  LOP3.LUT R201, R201, R200, RZ, 0x3c, !PT ;  /* 0x000000c8c9c97212 */ /* 0x000fe400078e3cff */
[----:B------:R-:W-:Y:S02]  /*92ce0*/  LOP3.LUT R196, R197, R196, RZ, 0x3c, !PT ;  /* 0x000000c4c5c47212 */ /* 0x000fe400078e3cff */
[----:B---3--:R-:W-:-:S04]  /*92cf0*/  IADD3 R203, P1, R16, UR7, RZ ;  /* 0x0000000710cb7c10 */ /* 0x008fc8000ff3e0ff */
[----:B------:R-:W-:Y:S02]  /*92d00*/  IADD3.X R202, R17, UR6, RZ, P1, !PT ;  /* 0x0000000611ca7c10 */ /* 0x000fe40008ffe4ff */
[----:B------:R-:W-:-:S04]  /*92d10*/  IADD3 R205, P1, R14, UR7, RZ ;  /* 0x000000070ecd7c10 */ /* 0x000fc8000ff3e0ff */
[----:B------:R-:W-:Y:S02]  /*92d20*/  IADD3.X R204, R15, UR6, RZ, P1, !PT ;  /* 0x000000060fcc7c10 */ /* 0x000fe40008ffe4ff */
[----:B------:R-:W-:-:S04]  /*92d30*/  IADD3 R207, P1, R12, UR7, RZ ;  /* 0x000000070ccf7c10 */ /* 0x000fc8000ff3e0ff */
[----:B------:R-:W-:Y:S01]  /*92d40*/  IADD3.X R206, R13, UR6, RZ, P1, !PT ;  /* 0x000000060dce7c10 */ /* 0x000fe20008ffe4ff */
[----:B------:R-:W-:Y:S02]  /*92d50*/  IMAD.MOV.U32 R16, RZ, RZ, R182 ;  /* 0x000000ffff107224 */ /* 0x000fe400078e00b6 */
[----:B------:R-:W-:Y:S02]  /*92d60*/  IMAD.MOV.U32 R17, RZ, RZ, R177 ;  /* 0x000000ffff117224 */ /* 0x000fe400078e00b1 */
[----:B------:R-:W-:Y:S02]  /*92d70*/  IMAD.MOV.U32 R177, RZ, RZ, R178 ;  /* 0x000000ffffb17224 */ /* 0x000fe400078e00b2 */
[----:B------:R-:W-:Y:S01]  /*92d80*/  IMAD.MOV.U32 R14, RZ, RZ, R180 ;  /* 0x000000ffff0e7224 */ /* 0x000fe200078e00b4 */
[----:B------:R-:W-:Y:S01]  /*92d90*/  LOP3.LUT R198, R199, R198, RZ, 0x3c, !PT ;  /* 0x000000c6c7c67212 */ /* 0x000fe200078e3cff */
[----:B------:R-:W-:Y:S01]  /*92da0*/  IMAD.MOV.U32 R15, RZ, RZ, R179 ;  /* 0x000000ffff0f7224 */ /* 0x000fe200078e00b3 */
[----:B------:R-:W-:-:S02]  /*92db0*/  LOP3.LUT R200, R201, R200, RZ, 0x3c, !PT ;  /* 0x000000c8c9c87212 */ /* 0x000fc400078e3cff */
[----:B--2---:R-:W-:Y:S02]  /*92dc0*/  LOP3.LUT R21, R21, 0x7f, RZ, 0xc0, !PT ;  /* 0x0000007f15157812 */ /* 0x004fe400078ec0ff */
[----:B------:R-:W-:Y:S02]  /*92dd0*/  IADD3 R209, P1, R10, UR7, RZ ;  /* 0x000000070ad17c10 */ /* 0x000fe4000ff3e0ff */
[----:B------:R-:W-:Y:S01]  /*92de0*/  LOP3.LUT R197, R197, R196, RZ, 0x3c, !PT ;  /* 0x000000c4c5c57212 */ /* 0x000fe200078e3cff */
[----:B------:R-:W-:Y:S01]  /*92df0*/  IMAD.MOV.U32 R24, RZ, RZ, R203 ;  /* 0x000000ffff187224 */ /* 0x000fe200078e00cb */
[----:B------:R-:W-:Y:S01]  /*92e00*/  IADD3.X R208, R11, UR6, RZ, P1, !PT ;  /* 0x000000060bd07c10 */ /* 0x000fe20008ffe4ff */
[----:B------:R-:W-:Y:S01]  /*92e10*/  IMAD.MOV.U32 R25, RZ, RZ, R202 ;  /* 0x000000ffff197224 */ /* 0x000fe200078e00ca */
[----:B------:R-:W-:Y:S01]  /*92e20*/  IADD3 R4, P1, R4, UR7, RZ ;  /* 0x0000000704047c10 */ /* 0x000fe2000ff3e0ff */
[----:B------:R-:W-:Y:S01]  /*92e30*/  IMAD.MOV.U32 R22, RZ, RZ, R205 ;  /* 0x000000ffff167224 */ /* 0x000fe200078e00cd */
[----:B------:R2:W-:Y:S02]  /*92e40*/  LDGSTS.E [R2+0x2f400], [R16.64], P0 ;  /* 0x2f40000010027fae */ /* 0x0005e40008121848 */
[----:B------:R-:W-:-:S02]  /*92e50*/  IADD3.X R9, R9, UR6, RZ, P1, !PT ;  /* 0x0000000609097c10 */ /* 0x000fc40008ffe4ff */
[----:B------:R-:W-:Y:S04]  /*92e60*/  STL [R1+0xf0c], R4 ;  /* 0x000f0c0401007387 */ /* 0x000fe80000100800 */
[----:B------:R-:W-:Y:S04]  /*92e70*/  STL [R1+0xf08], R9 ;  /* 0x000f080901007387 */ /* 0x000fe80000100800 */
[----:B------:R1:W-:Y:S04]  /*92e80*/  STL.64 [R1+0xdb8], R28 ;  /* 0x000db81c01007387 */ /* 0x0003e80000100a00 */
[----:B------:R3:W-:Y:S01]  /*92e90*/  STL.64 [R1+0xdb0], R26 ;  /* 0x000db01a01007387 */ /* 0x0007e20000100a00 */
[----:B----4-:R-:W-:-:S03]  /*92ea0*/  IADD3 R211, P2, R6, UR7, RZ ;  /* 0x0000000706d37c10 */ /* 0x010fc6000ff5e0ff */
[----:B------:R2:W-:Y:S01]  /*92eb0*/  STL.64 [R1+0xda8], R16 ;  /* 0x000da81001007387 */ /* 0x0005e20000100a00 */
[----:B------:R-:W-:Y:S01]  /*92ec0*/  IMAD.MOV.U32 R6, RZ, RZ, R191 ;  /* 0x000000ffff067224 */ /* 0x000fe200078e00bf */
[----:B------:R-:W-:Y:S02]  /*92ed0*/  IADD3.X R210, R7, UR6, RZ, P2, !PT ;  /* 0x0000000607d27c10 */ /* 0x000fe400097fe4ff */
[----:B------:R-:W-:Y:S01]  /*92ee0*/  STL.64 [R1+0xda0], R176 ;  /* 0x000da0b001007387 */ /* 0x000fe20000100a00 */
[----:B------:R-:W-:Y:S02]  /*92ef0*/  IMAD.MOV.U32 R7, RZ, RZ, R190 ;  /* 0x000000ffff077224 */ /* 0x000fe400078e00be */
[----:B------:R-:W-:Y:S01]  /*92f00*/  IMAD.MOV.U32 R10, RZ, RZ, R195 ;  /* 0x000000ffff0a7224 */ /* 0x000fe200078e00c3 */
[----:B------:R4:W-:Y:S01]  /*92f10*/  STL.64 [R1+0xd98], R14 ;  /* 0x000d980e01007387 */ /* 0x0009e20000100a00 */
[----:B------:R-:W-:Y:S01]  /*92f20*/  IMAD.MOV.U32 R11, RZ, RZ, R194 ;  /* 0x000000ffff0b7224 */ /* 0x000fe200078e00c2 */
[----:B------:R-:W-:-:S02]  /*92f30*/  LOP3.LUT R199, R199, R198, RZ, 0x3c, !PT ;  /* 0x000000c6c7c77212 */ /* 0x000fc400078e3cff */
[----:B------:R-:W-:Y:S01]  /*92f40*/  STL.64 [R1+0xd90], R184 ;  /* 0x000d90b801007387 */ /* 0x000fe20000100a00 */
[----:B------:R-:W-:-:S03]  /*92f50*/  LOP3.LUT R201, R201, R200, RZ, 0x3c, !PT ;  /* 0x000000c8c9c97212 */ /* 0x000fc600078e3cff */
[----:B------:R-:W-:Y:S01]  /*92f60*/  STL.64 [R1+0xd88], R186 ;  /* 0x000d88ba01007387 */ /* 0x000fe20000100a00 */
[----:B------:R-:W-:-:S03]  /*92f70*/  IMAD.SHL.U32 R19, R21, 0x4, RZ ;  /* 0x0000000415137824 */ /* 0x000fc600078e00ff */
[----:B------:R-:W-:Y:S01]  /*92f80*/  STL.64 [R1+0xd80], R188 ;  /* 0x000d80bc01007387 */ /* 0x000fe20000100a00 */
        /* <DEDUP_REMOVED lines=16> */
[----:B------:R2:W-:Y:S01]  /*93090*/  STL.64 [R1+0xd38], R12 ;  /* 0x000d380c01007387 */ /* 0x0005e20000100a00 */
[----:B------:R-:W-:-:S03]  /*930a0*/  IMAD R0, R0, 0x40000, R5 ;  /* 0x0004000000007824 */ /* 0x000fc600078e0205 */
[----:B-1----:R1:W5:Y:S04]  /*930b0*/  LDL.LU.64 R28, [R1+0x2a10] ;  /* 0x002a1000011c7983 */ /* 0x0023680000300a00 */
[----:B------:R-:W-:Y:S04]  /*930c0*/  STL.64 [R1+0xd30], R20 ;  /* 0x000d301401007387 */ /* 0x000fe80000100a00 */
[----:B---3--:R1:W5:Y:S04]  /*930d0*/  LDL.LU.64 R26, [R1+0x2a08] ;  /* 0x002a0800011a7983 */ /* 0x0083680000300a00 */
[----:B------:R-:W-:Y:S04]  /*930e0*/  STL.64 [R1+0xd28], R18 ;  /* 0x000d281201007387 */ /* 0x000fe80000100a00 */
[----:B------:R-:W3:Y:S04]  /*930f0*/  LDL.LU R5, [R1+0xf4c] ;  /* 0x000f4c0001057983 */ /* 0x000ee80000300800 */
[----:B------:R1:W-:Y:S04]  /*93100*/  LDGSTS.E [R2+0x30400], [R176.64], P0 ;  /* 0x30400000b0027fae */ /* 0x0003e80008121848 */
[----:B--2---:R-:W2:Y:S04]  /*93110*/  LDL.LU R16, [R1+0xf8c] ;  /* 0x000f8c0001107983 */ /* 0x004ea80000300800 */
[----:B------:R4:W-:Y:S04]  /*93120*/  LDGSTS.E [R2+0x31400], [R14.64], P0 ;  /* 0x314000000e027fae */ /* 0x0009e80008121848 */
[----:B------:R1:W-:Y:S04]  /*93130*/  LDGSTS.E [R2+0x32400], [R184.64], P0 ;  /* 0x32400000b8027fae */ /* 0x0003e80008121848 */
[----:B------:R1:W-:Y:S04]  /*93140*/  LDGSTS.E [R2+0x33400], [R186.64], P0 ;  /* 0x33400000ba027fae */ /* 0x0003e80008121848 */
[----:B----4-:R-:W4:Y:S04]  /*93150*/  LDL.LU R15, [R1+0xf48] ;  /* 0x000f4800010f7983 */ /* 0x010f280000300800 */
[----:B------:R-:W4:Y:S04]  /*93160*/  LDL.LU R17, [R1+0xf88] ;  /* 0x000f880001117983 */ /* 0x000f280000300800 */
[----:B------:R1:W-:Y:S04]  /*93170*/  LDGSTS.E [R2+0x34400], [R188.64], P0 ;  /* 0x34400000bc027fae */ /* 0x0003e80008121848 */
[----:B------:R1:W-:Y:S04]  /*93180*/  LDGSTS.E [R2+0x35400], [R6.64], P0 ;  /* 0x3540000006027fae */ /* 0x0003e80008121848 */
[----:B------:R1:W-:Y:S04]  /*93190*/  LDGSTS.E [R2+0x36400], [R192.64], P0 ;  /* 0x36400000c0027fae */ /* 0x0003e80008121848 */
[----:B------:R1:W-:Y:S04]  /*931a0*/  LDGSTS.E [R2+0x37400], [R10.64], P0 ;  /* 0x374000000a027fae */ /* 0x0003e80008121848 */
[----:B-1----:R-:W4:Y:S04]  /*931b0*/  LDL.LU R6, [R1+0xfcc] ;  /* 0x000fcc0001067983 */ /* 0x002f280000300800 */
[----:B------:R-:W4:Y:S04]  /*931c0*/  LDL.LU R7, [R1+0x100c] ;  /* 0x00100c0001077983 */ /* 0x000f280000300800 */
[----:B------:R-:W4:Y:S04]  /*931d0*/  LDL.LU R10, [R1+0xfc8] ;  /* 0x000fc800010a7983 */ /* 0x000f280000300800 */
[----:B------:R-:W4:Y:S04]  /*931e0*/  LDL.LU R11, [R1+0x1008] ;  /* 0x00100800010b7983 */ /* 0x000f280000300800 */
[----:B------:R1:W-:Y:S04]  /*931f0*/  LDGSTS.E [R2+0x38400], [R196.64], P0 ;  /* 0x38400000c4027fae */ /* 0x0003e80008121848 */
[----:B------:R1:W-:Y:S04]  /*93200*/  LDGSTS.E [R2+0x39400], [R198.64], P0 ;  /* 0x39400000c6027fae */ /* 0x0003e80008121848 */
[----:B------:R1:W-:Y:S04]  /*93210*/  LDGSTS.E [R2+0x3a400], [R200.64], P0 ;  /* 0x3a400000c8027fae */ /* 0x0003e80008121848 */
[----:B------:R1:W-:Y:S04]  /*93220*/  LDGSTS.E [R2+0x3b400], [R24.64], P0 ;  /* 0x3b40000018027fae */ /* 0x0003e80008121848 */
[----:B------:R-:W4:Y:S04]  /*93230*/  LDL.LU R8, [R1+0x104c] ;  /* 0x00104c0001087983 */ /* 0x000f280000300800 */
[----:B------:R1:W-:Y:S04]  /*93240*/  LDGSTS.E [R2+0x3c400], [R22.64], P0 ;  /* 0x3c40000016027fae */ /* 0x0003e80008121848 */
[----:B------:R1:W-:Y:S01]  /*93250*/  LDGSTS.E [R2+0x3d400], [R12.64], P0 ;  /* 0x3d4000000c027fae */ /* 0x0003e20008121848 */
[----:B------:R-:W-:-:S03]  /*93260*/  IMAD.MOV.U32 R3, RZ, RZ, R9 ;  /* 0x000000ffff037224 */ /* 0x000fc600078e0009 */
[----:B------:R1:W-:Y:S04]  /*93270*/  LDGSTS.E [R2+0x3e400], [R20.64], P0 ;  /* 0x3e40000014027fae */ /* 0x0003e80008121848 */
[----:B------:R1:W-:Y:S04]  /*93280*/  LDGSTS.E [R2+0x3f400], [R18.64], P0 ;  /* 0x3f40000012027fae */ /* 0x0003e80008121848 */
[----:B-1----:R-:W4:Y:S04]  /*93290*/  LDL.LU R13, [R1+0x108c] ;  /* 0x00108c00010d7983 */ /* 0x002f280000300800 */
[----:B------:R-:W4:Y:S04]  /*932a0*/  LDL.LU R12, [R1+0x1048] ;  /* 0x00104800010c7983 */ /* 0x000f280000300800 */
[----:B------:R-:W4:Y:S01]  /*932b0*/  LDL.LU R14, [R1+0x1088] ;  /* 0x00108800010e7983 */ /* 0x000f220000300800 */
[----:B------:R-:W-:-:S03]  /*932c0*/  IMAD.MOV.U32 R2, RZ, RZ, R4 ;  /* 0x000000ffff027224 */ /* 0x000fc600078e0004 */
[----:B------:R-:W4:Y:S04]  /*932d0*/  LDL.LU R9, [R1+0x10cc] ;  /* 0x0010cc0001097983 */ /* 0x000f280000300800 */
[----:B------:R-:W4:Y:S04]  /*932e0*/  LDL.LU R4, [R1+0x110c] ;  /* 0x00110c0001047983 */ /* 0x000f280000300800 */
[----:B------:R1:W-:Y:S01]  /*932f0*/  LDGSTS.E [R0+0x600], [R2.64], P0 ;  /* 0x0060000002007fae */ /* 0x0003e20008121848 */
[----:B---3--:R-:W-:-:S05]  /*93300*/  IADD3 R5, P1, R5, UR7, RZ ;  /* 0x0000000705057c10 */ /* 0x008fca000ff3e0ff */
[----:B------:R-:W-:Y:S01]  /*93310*/  STL [R1+0xf4c], R5 ;  /* 0x000f4c0501007387 */ /* 0x000fe20000100800 */
[----:B--2---:R-:W-:Y:S01]  /*93320*/  IADD3 R16, P2, R16, UR7, RZ ;  /* 0x0000000710107c10 */ /* 0x004fe2000ff5e0ff */
[----:B-1----:R-:W-:Y:S01]  /*93330*/  IMAD.MOV.U32 R2, RZ, RZ, R5 ;  /* 0x000000ffff027224 */ /* 0x002fe200078e0005 */
[----:B----4-:R-:W-:Y:S02]  /*93340*/  IADD3.X R15, R15, UR6, RZ, P1, !PT ;  /* 0x000000060f0f7c10 */ /* 0x010fe40008ffe4ff */
[----:B------:R-:W-:-:S03]  /*93350*/  IADD3.X R17, R17, UR6, RZ, P2, !PT ;  /* 0x0000000611117c10 */ /* 0x000fc600097fe4ff */
[----:B------:R-:W-:Y:S01]  /*93360*/  IMAD.MOV.U32 R3, RZ, RZ, R15 ;  /* 0x000000ffff037224 */ /* 0x000fe200078e000f */
[----:B------:R1:W-:Y:S04]  /*93370*/  STL [R1+0xf48], R15 ;  /* 0x000f480f01007387 */ /* 0x0003e80000100800 */
[----:B------:R-:W-:Y:S04]  /*93380*/  STL [R1+0xf8c], R16 ;  /* 0x000f8c1001007387 */ /* 0x000fe80000100800 */
[----:B------:R2:W-:Y:S04]  /*93390*/  LDGSTS.E [R0+0x1600], [R2.64], P0 ;  /* 0x0160000002007fae */ /* 0x0005e80008121848 */
[----:B-1----:R-:W3:Y:S01]  /*933a0*/  LDL.LU R15, [R1+0x10c8] ;  /* 0x0010c800010f7983 */ /* 0x002ee20000300800 */
[----:B------:R-:W-:-:S03]  /*933b0*/  IADD3 R6, P1, R6, UR7, RZ ;  /* 0x0000000706067c10 */ /* 0x000fc6000ff3e0ff */
[----:B------:R-:W-:Y:S01]  /*933c0*/  STL [R1+0xf88], R17 ;  /* 0x000f881101007387 */ /* 0x000fe20000100800 */
[----:B--2---:R-:W-:Y:S02]  /*933d0*/  IMAD.MOV.U32 R2, RZ, RZ, R16 ;  /* 0x000000ffff027224 */ /* 0x004fe400078e0010 */
[----:B------:R-:W-:Y:S01]  /*933e0*/  IMAD.MOV.U32 R3, RZ, RZ, R17 ;  /* 0x000000ffff037224 */ /* 0x000fe200078e0011 */
[----:B------:R-:W2:Y:S01]  /*933f0*/  LDL.LU R5, [R1+0x1108] ;  /* 0x0011080001057983 */ /* 0x000ea20000300800 */
[----:B------:R-:W-:Y:S02]  /*93400*/  IADD3 R7, P2, R7, UR7, RZ ;  /* 0x0000000707077c10 */ /* 0x000fe4000ff5e0ff */
[----:B------:R-:W-:Y:S01]  /*93410*/  IADD3.X R10, R10, UR6, RZ, P1, !PT ;  /* 0x000000060a0a7c10 */ /* 0x000fe20008ffe4ff */
[----:B------:R1:W-:Y:S01]  /*93420*/  LDGSTS.E [R0+0x2600], [R2.64], P0 ;  /* 0x0260000002007fae */ /* 0x0003e20008121848 */
[----:B------:R-:W-:-:S03]  /*93430*/  IADD3.X R11, R11, UR6, RZ, P2, !PT ;  /* 0x000000060b0b7c10 */ /* 0x000fc600097fe4ff */
[----:B------:R-:W-:Y:S04]  /*93440*/  STL [R1+0xfcc], R6 ;  /* 0x000fcc0601007387 */ /* 0x000fe80000100800 */
[----:B------:R4:W-:Y:S01]  /*93450*/  STL [R1+0xfc8], R10 ;  /* 0x000fc80a01007387 */ /* 0x0009e20000100800 */
[----:B-1----:R-:W-:Y:S02]  /*93460*/  IMAD.MOV.U32 R2, RZ, RZ, R6 ;  /* 0x000000ffff027224 */ /* 0x002fe400078e0006 */
[----:B------:R-:W-:Y:S01]  /*93470*/  IMAD.MOV.U32 R3, RZ, RZ, R10 ;  /* 0x000000ffff037224 */ /* 0x000fe200078e000a */
[----:B------:R-:W-:Y:S04]  /*93480*/  STL [R1+0x100c], R7 ;  /* 0x00100c0701007387 */ /* 0x000fe80000100800 */
[----:B----4-:R-:W4:Y:S04]  /*93490*/  LDL.LU R10, [R1+0x114c] ;  /* 0x00114c00010a7983 */ /* 0x010f280000300800 */
[----:B------:R1:W-:Y:S04]  /*934a0*/  STL [R1+0x1008], R11 ;  /* 0x0010080b01007387 */ /* 0x0003e80000100800 */
[----:B------:R1:W-:Y:S04]  /*934b0*/  LDGSTS.E [R0+0x3600], [R2.64], P0 ;  /* 0x0360000002007fae */ /* 0x0003e80008121848 */
[----:B------:R-:W4:Y:S01]  /*934c0*/  LDL.LU R6, [R1+0x118c] ;  /* 0x00118c0001067983 */ /* 0x000f220000300800 */
[----:B------:R-:W-:Y:S01]  /*934d0*/  IADD3 R8, P1, R8, UR7, RZ ;  /* 0x0000000708087c10 */ /* 0x000fe2000ff3e0ff */
[----:B-1----:R-:W-:-:S02]  /*934e0*/  IMAD.MOV.U32 R3, RZ, RZ, R11 ;  /* 0x000000ffff037224 */ /* 0x002fc400078e000b */
[----:B------:R-:W4:Y:S01]  /*934f0*/  LDL.LU R11, [R1+0x1148] ;  /* 0x00114800010b7983 */ /* 0x000f220000300800 */
[----:B------:R-:W-:-:S03]  /*93500*/  IMAD.MOV.U32 R2, RZ, RZ, R7 ;  /* 0x000000ffff027224 */ /* 0x000fc600078e0007 */
[----:B------:R-:W4:Y:S01]  /*93510*/  LDL.LU R7, [R1+0x1188] ;  /* 0x0011880001077983 */ /* 0x000f220000300800 */
[----:B------:R-:W-:Y:S02]  /*93520*/  IADD3 R13, P2, R13, UR7, RZ ;  /* 0x000000070d0d7c10 */ /* 0x000fe4000ff5e0ff */
[----:B------:R-:W-:Y:S01]  /*93530*/  IADD3.X R12, R12, UR6, RZ, P1, !PT ;  /* 0x000000060c0c7c10 */ /* 0x000fe20008ffe4ff */
[----:B------:R1:W-:Y:S01]  /*93540*/  LDGSTS.E [R0+0x4600], [R2.64], P0 ;  /* 0x0460000002007fae */ /* 0x0003e20008121848 */
[----:B------:R-:W-:-:S03]  /*93550*/  IADD3.X R14, R14, UR6, RZ, P2, !PT ;  /* 0x000000060e0e7c10 */ /* 0x000fc600097fe4ff */
[----:B------:R-:W-:Y:S04]  /*93560*/  STL [R1+0x104c], R8 ;  /* 0x00104c0801007387 */ /* 0x000fe80000100800 */
[----:B------:R1:W-:Y:S02]  /*93570*/  STL [R1+0x1048], R12 ;  /* 0x0010480c01007387 */ /* 0x0003e40000100800 */
[----:B-1----:R-:W-:Y:S02]  /*93580*/  IMAD.MOV.U32 R2, RZ, RZ, R8 ;  /* 0x000000ffff027224 */ /* 0x002fe400078e0008 */
[----:B------:R-:W-:Y:S01]  /*93590*/  IMAD.MOV.U32 R3, RZ, RZ, R12 ;  /* 0x000000ffff037224 */ /* 0x000fe200078e000c */
[----:B------:R-:W-:Y:S04]  /*935a0*/  STL [R1+0x108c], R13 ;  /* 0x00108c0d01007387 */ /* 0x000fe80000100800 */
[----:B------:R-:W4:Y:S04]  /*935b0*/  LDL.LU R12, [R1+0x11cc] ;  /* 0x0011cc00010c7983 */ /* 0x000f280000300800 */
[----:B------:R1:W-:Y:S04]  /*935c0*/  STL [R1+0x1088], R14 ;  /* 0x0010880e01007387 */ /* 0x0003e80000100800 */
[----:B------:R1:W-:Y:S04]  /*935d0*/  LDGSTS.E [R0+0x5600], [R2.64], P0 ;  /* 0x0560000002007fae */ /* 0x0003e80008121848 */
[----:B------:R-:W4:Y:S01]  /*935e0*/  LDL.LU R8, [R1+0x120c] ;  /* 0x00120c0001087983 */ /* 0x000f220000300800 */
[----:B-1----:R-:W-:-:S03]  /*935f0*/  IMAD.MOV.U32 R3, RZ, RZ, R14 ;  /* 0x000000ffff037224 */ /* 0x002fc600078e000e */
[----:B------:R-:W4:Y:S01]  /*93600*/  LDL.LU R14, [R1+0x11c8] ;  /* 0x0011c800010e7983 */ /* 0x000f220000300800 */
        /* <DEDUP_REMOVED lines=8> */
[----:B------:R1:W-:Y:S04]  /*93690*/  STL [R1+0x10c8], R15 ;  /* 0x0010c80f01007387 */ /* 0x0003e80000100800 */
[----:B------:R3:W-:Y:S01]  /*936a0*/  STL [R1+0x110c], R4 ;  /* 0x00110c0401007387 */ /* 0x0007e20000100800 */
[----:B--2---:R-:W-:-:S03]  /*936b0*/  IADD3.X R5, R5, UR6, RZ, P2, !PT ;  /* 0x0000000605057c10 */ /* 0x004fc600097fe4ff */
[----:B------:R-:W2:Y:S01]  /*936c0*/  LDL.LU R9, [R1+0x124c] ;  /* 0x00124c0001097983 */ /* 0x000ea20000300800 */
[----:B------:R-:W-:-:S03]  /*936d0*/  IMAD.MOV.U32 R3, RZ, RZ, R15 ;  /* 0x000000ffff037224 */ /* 0x000fc600078e000f */
[----:B------:R3:W-:Y:S04]  /*936e0*/  STL [R1+0x1108], R5 ;  /* 0x0011080501007387 */ /* 0x0007e80000100800 */
[----:B------:R-:W2:Y:S04]  /*936f0*/  LDL.LU R16, [R1+0x128c] ;  /* 0x00128c0001107983 */ /* 0x000ea80000300800 */
[----:B-1----:R-:W2:Y:S04]  /*93700*/  LDL.LU R15, [R1+0x1248] ;  /* 0x00124800010f7983 */ /* 0x002ea80000300800 */
[----:B------:R1:W-:Y:S04]  /*93710*/  LDGSTS.E [R0+0x7600], [R2.64], P0 ;  /* 0x0760000002007fae */ /* 0x0003e80008121848 */
[----:B------:R-:W2:Y:S01]  /*93720*/  LDL.LU R17, [R1+0x1288] ;  /* 0x0012880001117983 */ /* 0x000ea20000300800 */
[----:B----4-:R-:W-:Y:S01]  /*93730*/  IADD3 R10, P1, R10, UR7, RZ ;  /* 0x000000070a0a7c10 */ /* 0x010fe2000ff3e0ff */
[----:B-1----:R-:W-:-:S02]  /*93740*/  IMAD.MOV.U32 R2, RZ, RZ, R4 ;  /* 0x000000ffff027224 */ /* 0x002fc400078e0004 */
[----:B------:R-:W-:Y:S01]  /*93750*/  IMAD.MOV.U32 R3, RZ, RZ, R5 ;  /* 0x000000ffff037224 */ /* 0x000fe200078e0005 */
[----:B---3--:R-:W3:Y:S01]  /*93760*/  LDL.LU R4, [R1+0x12cc] ;  /* 0x0012cc0001047983 */ /* 0x008ee20000300800 */
[----:B------:R-:W-:-:S03]  /*93770*/  IADD3 R6, P2, R6, UR7, RZ ;  /* 0x0000000706067c10 */ /* 0x000fc6000ff5e0ff */
[----:B------:R-:W2:Y:S04]  /*93780*/  LDL.LU R5, [R1+0x130c] ;  /* 0x00130c0001057983 */ /* 0x000ea80000300800 */
[----:B------:R1:W-:Y:S01]  /*93790*/  STL [R1+0x114c], R10 ;  /* 0x00114c0a01007387 */ /* 0x0003e20000100800 */
[----:B------:R-:W-:-:S03]  /*937a0*/  IADD3.X R11, R11, UR6, RZ, P1, !PT ;  /* 0x000000060b0b7c10 */ /* 0x000fc60008ffe4ff */
[----:B------:R1:W-:Y:S01]  /*937b0*/  LDGSTS.E [R0+0x8600], [R2.64], P0 ;  /* 0x0860000002007fae */ /* 0x0003e20008121848 */
[----:B------:R-:W-:-:S03]  /*937c0*/  IADD3.X R7, R7, UR6, RZ, P2, !PT ;  /* 0x0000000607077c10 */ /* 0x000fc600097fe4ff */
[----:B------:R1:W-:Y:S04]  /*937d0*/  STL [R1+0x1148], R11 ;  /* 0x0011480b01007387 */ /* 0x0003e80000100800 */
[----:B------:R1:W-:Y:S02]  /*937e0*/  STL [R1+0x118c], R6 ;  /* 0x00118c0601007387 */ /* 0x0003e40000100800 */
[----:B-1----:R-:W-:Y:S02]  /*937f0*/  IMAD.MOV.U32 R2, RZ, RZ, R10 ;  /* 0x000000ffff027224 */ /* 0x002fe400078e000a */
[----:B------:R-:W2:Y:S01]  /*93800*/  LDL.LU R10, [R1+0x12c8] ;  /* 0x0012c800010a7983 */ /* 0x000ea20000300800 */
[----:B------:R-:W-:-:S03]  /*93810*/  IMAD.MOV.U32 R3, RZ, RZ, R11 ;  /* 0x000000ffff037224 */ /* 0x000fc600078e000b */
[----:B------:R1:W-:Y:S04]  /*93820*/  STL [R1+0x1188], R7 ;  /* 0x0011880701007387 */ /* 0x0003e80000100800 */
[----:B------:R-:W2:Y:S01]  /*93830*/  LDL.LU R11, [R1+0x1308] ;  /* 0x00130800010b7983 */ /* 0x000ea20000300800 */
[----:B------:R-:W-:-:S03]  /*93840*/  IADD3 R12, P1, R12, UR7, RZ ;  /* 0x000000070c0c7c10 */ /* 0x000fc6000ff3e0ff */
[----:B------:R1:W-:Y:S01]  /*93850*/  LDGSTS.E [R0+0x9600], [R2.64], P0 ;  /* 0x0960000002007fae */ /* 0x0003e20008121848 */
[----:B------:R-:W-:Y:S01]  /*93860*/  IADD3 R8, P2, R8, UR7, RZ ;  /* 0x0000000708087c10 */ /* 0x000fe2000ff5e0ff */
[----:B-1----:R-:W-:Y:S02]  /*93870*/  IMAD.MOV.U32 R2, RZ, RZ, R6 ;  /* 0x000000ffff027224 */ /* 0x002fe400078e0006 */
[----:B------:R-:W-:Y:S01]  /*93880*/  IMAD.MOV.U32 R3, RZ, RZ, R7 ;  /* 0x000000ffff037224 */ /* 0x000fe200078e0007 */
[----:B------:R-:W2:Y:S04]  /*93890*/  LDL.LU R6, [R1+0x134c] ;  /* 0x00134c0001067983 */ /* 0x000ea80000300800 */
        /* <DEDUP_REMOVED lines=18> */
[----:B--2---:R-:W-:-:S05]  /*939c0*/  IADD3 R9, P1, R9, UR7, RZ ;  /* 0x0000000709097c10 */ /* 0x004fca000ff3e0ff */
        /* <DEDUP_REMOVED lines=10> */
[----:B---3--:R-:W-:-:S03]  /*93a70*/  IADD3 R4, P1, R4, UR7, RZ ;  /* 0x0000000704047c10 */ /* 0x008fc6000ff3e0ff */
[----:B------:R-:W-:Y:S01]  /*93a80*/  STL [R1+0x1288], R17 ;  /* 0x0012881101007387 */ /* 0x000fe20000100800 */
[----:B--2---:R-:W-:Y:S01]  /*93a90*/  IADD3 R5, P2, R5, UR7, RZ ;  /* 0x0000000705057c10 */ /* 0x004fe2000ff5e0ff */
        /* <DEDUP_REMOVED lines=16> */
[----:B------:R-:W-:-:S02]  /*93ba0*/  IADD3 R6, P1, R6, UR7, RZ ;  /* 0x0000000706067c10 */ /* 0x000fc4000ff3e0ff */
[----:B-1----:R-:W3:Y:S01]  /*93bb0*/  LDL.LU R11, [R1+0x1448] ;  /* 0x00144800010b7983 */ /* 0x002ee20000300800 */
[----:B------:R-:W-:-:S03]  /*93bc0*/  IMAD.MOV.U32 R2, RZ, RZ, R5 ;  /* 0x000000ffff027224 */ /* 0x000fc600078e0005 */
[----:B------:R-:W3:Y:S01]  /*93bd0*/  LDL.LU R5, [R1+0x1488] ;  /* 0x0014880001057983 */ /* 0x000ee20000300800 */
[----:B------:R-:W-:-:S03]  /*93be0*/  IADD3 R7, P2, R7, UR7, RZ ;  /* 0x0000000707077c10 */ /* 0x000fc6000ff5e0ff */
        /* <DEDUP_REMOVED lines=103> */
[----:B------:R-:W-:-:S02]  /*94260*/  IADD3 R4, P1, R4, UR7, RZ ;  /* 0x0000000704047c10 */ /* 0x000fc4000ff3e0ff */
[----:B-1----:R-:W3:Y:S01]  /*94270*/  LDL.LU R11, [R1+0x1748] ;  /* 0x00174800010b7983 */ /* 0x002ee20000300800 */
[----:B------:R-:W-:Y:S01]  /*94280*/  IMAD.MOV.U32 R2, RZ, RZ, R9 ;  /* 0x000000ffff027224 */ /* 0x000fe200078e0009 */
[----:B------:R-:W-:Y:S02]  /*94290*/  IADD3 R5, P2, R5, UR7, RZ ;  /* 0x0000000705057c10 */ /* 0x000fe4000ff5e0ff */
        /* <DEDUP_REMOVED lines=31> */
[----:B------:R1:W-:Y:S04]  /*94490*/  LDGSTS.E [R0+0x1f600], [R2.64], P0 ;  /* 0x1f60000002007fae */ /* 0x0003e80008121848 */
[----:B------:R-:W4:Y:S04]  /*944a0*/  LDL.LU R16, [R1+0x188c] ;  /* 0x00188c0001107983 */ /* 0x000f280000300800 */
[----:B------:R-:W4:Y:S01]  /*944b0*/  LDL.LU R14, [R1+0x18cc] ;  /* 0x0018cc00010e7983 */ /* 0x000f220000300800 */
[----:B------:R-:W-:Y:S01]  /*944c0*/  IADD3 R10, P1, R10, UR7, RZ ;  /* 0x000000070a0a7c10 */ /* 0x000fe2000ff3e0ff */
[----:B-1----:R-:W-:-:S02]  /*944d0*/  IMAD.MOV.U32 R2, RZ, RZ, R12 ;  /* 0x000000ffff027224 */ /* 0x002fc400078e000c */
[----:B------:R-:W4:Y:S01]  /*944e0*/  LDL.LU R12, [R1+0x190c] ;  /* 0x00190c00010c7983 */ /* 0x000f220000300800 */
[----:B------:R-:W-:-:S03]  /*944f0*/  IADD3 R8, P2, R8, UR7, RZ ;  /* 0x0000000708087c10 */ /* 0x000fc6000ff5e0ff */
[----:B------:R1:W-:Y:S01]  /*94500*/  STL [R1+0x174c], R10 ;  /* 0x00174c0a01007387 */ /* 0x0003e20000100800 */
[----:B---3--:R-:W-:-:S05]  /*94510*/  IADD3.X R11, R11, UR6, RZ, P1, !PT ;  /* 0x000000060b0b7c10 */ /* 0x008fca0008ffe4ff */
[----:B------:R-:W-:Y:S01]  /*94520*/  STL [R1+0x1748], R11 ;  /* 0x0017480b01007387 */ /* 0x000fe20000100800 */
[----:B------:R-:W-:-:S03]  /*94530*/  IADD3.X R9, R9, UR6, RZ, P2, !PT ;  /* 0x0000000609097c10 */ /* 0x000fc600097fe4ff */
[----:B------:R3:W-:Y:S01]  /*94540*/  STL [R1+0x178c], R8 ;  /* 0x00178c0801007387 */ /* 0x0007e20000100800 */
[----:B------:R-:W-:-:S03]  /*94550*/  IMAD.MOV.U32 R3, RZ, RZ, R13 ;  /* 0x000000ffff037224 */ /* 0x000fc600078e000d */
        /* <DEDUP_REMOVED lines=13> */
[----:B------:R-:W-:Y:S01]  /*94630*/  IMAD.MOV.U32 R3, RZ, RZ, R9 ;  /* 0x000000ffff037224 */ /* 0x000fe200078e0009 */
[----:B------:R-:W-:Y:S02]  /*94640*/  IADD3.X R5, R5, UR6, RZ, P2, !PT ;  /* 0x0000000605057c10 */ /* 0x000fe400097fe4ff */
[----:B------:R-:W-:Y:S04]  /*94650*/  STL [R1+0x17cc], R6 ;  /* 0x0017cc0601007387 */ /* 0x000fe80000100800 */
[----:B------:R1:W-:Y:S04]  /*94660*/  STL [R1+0x17c8], R7 ;  /* 0x0017c80701007387 */ /* 0x0003e80000100800 */
[----:B------:R-:W-:Y:S04]  /*94670*/  STL [R1+0x180c], R4 ;  /* 0x00180c0401007387 */ /* 0x000fe80000100800 */
[----:B------:R-:W3:Y:S04]  /*94680*/  LDL.LU R11, [R1+0x1948] ;  /* 0x00194800010b7983 */ /* 0x000ee80000300800 */
[----:B------:R1:W-:Y:S04]  /*94690*/  LDGSTS.E [R0+0x22600], [R2.64], P0 ;  /* 0x2260000002007fae */ /* 0x0003e80008121848 */
[----:B------:R1:W-:Y:S04]  /*946a0*/  STL [R1+0x1808], R5 ;  /* 0x0018080501007387 */ /* 0x0003e80000100800 */
[----:B------:R-:W3:Y:S01]  /*946b0*/  LDL.LU R9, [R1+0x19b8] ;  /* 0x0019b80001097983 */ /* 0x000ee20000300800 */
        /* <DEDUP_REMOVED lines=11> */
[----:B------:R-:W-:Y:S01]  /*94770*/  IADD3.X R19, R19, UR6, RZ, P1, !PT ;  /* 0x0000000613137c10 */ /* 0x000fe20008ffe4ff */
[----:B------:R-:W-:Y:S01]  /*94780*/  STL [R1+0x184c], R18 ;  /* 0x00184c1201007387 */ /* 0x000fe20000100800 */
[----:B------:R-:W-:Y:S02]  /*94790*/  IADD3 R16, P2, R16, UR7, RZ ;  /* 0x0000000710107c10 */ /* 0x000fe4000ff5e0ff */
[----:B------:R-:W-:Y:S02]  /*947a0*/  IADD3 R14, P1, R14, UR7, RZ ;  /* 0x000000070e0e7c10 */ /* 0x000fe4000ff3e0ff */
[----:B------:R-:W-:Y:S01]  /*947b0*/  IADD3.X R17, R17, UR6, RZ, P2, !PT ;  /* 0x0000000611117c10 */ /* 0x000fe200097fe4ff */
[----:B------:R4:W-:Y:S01]  /*947c0*/  STL [R1+0x1848], R19 ;  /* 0x0018481301007387 */ /* 0x0009e20000100800 */
[----:B------:R-:W-:-:S03]  /*947d0*/  IADD3 R12, P2, R12, UR7, RZ ;  /* 0x000000070c0c7c10 */ /* 0x000fc6000ff5e0ff */
[----:B------:R-:W-:Y:S04]  /*947e0*/  STL [R1+0x188c], R16 ;  /* 0x00188c1001007387 */ /* 0x000fe80000100800 */
[----:B------:R2:W-:Y:S04]  /*947f0*/  STL [R1+0x1888], R17 ;  /* 0x0018881101007387 */ /* 0x0005e80000100800 */
[----:B------:R-:W-:Y:S01]  /*94800*/  STL [R1+0x18cc], R14 ;  /* 0x0018cc0e01007387 */ /* 0x000fe20000100800 */
[----:B-1----:R-:W-:Y:S02]  /*94810*/  IMAD.MOV.U32 R2, RZ, RZ, R18 ;  /* 0x000000ffff027224 */ /* 0x002fe400078e0012 */
[----:B------:R-:W-:-:S05]  /*94820*/  IMAD.MOV.U32 R3, RZ, RZ, R19 ;  /* 0x000000ffff037224 */ /* 0x000fca00078e0013 */
[----:B------:R1:W-:Y:S01]  /*94830*/  LDGSTS.E [R0+0x25600], [R2.64], P0 ;  /* 0x2560000002007fae */ /* 0x0003e20008121848 */
[----:B------:R-:W-:-:S05]  /*94840*/  IADD3.X R15, R15, UR6, RZ, P1, !PT ;  /* 0x000000060f0f7c10 */ /* 0x000fca0008ffe4ff */
[----:B------:R1:W-:Y:S01]  /*94850*/  STL [R1+0x18c8], R15 ;  /* 0x0018c80f01007387 */ /* 0x0003e20000100800 */
[----:B--2---:R-:W-:-:S03]  /*94860*/  IADD3.X R13, R13, UR6, RZ, P2, !PT ;  /* 0x000000060d0d7c10 */ /* 0x004fc600097fe4ff */
[----:B------:R-:W-:Y:S04]  /*94870*/  STL [R1+0x190c], R12 ;  /* 0x00190c0c01007387 */ /* 0x000fe80000100800 */
[----:B------:R-:W2:Y:S04]  /*94880*/  LDL.LU.64 R176, [R1+0xd20] ;  /* 0x000d200001b07983 */ /* 0x000ea80000300a00 */
[----:B------:R3:W-:Y:S04]  /*94890*/  STL [R1+0x1908], R13 ;  /* 0x0019080d01007387 */ /* 0x0007e80000100800 */
[----:B------:R-:W2:Y:S01]  /*948a0*/  LDL.LU.64 R24, [R1+0xd18] ;  /* 0x000d180001187983 */ /* 0x000ea20000300a00 */
[----:B-1----:R-:W-:-:S02]  /*948b0*/  IMAD.MOV.U32 R2, RZ, RZ, R16 ;  /* 0x000000ffff027224 */ /* 0x002fc400078e0010 */
[----:B------:R-:W-:Y:S01]  /*948c0*/  IMAD.MOV.U32 R3, RZ, RZ, R17 ;  /* 0x000000ffff037224 */ /* 0x000fe200078e0011 */
[----:B------:R-:W2:Y:S01]  /*948d0*/  LDL.LU.64 R22, [R1+0xd10] ;  /* 0x000d100001167983 */ /* 0x000ea20000300a00 */
[----:B------:R-:W-:-:S03]  /*948e0*/  IADD3 R10, P1, R10, UR7, RZ ;  /* 0x000000070a0a7c10 */ /* 0x000fc6000ff3e0ff */
[----:B------:R1:W-:Y:S04]  /*948f0*/  LDGSTS.E [R0+0x26600], [R2.64], P0 ;  /* 0x2660000002007fae */ /* 0x0003e80008121848 */
[----:B------:R-:W2:Y:S04]  /*94900*/  LDL.LU.64 R20, [R1+0xd08] ;  /* 0x000d080001147983 */ /* 0x000ea80000300a00 */
[----:B------:R-:W-:Y:S01]  /*94910*/  STL [R1+0x194c], R10 ;  /* 0x00194c0a01007387 */ /* 0x000fe20000100800 */
[----:B-1----:R-:W-:Y:S02]  /*94920*/  IMAD.MOV.U32 R2, RZ, RZ, R14 ;  /* 0x000000ffff027224 */ /* 0x002fe400078e000e */
[----:B------:R-:W-:Y:S01]  /*94930*/  IMAD.MOV.U32 R3, RZ, RZ, R15 ;  /* 0x000000ffff037224 */ /* 0x000fe200078e000f */
[----:B---3--:R-:W-:-:S04]  /*94940*/  IADD3 R8, P2, R8, UR7, RZ ;  /* 0x0000000708087c10 */ /* 0x008fc8000ff5e0ff */
[----:B------:R1:W-:Y:S01]  /*94950*/  LDGSTS.E [R0+0x27600], [R2.64], P0 ;  /* 0x2760000002007fae */ /* 0x0003e20008121848 */
[----:B------:R-:W-:Y:S01]  /*94960*/  IADD3.X R11, R11, UR6, RZ, P1, !PT ;  /* 0x000000060b0b7c10 */ /* 0x000fe20008ffe4ff */
[----:B-1----:R-:W-:-:S04]  /*94970*/  IMAD.MOV.U32 R2, RZ, RZ, R12 ;  /* 0x000000ffff027224 */ /* 0x002fc800078e000c */
[----:B------:R-:W-:Y:S01]  /*94980*/  STL [R1+0x1948], R11 ;  /* 0x0019480b01007387 */ /* 0x000fe20000100800 */
[----:B------:R-:W-:-:S03]  /*94990*/  IMAD.MOV.U32 R3, RZ, RZ, R13 ;  /* 0x000000ffff037224 */ /* 0x000fc600078e000d */
[----:B------:R-:W-:Y:S01]  /*949a0*/  STL [R1+0x19bc], R8 ;  /* 0x0019bc0801007387 */ /* 0x000fe20000100800 */
[----:B------:R-:W-:-:S03]  /*949b0*/  IADD3.X R9, R9, UR6, RZ, P2, !PT ;  /* 0x0000000609097c10 */ /* 0x000fc600097fe4ff */
[----:B----4-:R-:W3:Y:S04]  /*949c0*/  LDL.LU.64 R18, [R1+0xd00] ;  /* 0x000d000001127983 */ /* 0x010ee80000300a00 */
[----:B------:R1:W-:Y:S04]  /*949d0*/  STL [R1+0x19b8], R9 ;  /* 0x0019b80901007387 */ /* 0x0003e80000100800 */
[----:B------:R-:W4:Y:S01]  /*949e0*/  LDL.LU.64 R16, [R1+0xcf8] ;  /* 0x000cf80001107983 */ /* 0x000f220000300a00 */
[----:B------:R-:W-:-:S03]  /*949f0*/  IADD3 R6, P1, R6, UR7, RZ ;  /* 0x0000000706067c10 */ /* 0x000fc6000ff3e0ff */
[----:B------:R1:W-:Y:S01]  /*94a00*/  LDGSTS.E [R0+0x28600], [R2.64], P0 ;  /* 0x2860000002007fae */ /* 0x0003e20008121848 */
[----:B------:R-:W-:-:S03]  /*94a10*/  IADD3.X R7, R7, UR6, RZ, P1, !PT ;  /* 0x0000000607077c10 */ /* 0x000fc60008ffe4ff */
[----:B------:R-:W-:Y:S04]  /*94a20*/  STL [R1+0x19c4], R6 ;  /* 0x0019c40601007387 */ /* 0x000fe80000100800 */
[----:B------:R-:W-:Y:S01]  /*94a30*/  STL [R1+0x19c0], R7 ;  /* 0x0019c00701007387 */ /* 0x000fe20000100800 */
[----:B-1----:R-:W-:Y:S02]  /*94a40*/  IMAD.MOV.U32 R2, RZ, RZ, R10 ;  /* 0x000000ffff027224 */ /* 0x002fe400078e000a */
[----:B------:R-:W-:-:S05]  /*94a50*/  IMAD.MOV.U32 R3, RZ, RZ, R11 ;  /* 0x000000ffff037224 */ /* 0x000fca00078e000b */
[----:B------:R1:W-:Y:S01]  /*94a60*/  LDGSTS.E [R0+0x29600], [R2.64], P0 ;  /* 0x2960000002007fae */ /* 0x0003e20008121848 */
[----:B------:R-:W-:-:S04]  /*94a70*/  IADD3 R4, P2, R4, UR7, RZ ;  /* 0x0000000704047c10 */ /* 0x000fc8000ff5e0ff */
[----:B------:R-:W-:Y:S01]  /*94a80*/  IADD3.X R5, R5, UR6, RZ, P2, !PT ;  /* 0x0000000605057c10 */ /* 0x000fe200097fe4ff */
[----:B------:R-:W-:Y:S04]  /*94a90*/  STL [R1+0x19cc], R4 ;  /* 0x0019cc0401007387 */ /* 0x000fe80000100800 */
[----:B------:R-:W4:Y:S01]  /*94aa0*/  LDL.LU.64 R14, [R1+0xcf0] ;  /* 0x000cf000010e7983 */ /* 0x000f220000300a00 */
[----:B-1----:R-:W-:Y:S02]  /*94ab0*/  IMAD.MOV.U32 R2, RZ, RZ, R8 ;  /* 0x000000ffff027224 */ /* 0x002fe400078e0008 */
[----:B------:R-:W-:Y:S01]  /*94ac0*/  IMAD.MOV.U32 R3, RZ, RZ, R9 ;  /* 0x000000ffff037224 */ /* 0x000fe200078e0009 */
[----:B------:R1:W-:Y:S04]  /*94ad0*/  STL [R1+0x19c8], R5 ;  /* 0x0019c80501007387 */ /* 0x0003e80000100800 */
[----:B------:R-:W4:Y:S04]  /*94ae0*/  LDL.LU.64 R12, [R1+0xce8] ;  /* 0x000ce800010c7983 */ /* 0x000f280000300a00 */
[----:B------:R1:W-:Y:S04]  /*94af0*/  LDGSTS.E [R0+0x2a600], [R2.64], P0 ;  /* 0x2a60000002007fae */ /* 0x0003e80008121848 */
[----:B------:R-:W4:Y:S01]  /*94b00*/  LDL.LU.64 R8, [R1+0xce0] ;  /* 0x000ce00001087983 */ /* 0x000f220000300a00 */
[----:B-1----:R-:W-:-:S02]  /*94b10*/  IMAD.MOV.U32 R2, RZ, RZ, R6 ;  /* 0x000000ffff027224 */ /* 0x002fc400078e0006 */
[----:B------:R-:W-:-:S05]  /*94b20*/  IMAD.MOV.U32 R3, RZ, RZ, R7 ;  /* 0x000000ffff037224 */ /* 0x000fca00078e0007 */
[----:B------:R1:W-:Y:S02]  /*94b30*/  LDGSTS.E [R0+0x2b600], [R2.64], P0 ;  /* 0x2b60000002007fae */ /* 0x0003e40008121848 */
[----:B-1----:R-:W-:Y:S02]  /*94b40*/  IMAD.MOV.U32 R2, RZ, RZ, R4 ;  /* 0x000000ffff027224 */ /* 0x002fe400078e0004 */
[----:B------:R-:W-:Y:S02]  /*94b50*/  IMAD.MOV.U32 R3, RZ, RZ, R5 ;  /* 0x000000ffff037224 */ /* 0x000fe400078e0005 */
[----:B------:R-:W4:Y:S04]  /*94b60*/  LDL.LU.64 R4, [R1+0xcd8] ;  /* 0x000cd80001047983 */ /* 0x000f280000300a00 */
[----:B------:R2:W-:Y:S04]  /*94b70*/  LDGSTS.E [R0+0x2c600], [R2.64], P0 ;  /* 0x2c60000002007fae */ /* 0x0005e80008121848 */
[----:B------:R-:W4:Y:S04]  /*94b80*/  LDL.LU R11, [R1+0xf10] ;  /* 0x000f1000010b7983 */ /* 0x000f280000300800 */
[----:B------:R-:W4:Y:S01]  /*94b90*/  LDL.LU R6, [R1+0xf14] ;  /* 0x000f140001067983 */ /* 0x000f220000300800 */
[----:B--2---:R-:W-:-:S04]  /*94ba0*/  IADD3 R2, P1, R176, UR7, RZ ;  /* 0x00000007b0027c10 */ /* 0x004fc8000ff3e0ff */
[----:B------:R-:W-:Y:S02]  /*94bb0*/  IADD3.X R3, R177, UR6, RZ, P1, !PT ;  /* 0x00000006b1037c10 */ /* 0x000fe40008ffe4ff */
        /* <DEDUP_REMOVED lines=27> */
[----:B------:R-:W-:Y:S02]  /*94d70*/  LOP3.LUT R185, R185, R184, RZ, 0x3c, !PT ;  /* 0x000000b8b9b97212 */ /* 0x000fe400078e3cff */
[----:B------:R-:W-:Y:S02]  /*94d80*/  LOP3.LUT R187, R187, R186, RZ, 0x3c, !PT ;  /* 0x000000babbbb7212 */ /* 0x000fe400078e3cff */
[----:B------:R-:W-:Y:S02]  /*94d90*/  LOP3.LUT R189, R189, R188, RZ, 0x3c, !PT ;  /* 0x000000bcbdbd7212 */ /* 0x000fe400078e3cff */
[----:B------:R-:W-:Y:S02]  /*94da0*/  LOP3.LUT R191, R191, R190, RZ, 0x3c, !PT ;  /* 0x000000bebfbf7212 */ /* 0x000fe400078e3cff */
[----:B------:R-:W-:-:S02]  /*94db0*/  LOP3.LUT R184, R185, R184, RZ, 0x3c, !PT ;  /* 0x000000b8b9b87212 */ /* 0x000fc400078e3cff */
[----:B------:R-:W-:Y:S02]  /*94dc0*/  LOP3.LUT R193, R193, R192, RZ, 0x3c, !PT ;  /* 0x000000c0c1c17212 */ /* 0x000fe400078e3cff */
        /* <DEDUP_REMOVED lines=15> */
[----:B------:R-:W-:Y:S02]  /*94ec0*/  IMAD.MOV.U32 R24, RZ, RZ, R2 ;  /* 0x000000ffff187224 */ /* 0x000fe400078e0002 */
[----:B------:R-:W-:Y:S01]  /*94ed0*/  IMAD.MOV.U32 R25, RZ, RZ, R3 ;  /* 0x000000ffff197224 */ /* 0x000fe200078e0003 */
[----:B---3--:R-:W-:-:S04]  /*94ee0*/  IADD3 R201, P1, R18, UR7, RZ ;  /* 0x0000000712c97c10 */ /* 0x008fc8000ff3e0ff */
[----:B------:R1:W-:Y:S01]  /*94ef0*/  LDGSTS.E [R0+0x2d600], [R24.64], P0 ;  /* 0x2d60000018007fae */ /* 0x0003e20008121848 */
[----:B------:R-:W-:Y:S02]  /*94f00*/  IADD3.X R200, R19, UR6, RZ, P1, !PT ;  /* 0x0000000613c87c10 */ /* 0x000fe40008ffe4ff */
[----:B----4-:R-:W-:-:S04]  /*94f10*/  IADD3 R203, P1, R16, UR7, RZ ;  /* 0x0000000710cb7c10 */ /* 0x010fc8000ff3e0ff */
[----:B------:R-:W-:Y:S01]  /*94f20*/  IADD3.X R202, R17, UR6, RZ, P1, !PT ;  /* 0x0000000611ca7c10 */ /* 0x000fe20008ffe4ff */
[----:B------:R-:W-:Y:S01]  /*94f30*/  IMAD.MOV.U32 R16, RZ, RZ, R180 ;  /* 0x000000ffff107224 */ /* 0x000fe200078e00b4 */
[----:B------:R-:W-:Y:S01]  /*94f40*/  LOP3.LUT R197, R197, R196, RZ, 0x3c, !PT ;  /* 0x000000c4c5c57212 */ /* 0x000fe200078e3cff */
[----:B------:R-:W-:Y:S01]  /*94f50*/  IMAD.MOV.U32 R17, RZ, RZ, R179 ;  /* 0x000000ffff117224 */ /* 0x000fe200078e00b3 */
[----:B------:R-:W-:Y:S02]  /*94f60*/  LOP3.LUT R199, R199, R198, RZ, 0x3c, !PT ;  /* 0x000000c6c7c77212 */ /* 0x000fe400078e3cff */
[----:B------:R-:W-:Y:S02]  /*94f70*/  LOP3.LUT R201, R201, R200, RZ, 0x3c, !PT ;  /* 0x000000c8c9c97212 */ /* 0x000fe400078e3cff */
[----:B------:R-:W-:-:S04]  /*94f80*/  IADD3 R205, P1, R14, UR7, RZ ;  /* 0x000000070ecd7c10 */ /* 0x000fc8000ff3e0ff */
[----:B------:R-:W-:Y:S02]  /*94f90*/  IADD3.X R204, R15, UR6, RZ, P1, !PT ;  /* 0x000000060fcc7c10 */ /* 0x000fe40008ffe4ff */
[----:B------:R-:W-:-:S04]  /*94fa0*/  IADD3 R207, P1, R12, UR7, RZ ;  /* 0x000000070ccf7c10 */ /* 0x000fc8000ff3e0ff */
[----:B------:R-:W-:Y:S02]  /*94fb0*/  IADD3.X R206, R13, UR6, RZ, P1, !PT ;  /* 0x000000060dce7c10 */ /* 0x000fe40008ffe4ff */
[----:B------:R-:W-:-:S04]  /*94fc0*/  IADD3 R209, P1, R8, UR7, RZ ;  /* 0x0000000708d17c10 */ /* 0x000fc8000ff3e0ff */
[----:B------:R-:W-:Y:S02]  /*94fd0*/  IADD3.X R208, R9, UR6, RZ, P1, !PT ;  /* 0x0000000609d07c10 */ /* 0x000fe40008ffe4ff */
[----:B------:R-:W-:Y:S01]  /*94fe0*/  IADD3 R6, P1, R6, UR7, RZ ;  /* 0x0000000706067c10 */ /* 0x000fe2000ff3e0ff */
[----:B------:R-:W-:-:S03]  /*94ff0*/  IMAD.MOV.U32 R12, RZ, RZ, R183 ;  /* 0x000000ffff0c7224 */ /* 0x000fc600078e00b7 */
[----:B------:R-:W-:Y:S01]  /*95000*/  IADD3.X R11, R11, UR6, RZ, P1, !PT ;  /* 0x000000060b0b7c10 */ /* 0x000fe20008ffe4ff */
[----:B------:R-:W-:Y:S01]  /*95010*/  IMAD.MOV.U32 R13, RZ, RZ, R176 ;  /* 0x000000ffff0d7224 */ /* 0x000fe200078e00b0 */
[----:B------:R-:W-:Y:S01]  /*95020*/  STL [R1+0xf14], R6 ;  /* 0x000f140601007387 */ /* 0x000fe20000100800 */
[----:B------:R-:W-:Y:S01]  /*95030*/  IMAD.MOV.U32 R176, RZ, RZ, R181 ;  /* 0x000000ffffb07224 */ /* 0x000fe200078e00b5 */
[----:B------:R-:W-:Y:S02]  /*95040*/  LOP3.LUT R203, R203, R202, RZ, 0x3c, !PT ;  /* 0x000000cacbcb7212 */ /* 0x000fe400078e3cff */
[----:B------:R-:W-:Y:S01]  /*95050*/  STL [R1+0xf10], R11 ;  /* 0x000f100b01007387 */ /* 0x000fe20000100800 */
[----:B------:R-:W-:-:S03]  /*95060*/  LOP3.LUT R196, R197, R196, RZ, 0x3c, !PT ;  /* 0x000000c4c5c47212 */ /* 0x000fc600078e3cff */
[----:B------:R1:W-:Y:S01]  /*95070*/  STL.64 [R1+0xd20], R24 ;  /* 0x000d201801007387 */ /* 0x0003e20000100a00 */
[----:B------:R-:W-:Y:S01]  /*95080*/  IADD3 R211, P2, R4, UR7, RZ ;  /* 0x0000000704d37c10 */ /* 0x000fe2000ff5e0ff */
[----:B------:R-:W-:Y:S01]  /*95090*/  IMAD.MOV.U32 R4, RZ, RZ, R182 ;  /* 0x000000ffff047224 */ /* 0x000fe200078e00b6 */
[----:B------:R-:W-:Y:S01]  /*950a0*/  LOP3.LUT R198, R199, R198, RZ, 0x3c, !PT ;  /* 0x000000c6c7c67212 */ /* 0x000fe200078e3cff */
[----:B------:R-:W-:Y:S01]  /*950b0*/  IMAD.MOV.U32 R8, RZ, RZ, R195 ;  /* 0x000000ffff087224 */ /* 0x000fe200078e00c3 */
[----:B------:R-:W-:Y:S01]  /*950c0*/  IADD3.X R210, R5, UR6, RZ, P2, !PT ;  /* 0x0000000605d27c10 */ /* 0x000fe200097fe4ff */
[----:B------:R-:W-:Y:S01]  /*950d0*/  IMAD.MOV.U32 R5, RZ, RZ, R177 ;  /* 0x000000ffff057224 */ /* 0x000fe200078e00b1 */
[----:B------:R-:W-:Y:S01]  /*950e0*/  LOP3.LUT R200, R201, R200, RZ, 0x3c, !PT ;  /* 0x000000c8c9c87212 */ /* 0x000fe200078e3cff */
[----:B------:R-:W-:Y:S01]  /*950f0*/  IMAD.MOV.U32 R177, RZ, RZ, R178 ;  /* 0x000000ffffb17224 */ /* 0x000fe200078e00b2 */
[----:B------:R-:W-:Y:S01]  /*95100*/  STL.64 [R1+0xd18], R12 ;  /* 0x000d180c01007387 */ /* 0x000fe20000100a00 */
[----:B------:R-:W-:-:S03]  /*95110*/  IMAD.MOV.U32 R9, RZ, RZ, R194 ;  /* 0x000000ffff097224 */ /* 0x000fc600078e00c2 */
[----:B------:R2:W-:Y:S01]  /*95120*/  STL.64 [R1+0xd10], R4 ;  /* 0x000d100401007387 */ /* 0x0005e20000100a00 */
[----:B------:R-:W-:-:S03]  /*95130*/  LOP3.LUT R202, R203, R202, RZ, 0x3c, !PT ;  /* 0x000000cacbca7212 */ /* 0x000fc600078e3cff */
[----:B------:R-:W-:Y:S01]  /*95140*/  STL.64 [R1+0xd08], R176 ;  /* 0x000d08b001007387 */ /* 0x000fe20000100a00 */
[----:B------:R-:W-:-:S03]  /*95150*/  LOP3.LUT R197, R197, R196, RZ, 0x3c, !PT ;  /* 0x000000c4c5c57212 */ /* 0x000fc600078e3cff */
[----:B------:R3:W-:Y:S01]  /*95160*/  STL.64 [R1+0xd00], R16 ;  /* 0x000d001001007387 */ /* 0x0007e20000100a00 */
[----:B------:R-:W-:-:S03]  /*95170*/  LOP3.LUT R199, R199, R198, RZ, 0x3c, !PT ;  /* 0x000000c6c7c77212 */ /* 0x000fc600078e3cff */
[----:B------:R-:W-:Y:S01]  /*95180*/  STL.64 [R1+0xcf8], R184 ;  /* 0x000cf8b801007387 */ /* 0x000fe20000100a00 */
[----:B------:R-:W-:-:S03]  /*95190*/  LOP3.LUT R201, R201, R200, RZ, 0x3c, !PT ;  /* 0x000000c8c9c97212 */ /* 0x000fc600078e3cff */
[----:B------:R-:W-:Y:S01]  /*951a0*/  STL.64 [R1+0xcf0], R186 ;  /* 0x000cf0ba01007387 */ /* 0x000fe20000100a00 */
[----:B------:R-:W-:-:S03]  /*951b0*/  LOP3.LUT R203, R203, R202, RZ, 0x3c, !PT ;  /* 0x000000cacbcb7212 */ /* 0x000fc600078e3cff */
        /* <DEDUP_REMOVED lines=17> */
[----:B------:R-:W-:Y:S04]  /*952d0*/  STL.64 [R1+0xca0], R20 ;  /* 0x000ca01401007387 */ /* 0x000fe80000100a00 */
[----:B-1----:R1:W5:Y:S04]  /*952e0*/  LDL.LU.64 R24, [R1+0x2a00] ;  /* 0x002a000001187983 */ /* 0x0023680000300a00 */
[----:B------:R-:W-:Y:S04]  /*952f0*/  STL.64 [R1+0xc98], R18 ;  /* 0x000c981201007387 */ /* 0x000fe80000100a00 */
[----:B------:R1:W-:Y:S04]  /*95300*/  LDGSTS.E [R0+0x2e600], [R12.64], P0 ;  /* 0x2e6000000c007fae */ /* 0x0003e80008121848 */
[----:B------:R1:W-:Y:S04]  /*95310*/  STL.64 [R1+0xc90], R14 ;  /* 0x000c900e01007387 */ /* 0x0003e80000100a00 */
[----:B------:R2:W-:Y:S04]  /*95320*/  LDGSTS.E [R0+0x2f600], [R4.64], P0 ;  /* 0x2f60000004007fae */ /* 0x0005e80008121848 */
[----:B------:R1:W-:Y:S04]  /*95330*/  LDGSTS.E [R0+0x30600], [R176.64], P0 ;  /* 0x30600000b0007fae */ /* 0x0003e80008121848 */
[----:B------:R3:W-:Y:S04]  /*95340*/  LDGSTS.E [R0+0x31600], [R16.64], P0 ;  /* 0x3160000010007fae */ /* 0x0007e80008121848 */
[----:B--2---:R-:W2:Y:S04]  /*95350*/  LDL.LU R4, [R1+0xf54] ;  /* 0x000f540001047983 */ /* 0x004ea80000300800 */
[----:B-1----:R-:W2:Y:S04]  /*95360*/  LDL.LU R13, [R1+0xf94] ;  /* 0x000f9400010d7983 */ /* 0x002ea80000300800 */
[----:B------:R-:W2:Y:S04]  /*95370*/  LDL.LU R10, [R1+0xf50] ;  /* 0x000f5000010a7983 */ /* 0x000ea80000300800 */
[----:B---3--:R-:W3:Y:S04]  /*95380*/  LDL.LU R16, [R1+0xf90] ;  /* 0x000f900001107983 */ /* 0x008ee80000300800 */
[----:B------:R-:W3:Y:S04]  /*95390*/  LDL.LU R5, [R1+0xfd4] ;  /* 0x000fd40001057983 */ /* 0x000ee80000300800 */
[----:B------:R1:W-:Y:S04]  /*953a0*/  LDGSTS.E [R0+0x32600], [R184.64], P0 ;  /* 0x32600000b8007fae */ /* 0x0003e80008121848 */
[----:B------:R-:W3:Y:S04]  /*953b0*/  LDL.LU R7, [R1+0x1014] ;  /* 0x0010140001077983 */ /* 0x000ee80000300800 */
[----:B------:R1:W-:Y:S04]  /*953c0*/  LDGSTS.E [R0+0x33600], [R186.64], P0 ;  /* 0x33600000ba007fae */ /* 0x0003e80008121848 */
[----:B------:R-:W3:Y:S04]  /*953d0*/  LDL.LU R12, [R1+0xfd0] ;  /* 0x000fd000010c7983 */ /* 0x000ee80000300800 */
[----:B------:R1:W-:Y:S04]  /*953e0*/  LDGSTS.E [R0+0x34600], [R188.64], P0 ;  /* 0x34600000bc007fae */ /* 0x0003e80008121848 */
[----:B------:R1:W-:Y:S04]  /*953f0*/  LDGSTS.E [R0+0x35600], [R190.64], P0 ;  /* 0x35600000be007fae */ /* 0x0003e80008121848 */
[----:B------:R1:W-:Y:S04]  /*95400*/  LDGSTS.E [R0+0x36600], [R192.64], P0 ;  /* 0x36600000c0007fae */ /* 0x0003e80008121848 */
[----:B------:R4:W-:Y:S04]  /*95410*/  LDGSTS.E [R0+0x37600], [R8.64], P0 ;  /* 0x3760000008007fae */ /* 0x0009e80008121848 */
[----:B------:R1:W-:Y:S04]  /*95420*/  LDGSTS.E [R0+0x38600], [R196.64], P0 ;  /* 0x38600000c4007fae */ /* 0x0003e80008121848 */
[----:B------:R1:W-:Y:S04]  /*95430*/  LDGSTS.E [R0+0x39600], [R198.64], P0 ;  /* 0x39600000c6007fae */ /* 0x0003e80008121848 */
[----:B----4-:R-:W4:Y:S04]  /*95440*/  LDL.LU R8, [R1+0x1010] ;  /* 0x0010100001087983 */ /* 0x010f280000300800 */
[----:B------:R1:W-:Y:S04]  /*95450*/  LDGSTS.E [R0+0x3a600], [R200.64], P0 ;  /* 0x3a600000c8007fae */ /* 0x0003e80008121848 */
[----:B------:R1:W-:Y:S04]  /*95460*/  LDGSTS.E [R0+0x3b600], [R202.64], P0 ;  /* 0x3b600000ca007fae */ /* 0x0003e80008121848 */
[----:B------:R1:W-:Y:S01]  /*95470*/  LDGSTS.E [R0+0x3c600], [R22.64], P0 ;  /* 0x3c60000016007fae */ /* 0x0003e20008121848 */
[----:B------:R-:W-:-:S03]  /*95480*/  IMAD.MOV.U32 R177, RZ, RZ, R11 ;  /* 0x000000ffffb17224 */ /* 0x000fc600078e000b */
[----:B------:R1:W-:Y:S04]  /*95490*/  LDGSTS.E [R0+0x3d600], [R20.64], P0 ;  /* 0x3d60000014007fae */ /* 0x0003e80008121848 */
[----:B------:R-:W4:Y:S04]  /*954a0*/  LDL.LU R9, [R1+0x1054] ;  /* 0x0010540001097983 */ /* 0x000f280000300800 */
[----:B------:R1:W-:Y:S04]  /*954b0*/  LDGSTS.E [R0+0x3e600], [R18.64], P0 ;  /* 0x3e60000012007fae */ /* 0x0003e80008121848 */
[----:B------:R1:W-:Y:S01]  /*954c0*/  LDGSTS.E [R0+0x3f600], [R14.64], P0 ;  /* 0x3f6000000e007fae */ /* 0x0003e20008121848 */
[----:B------:R-:W-:-:S03]  /*954d0*/  IMAD.U32 R2, RZ, RZ, UR5 ;  /* 0x00000005ff027e24 */ /* 0x000fc6000f8e00ff */
[----:B-1----:R-:W4:Y:S04]  /*954e0*/  LDL.LU R14, [R1+0x1094] ;  /* 0x00109400010e7983 */ /* 0x002f280000300800 */
[----:B------:R-:W4:Y:S04]  /*954f0*/  LDL.LU R11, [R1+0x1050] ;  /* 0x00105000010b7983 */ /* 0x000f280000300800 */
[----:B------:R-:W4:Y:S01]  /*95500*/  LDL.LU R15, [R1+0x1090] ;  /* 0x00109000010f7983 */ /* 0x000f220000300800 */
[----:B------:R-:W-:Y:S02]  /*95510*/  IMAD R2, R2, 0x40000, R252 ;  /* 0x0004000002027824 */ /* 0x000fe400078e02fc */
[----:B------:R-:W-:-:S02]  /*95520*/  IMAD.MOV.U32 R176, RZ, RZ, R6 ;  /* 0x000000ffffb07224 */ /* 0x000fc400078e0006 */
[----:B------:R-:W4:Y:S04]  /*95530*/  LDL.LU R6, [R1+0x10d4] ;  /* 0x0010d40001067983 */ /* 0x000f280000300800 */
[----:B------:R-:W4:Y:S04]  /*95540*/  LDL.LU R3, [R1+0x1114] ;  /* 0x0011140001037983 */ /* 0x000f280000300800 */
[----:B------:R1:W-:Y:S01]  /*95550*/  LDGSTS.E [R2+0x800], [R176.64], P0 ;  /* 0x00800000b0027fae */ /* 0x0003e20008121848 */
[----:B--2---:R-:W-:Y:S02]  /*95560*/  IADD3 R4, P1, R4, UR7, RZ ;  /* 0x0000000704047c10 */ /* 0x004fe4000ff3e0ff */
[----:B------:R-:W-:-:S02]  /*95570*/  IADD3 R13, P2, R13, UR7, RZ ;  /* 0x000000070d0d7c10 */ /* 0x000fc4000ff5e0ff */
[----:B------:R-:W-:Y:S01]  /*95580*/  IADD3.X R10, R10, UR6, RZ, P1, !PT ;  /* 0x000000060a0a7c10 */ /* 0x000fe20008ffe4ff */
[----:B------:R-:W-:Y:S01]  /*95590*/  STL [R1+0xf54], R4 ;  /* 0x000f540401007387 */ /* 0x000fe20000100800 */
[----:B-1----:R-:W-:Y:S01]  /*955a0*/  IMAD.MOV.U32 R176, RZ, RZ, R4 ;  /* 0x000000ffffb07224 */ /* 0x002fe200078e0004 */
[----:B---3--:R-:W-:Y:S02]  /*955b0*/  IADD3.X R16, R16, UR6, RZ, P2, !PT ;  /* 0x0000000610107c10 */ /* 0x008fe400097fe4ff */
[----:B------:R1:W-:Y:S01]  /*955c0*/  STL [R1+0xf50], R10 ;  /* 0x000f500a01007387 */ /* 0x0003e20000100800 */
[----:B------:R-:W-:-:S03]  /*955d0*/  IMAD.MOV.U32 R177, RZ, RZ, R10 ;  /* 0x000000ffffb17224 */ /* 0x000fc600078e000a */
[----:B------:R-:W-:Y:S01]  /*955e0*/  STL [R1+0xf94], R13 ;  /* 0x000f940d01007387 */ /* 0x000fe20000100800 */
[----:B------:R-:W-:-:S03]  /*955f0*/  IADD3 R5, P1, R5, UR7, RZ ;  /* 0x0000000705057c10 */ /* 0x000fc6000ff3e0ff */
[----:B------:R2:W-:Y:S04]  /*95600*/  LDGSTS.E [R2+0x1800], [R176.64], P0 ;  /* 0x01800000b0027fae */ /* 0x0005e80008121848 */
[----:B-1----:R-:W3:Y:S04]  /*95610*/  LDL.LU R10, [R1+0x10d0] ;  /* 0x0010d000010a7983 */ /* 0x002ee80000300800 */
[----:B------:R-:W-:Y:S01]  /*95620*/  STL [R1+0xf90], R16 ;  /* 0x000f901001007387 */ /* 0x000fe20000100800 */
[----:B------:R-:W-:-:S03]  /*95630*/  IADD3 R7, P2, R7, UR7, RZ ;  /* 0x0000000707077c10 */ /* 0x000fc6000ff5e0ff */
[----:B------:R-:W3:Y:S01]  /*95640*/  LDL.LU R4, [R1+0x1110] ;  /* 0x0011100001047983 */ /* 0x000ee20000300800 */
[----:B--2---:R-:W-:Y:S01]  /*95650*/  IMAD.MOV.U32 R176, RZ, RZ, R13 ;  /* 0x000000ffffb07224 */ /* 0x004fe200078e000d */
[----:B------:R-:W-:Y:S01]  /*95660*/  IADD3.X R12, R12, UR6, RZ, P1, !PT ;  /* 0x000000060c0c7c10 */ /* 0x000fe20008ffe4ff */
[----:B------:R-:W-:Y:S01]  /*95670*/  IMAD.MOV.U32 R177, RZ, RZ, R16 ;  /* 0x000000ffffb17224 */ /* 0x000fe200078e0010 */
[----:B------:R1:W-:Y:S04]  /*95680*/  STL [R1+0xfd4], R5 ;  /* 0x000fd40501007387 */ /* 0x0003e80000100800 */
[----:B------:R2:W-:Y:S04]  /*95690*/  LDGSTS.E [R2+0x2800], [R176.64], P0 ;  /* 0x02800000b0027fae */ /* 0x0005e80008121848 */
[----:B------:R1:W-:Y:S04]  /*956a0*/  STL [R1+0xfd0], R12 ;  /* 0x000fd00c01007387 */ /* 0x0003e80000100800 */
[----:B------:R4:W-:Y:S01]  /*956b0*/  STL [R1+0x1014], R7 ;  /* 0x0010140701007387 */ /* 0x0009e20000100800 */
[----:B--2---:R-:W-:-:S02]  /*956c0*/  IMAD.MOV.U32 R176, RZ, RZ, R5 ;  /* 0x000000ffffb07224 */ /* 0x004fc400078e0005 */
[----:B------:R-:W-:Y:S01]  /*956d0*/  IMAD.MOV.U32 R177, RZ, RZ, R12 ;  /* 0x000000ffffb17224 */ /* 0x000fe200078e000c */
[----:B-1----:R-:W2:Y:S01]  /*956e0*/  LDL.LU R5, [R1+0x1154] ;  /* 0x0011540001057983 */ /* 0x002ea20000300800 */
[----:B----4-:R-:W-:-:S03]  /*956f0*/  IADD3.X R8, R8, UR6, RZ, P2, !PT ;  /* 0x0000000608087c10 */ /* 0x010fc600097fe4ff */
[----:B------:R1:W-:Y:S04]  /*95700*/  LDGSTS.E [R2+0x3800], [R176.64], P0 ;  /* 0x03800000b0027fae */ /* 0x0003e80008121848 */
[----:B------:R4:W-:Y:S04]  /*95710*/  STL [R1+0x1010], R8 ;  /* 0x0010100801007387 */ /* 0x0009e80000100800 */
[----:B------:R-:W2:Y:S01]  /*95720*/  LDL.LU R12, [R1+0x1194] ;  /* 0x00119400010c7983 */ /* 0x000ea20000300800 */
[----:B-1----:R-:W-:-:S03]  /*95730*/  IMAD.MOV.U32 R176, RZ, RZ, R7 ;  /* 0x000000ffffb07224 */ /* 0x002fc600078e0007 */
[----:B------:R-:W2:Y:S04]  /*95740*/  LDL.LU R7, [R1+0x1150] ;  /* 0x0011500001077983 */ /* 0x000ea80000300800 */
[----:B------:R-:W2:Y:S01]  /*95750*/  LDL.LU R13, [R1+0x1190] ;  /* 0x00119000010d7983 */ /* 0x000ea20000300800 */
[----:B------:R-:W-:Y:S01]  /*95760*/  IADD3 R9, P1, R9, UR7, RZ ;  /* 0x0000000709097c10 */ /* 0x000fe2000ff3e0ff */
[----:B------:R-:W-:Y:S02]  /*95770*/  IMAD.MOV.U32 R177, RZ, RZ, R8 ;  /* 0x000000ffffb17224 */ /* 0x000fe400078e0008 */
[----:B----4-:R-:W4:Y:S04]  /*95780*/  LDL.LU R8, [R1+0x11d4] ;  /* 0x0011d40001087983 */ /* 0x010f280000300800 */
[----:B------:R-:W4:Y:S04]  /*95790*/  LDL.LU R0, [R1+0x1214] ;  /* 0x0012140001007983 */ /* 0x000f280000300800 */
[----:B------:R-:W-:Y:S04]  /*957a0*/  STL [R1+0x1054], R9 ;  /* 0x0010540901007387 */ /* 0x000fe80000100800 */
[----:B------:R1:W-:Y:S01]  /*957b0*/  LDGSTS.E [R2+0x4800], [R176.64], P0 ;  /* 0x04800000b0027fae */ /* 0x0003e20008121848 */
[----:B------:R-:W-:-:S02]  /*957c0*/  IADD3 R14, P2, R14, UR7, RZ ;  /* 0x000000070e0e7c10 */ /* 0x000fc4000ff5e0ff */
[----:B------:R-:W-:Y:S02]  /*957d0*/  IADD3.X R11, R11, UR6, RZ, P1, !PT ;  /* 0x000000060b0b7c10 */ /* 0x000fe40008ffe4ff */
[----:B------:R-:W-:-:S03]  /*957e0*/  IADD3.X R15, R15, UR6, RZ, P2, !PT ;  /* 0x000000060f0f7c10 */ /* 0x000fc600097fe4ff */
[----:B------:R1:W-:Y:S02]  /*957f0*/  STL [R1+0x1050], R11 ;  /* 0x0010500b01007387 */ /* 0x0003e40000100800 */
[----:B-1----:R-:W-:Y:S02]  /*95800*/  IMAD.MOV.U32 R177, RZ, RZ, R11 ;  /* 0x000000ffffb17224 */ /* 0x002fe400078e000b */
[----:B------:R-:W-:Y:S01]  /*95810*/  STL [R1+0x1094], R14 ;  /* 0x0010940e01007387 */ /* 0x000fe20000100800 */
[----:B------:R-:W-:-:S03]  /*95820*/  IMAD.MOV.U32 R176, RZ, RZ, R9 ;  /* 0x000000ffffb07224 */ /* 0x000fc600078e0009 */
[----:B------:R-:W4:Y:S04]  /*95830*/  LDL.LU R11, [R1+0x11d0] ;  /* 0x0011d000010b7983 */ /* 0x000f280000300800 */
[----:B------:R-:W-:Y:S04]  /*95840*/  STL [R1+0x1090], R15 ;  /* 0x0010900f01007387 */ /* 0x000fe80000100800 */
[----:B------:R-:W4:Y:S01]  /*95850*/  LDL.LU R9, [R1+0x1210] ;  /* 0x0012100001097983 */ /* 0x000f220000300800 */
[----:B------:R-:W-:Y:S02]  /*95860*/  IADD3 R6, P1, R6, UR7, RZ ;  /* 0x0000000706067c10 */ /* 0x000fe4000ff3e0ff */
[----:B------:R-:W-:Y:S01]  /*95870*/  IADD3 R3, P2, R3, UR7, RZ ;  /* 0x0000000703037c10 */ /* 0x000fe2000ff5e0ff */
[----:B------:R1:W-:Y:S04]  /*95880*/  LDGSTS.E [R2+0x5800], [R176.64], P0 ;  /* 0x05800000b0027fae */ /* 0x0003e80008121848 */
[----:B------:R3:W-:Y:S01]  /*95890*/  STL [R1+0x10d4], R6 ;  /* 0x0010d40601007387 */ /* 0x0007e20000100800 */
[----:B-1----:R-:W-:-:S02]  /*958a0*/  IMAD.MOV.U32 R176, RZ, RZ, R14 ;  /* 0x000000ffffb07224 */ /* 0x002fc400078e000e */
[----:B------:R-:W-:-:S05]  /*958b0*/  IMAD.MOV.U32 R177, RZ, RZ, R15 ;  /* 0x000000ffffb17224 */ /* 0x000fca00078e000f */
[----:B------:R1:W-:Y:S02]  /*958c0*/  LDGSTS.E [R2+0x6800], [R176.64], P0 ;  /* 0x06800000b0027fae */ /* 0x0003e40008121848 */
[----:B-1----:R-:W-:Y:S01]  /*958d0*/  IMAD.MOV.U32 R176, RZ, RZ, R6 ;  /* 0x000000ffffb07224 */ /* 0x002fe200078e0006 */
[----:B---3--:R-:W-:-:S05]  /*958e0*/  IADD3.X R10, R10, UR6, RZ, P1, !PT ;  /* 0x000000060a0a7c10 */ /* 0x008fca0008ffe4ff */
[----:B------:R1:W-:Y:S01]  /*958f0*/  STL [R1+0x10d0], R10 ;  /* 0x0010d00a01007387 */ /* 0x0003e20000100800 */
[----:B------:R-:W-:-:S03]  /*95900*/  IADD3.X R4, R4, UR6, RZ, P2, !PT ;  /* 0x0000000604047c10 */ /* 0x000fc600097fe4ff */
[----:B------:R-:W-:Y:S01]  /*95910*/  STL [R1+0x1114], R3 ;  /* 0x0011140301007387 */ /* 0x000fe20000100800 */
[----:B------:R-:W-:-:S03]  /*95920*/  IMAD.MOV.U32 R177, RZ, RZ, R10 ;  /* 0x000000ffffb17224 */ /* 0x000fc600078e000a */
[----:B------:R-:W3:Y:S04]  /*95930*/  LDL.LU R6, [R1+0x1254] ;  /* 0x0012540001067983 */ /* 0x000ee80000300800 */
[----:B------:R2:W-:Y:S04]  /*95940*/  STL [R1+0x1110], R4 ;  /* 0x0011100401007387 */ /* 0x0005e80000100800 */
[----:B------:R-:W3:Y:S04]  /*95950*/  LDL.LU R14, [R1+0x1294] ;  /* 0x00129400010e7983 */ /* 0x000ee80000300800 */
[----:B-1----:R-:W3:Y:S04]  /*95960*/  LDL.LU R10, [R1+0x1250] ;  /* 0x00125000010a7983 */ /* 0x002ee80000300800 */
[----:B------:R-:W3:Y:S01]  /*95970*/  LDL.LU R15, [R1+0x1290] ;  /* 0x00129000010f7983 */ /* 0x000ee20000300800 */
[----:B--2---:R-:W-:-:S03]  /*95980*/  IADD3 R5, P1, R5, UR7, RZ ;  /* 0x0000000705057c10 */ /* 0x004fc6000ff3e0ff */
[----:B------:R1:W-:Y:S01]  /*95990*/  LDGSTS.E [R2+0x7800], [R176.64], P0 ;  /* 0x07800000b0027fae */ /* 0x0003e20008121848 */
[----:B------:R-:W-:Y:S01]  /*959a0*/  IADD3 R12, P2, R12, UR7, RZ ;  /* 0x000000070c0c7c10 */ /* 0x000fe2000ff5e0ff */
[----:B-1----:R-:W-:Y:S02]  /*959b0*/  IMAD.MOV.U32 R176, RZ, RZ, R3 ;  /* 0x000000ffffb07224 */ /* 0x002fe400078e0003 */
[----:B------:R-:W-:Y:S02]  /*959c0*/  IMAD.MOV.U32 R177, RZ, RZ, R4 ;  /* 0x000000ffffb17224 */ /* 0x000fe400078e0004 */
[----:B------:R-:W2:Y:S01]  /*959d0*/  LDL.LU R4, [R1+0x12d4] ;  /* 0x0012d40001047983 */ /* 0x000ea20000300800 */
[----:B------:R-:W-:-:S03]  /*959e0*/  IADD3.X R7, R7, UR6, RZ, P1, !PT ;  /* 0x0000000607077c10 */ /* 0x000fc60008ffe4ff */
[----:B------:R-:W2:Y:S01]  /*959f0*/  LDL.LU R3, [R1+0x1314] ;  /* 0x0013140001037983 */ /* 0x000ea20000300800 */
[----:B------:R-:W-:-:S03]  /*95a00*/  IADD3.X R13, R13, UR6, RZ, P2, !PT ;  /* 0x000000060d0d7c10 */ /* 0x000fc600097fe4ff */
[----:B------:R-:W-:Y:S04]  /*95a10*/  STL [R1+0x1154], R5 ;  /* 0x0011540501007387 */ /* 0x000fe80000100800 */
[----:B------:R1:W-:Y:S04]  /*95a20*/  LDGSTS.E [R2+0x8800], [R176.64], P0 ;  /* 0x08800000b0027fae */ /* 0x0003e80008121848 */
[----:B------:R1:W-:Y:S04]  /*95a30*/  STL [R1+0x1150], R7 ;  /* 0x0011500701007387 */ /* 0x0003e80000100800 */
[----:B------:R-:W-:Y:S01]  /*95a40*/  STL [R1+0x1194], R12 ;  /* 0x0011940c01007387 */ /* 0x000fe20000100800 */
[----:B-1----:R-:W-:-:S03]  /*95a50*/  IMAD.MOV.U32 R177, RZ, RZ, R7 ;  /* 0x000000ffffb17224 */ /* 0x002fc600078e0007 */
[----:B------:R-:W2:Y:S01]  /*95a60*/  LDL.LU R7, [R1+0x12d0] ;  /* 0x0012d00001077983 */ /* 0x000ea20000300800 */
[----:B------:R-:W-:-:S03]  /*95a70*/  IMAD.MOV.U32 R176, RZ, RZ, R5 ;  /* 0x000000ffffb07224 */ /* 0x000fc600078e0005 */
[----:B------:R-:W-:Y:S04]  /*95a80*/  STL [R1+0x1190], R13 ;  /* 0x0011900d01007387 */ /* 0x000fe80000100800 */
[----:B------:R-:W2:Y:S01]  /*95a90*/  LDL.LU R5, [R1+0x1310] ;  /* 0x0013100001057983 */ /* 0x000ea20000300800 */
[----:B----4-:R-:W-:Y:S02]  /*95aa0*/  IADD3 R8, P1, R8, UR7, RZ ;  /* 0x0000000708087c10 */ /* 0x010fe4000ff3e0ff */
[----:B------:R-:W-:Y:S01]  /*95ab0*/  IADD3 R0, P2, R0, UR7, RZ ;  /* 0x0000000700007c10 */ /* 0x000fe2000ff5e0ff */
[----:B------:R1:W-:Y:S01]  /*95ac0*/  LDGSTS.E [R2+0x9800], [R176.64], P0 ;  /* 0x09800000b0027fae */ /* 0x0003e20008121848 */
[----:B------:R-:W-:-:S03]  /*95ad0*/  IADD3.X R11, R11, UR6, RZ, P1, !PT ;  /* 0x000000060b0b7c10 */ /* 0x000fc60008ffe4ff */
[----:B------:R4:W-:Y:S01]  /*95ae0*/  STL [R1+0x11d4], R8 ;  /* 0x0011d40801007387 */ /* 0x0009e20000100800 */
[----:B-1----:R-:W-:Y:S02]  /*95af0*/  IMAD.MOV.U32 R176, RZ, RZ, R12 ;  /* 0x000000ffffb07224 */ /* 0x002fe400078e000c */
[----:B------:R-:W-:Y:S01]  /*95b00*/  IMAD.MOV.U32 R177, RZ, RZ, R13 ;  /* 0x000000ffffb17224 */ /* 0x000fe200078e000d */
[----:B------:R-:W-:Y:S01]  /*95b10*/  IADD3.X R9, R9, UR6, RZ, P2, !PT ;  /* 0x0000000609097c10 */ /* 0x000fe200097fe4ff */
[----:B------:R1:W-:Y:S04]  /*95b20*/  STL [R1+0x11d0], R11 ;  /* 0x0011d00b01007387 */ /* 0x0003e80000100800 */
[----:B------:R1:W-:Y:S04]  /*95b30*/  LDGSTS.E [R2+0xa800], [R176.64], P0 ;  /* 0x0a800000b0027fae */ /* 0x0003e80008121848 */
[----:B------:R-:W-:Y:S01]  /*95b40*/  STL [R1+0x1214], R0 ;  /* 0x0012140001007387 */ /* 0x000fe20000100800 */
[----:B-1----:R-:W-:-:S03]  /*95b50*/  IMAD.MOV.U32 R176, RZ, RZ, R8 ;  /* 0x000000ffffb07224 */ /* 0x002fc600078e0008 */
[----:B----4-:R-:W2:Y:S01]  /*95b60*/  LDL.LU R8, [R1+0x1354] ;  /* 0x0013540001087983 */ /* 0x010ea20000300800 */
[----:B------:R-:W-:-:S03]  /*95b70*/  IMAD.MOV.U32 R177, RZ, RZ, R11 ;  /* 0x000000ffffb17224 */ /* 0x000fc600078e000b */
[----:B------:R1:W-:Y:S04]  /*95b80*/  STL [R1+0x1210], R9 ;  /* 0x0012100901007387 */ /* 0x0003e80000100800 */
[----:B------:R-:W2:Y:S04]  /*95b90*/  LDL.LU R11, [R1+0x1394] ;  /* 0x00139400010b7983 */ /* 0x000ea80000300800 */
[----:B------:R-:W2:Y:S04]  /*95ba0*/  LDL.LU R12, [R1+0x1350] ;  /* 0x00135000010c7983 */ /* 0x000ea80000300800 */
        /* <DEDUP_REMOVED lines=11> */
[----:B-1----:R-:W-:Y:S01]  /*95c60*/  IMAD.MOV.U32 R176, RZ, RZ, R6 ;  /* 0x000000ffffb07224 */ /* 0x002fe200078e0006 */
[----:B------:R-:W-:-:S03]  /*95c70*/  IADD3.X R15, R15, UR6, RZ, P2, !PT ;  /* 0x000000060f0f7c10 */ /* 0x000fc600097fe4ff */
[----:B------:R1:W-:Y:S01]  /*95c80*/  STL [R1+0x1250], R10 ;  /* 0x0012500a01007387 */ /* 0x0003e20000100800 */
[----:B------:R-:W-:-:S03]  /*95c90*/  IMAD.MOV.U32 R177, RZ, RZ, R10 ;  /* 0x000000ffffb17224 */ /* 0x000fc600078e000a */
[----:B------:R-:W-:Y:S04]  /*95ca0*/  STL [R1+0x1294], R14 ;  /* 0x0012940e01007387 */ /* 0x000fe80000100800 */
[----:B------:R3:W-:Y:S04]  /*95cb0*/  LDGSTS.E [R2+0xd800], [R176.64], P0 ;  /* 0x0d800000b0027fae */ /* 0x0007e80008121848 */
[----:B-1----:R-:W4:Y:S04]  /*95cc0*/  LDL.LU R10, [R1+0x13d0] ;  /* 0x0013d000010a7983 */ /* 0x002f280000300800 */
[----:B------:R-:W-:Y:S01]  /*95cd0*/  STL [R1+0x1290], R15 ;  /* 0x0012900f01007387 */ /* 0x000fe20000100800 */
[----:B--2---:R-:W-:-:S03]  /*95ce0*/  IADD3 R4, P1, R4, UR7, RZ ;  /* 0x0000000704047c10 */ /* 0x004fc6000ff3e0ff */
[----:B------:R-:W2:Y:S01]  /*95cf0*/  LDL.LU R6, [R1+0x1410] ;  /* 0x0014100001067983 */ /* 0x000ea20000300800 */
[----:B---3--:R-:W-:Y:S02]  /*95d00*/  IMAD.MOV.U32 R176, RZ, RZ, R14 ;  /* 0x000000ffffb07224 */ /* 0x008fe400078e000e */
[----:B------:R-:W-:Y:S01]  /*95d10*/  IMAD.MOV.U32 R177, RZ, RZ, R15 ;  /* 0x000000ffffb17224 */ /* 0x000fe200078e000f */
[----:B------:R-:W-:Y:S01]  /*95d20*/  IADD3 R3, P2, R3, UR7, RZ ;  /* 0x0000000703037c10 */ /* 0x000fe2000ff5e0ff */
[----:B------:R1:W-:Y:S04]  /*95d30*/  STL [R1+0x12d4], R4 ;  /* 0x0012d40401007387 */ /* 0x0003e80000100800 */
[----:B------:R3:W-:Y:S01]  /*95d40*/  LDGSTS.E [R2+0xe800], [R176.64], P0 ;  /* 0x0e800000b0027fae */ /* 0x0007e20008121848 */
[----:B------:R-:W-:Y:S01]  /*95d50*/  IADD3.X R7, R7, UR6, RZ, P1, !PT ;  /* 0x0000000607077c10 */ /* 0x000fe20008ffe4ff */
[----:B---3--:R-:W-:-:S04]  /*95d60*/  IMAD.MOV.U32 R176, RZ, RZ, R4 ;  /* 0x000000ffffb07224 */ /* 0x008fc800078e0004 */
[----:B------:R3:W-:Y:S01]  /*95d70*/  STL [R1+0x12d0], R7 ;  /* 0x0012d00701007387 */ /* 0x0007e20000100800 */
[----:B------:R-:W-:-:S03]  /*95d80*/  IADD3.X R5, R5, UR6, RZ, P2, !PT ;  /* 0x0000000605057c10 */ /* 0x000fc600097fe4ff */
[----:B------:R3:W-:Y:S01]  /*95d90*/  STL [R1+0x1314], R3 ;  /* 0x0013140301007387 */ /* 0x0007e20000100800 */
[----:B------:R-:W-:-:S03]  /*95da0*/  IMAD.MOV.U32 R177, RZ, RZ, R7 ;  /* 0x000000ffffb17224 */ /* 0x000fc600078e0007 */
[----:B-1----:R-:W2:Y:S04]  /*95db0*/  LDL.LU R4, [R1+0x1454] ;  /* 0x0014540001047983 */ /* 0x002ea80000300800 */
[----:B------:R1:W-:Y:S04]  /*95dc0*/  STL [R1+0x1310], R5 ;  /* 0x0013100501007387 */ /* 0x0003e80000100800 */
[----:B------:R-:W2:Y:S04]  /*95dd0*/  LDL.LU R14, [R1+0x1494] ;  /* 0x00149400010e7983 */ /* 0x000ea80000300800 */
[----:B---3--:R-:W3:Y:S04]  /*95de0*/  LDL.LU R7, [R1+0x1450] ;  /* 0x0014500001077983 */ /* 0x008ee80000300800 */
[----:B------:R-:W3:Y:S04]  /*95df0*/  LDL.LU R15, [R1+0x1490] ;  /* 0x00149000010f7983 */ /* 0x000ee80000300800 */
[----:B------:R1:W-:Y:S01]  /*95e00*/  LDGSTS.E [R2+0xf800], [R176.64], P0 ;  /* 0x0f800000b0027fae */ /* 0x0003e20008121848 */
[----:B------:R-:W-:Y:S01]  /*95e10*/  IADD3 R8, P1, R8, UR7, RZ ;  /* 0x0000000708087c10 */ /* 0x000fe2000ff3e0ff */
[----:B-1----:R-:W-:-:S02]  /*95e20*/  IMAD.MOV.U32 R176, RZ, RZ, R3 ;  /* 0x000000ffffb07224 */ /* 0x002fc400078e0003 */
[----:B------:R-:W-:Y:S01]  /*95e30*/  IMAD.MOV.U32 R177, RZ, RZ, R5 ;  /* 0x000000ffffb17224 */ /* 0x000fe200078e0005 */
[----:B------:R-:W3:Y:S01]  /*95e40*/  LDL.LU R3, [R1+0x14d4] ;  /* 0x0014d40001037983 */ /* 0x000ee20000300800 */
[----:B------:R-:W-:-:S03]  /*95e50*/  IADD3 R11, P2, R11, UR7, RZ ;  /* 0x000000070b0b7c10 */ /* 0x000fc6000ff5e0ff */
[----:B------:R-:W3:Y:S01]  /*95e60*/  LDL.LU R5, [R1+0x1514] ;  /* 0x0015140001057983 */ /* 0x000ee20000300800 */
[----:B------:R-:W-:-:S03]  /*95e70*/  IADD3.X R12, R12, UR6, RZ, P1, !PT ;  /* 0x000000060c0c7c10 */ /* 0x000fc60008ffe4ff */
[----:B------:R-:W-:Y:S01]  /*95e80*/  STL [R1+0x1354], R8 ;  /* 0x0013540801007387 */ /* 0x000fe20000100800 */
[----:B------:R-:W-:-:S03]  /*95e90*/  IADD3.X R13, R13, UR6, RZ, P2, !PT ;  /* 0x000000060d0d7c10 */ /* 0x000fc600097fe4ff */
[----:B------:R1:W-:Y:S04]  /*95ea0*/  LDGSTS.E [R2+0x10800], [R176.64], P0 ;  /* 0x10800000b0027fae */ /* 0x0003e80008121848 */
[----:B------:R1:W-:Y:S04]  /*95eb0*/  STL [R1+0x1350], R12 ;  /* 0x0013500c01007387 */ /* 0x0003e80000100800 */
[----:B------:R2:W-:Y:S01]  /*95ec0*/  STL [R1+0x1394], R11 ;  /* 0x0013940b01007387 */ /* 0x0005e20000100800 */
[----:B-1----:R-:W-:-:S03]  /*95ed0*/  IMAD.MOV.U32 R177, RZ, RZ, R12 ;  /* 0x000000ffffb17224 */ /* 0x002fc600078e000c */
[----:B------:R-:W3:Y:S01]  /*95ee0*/  LDL.LU R12, [R1+0x14d0] ;  /* 0x0014d000010c7983 */ /* 0x000ee20000300800 */
[----:B------:R-:W-:-:S03]  /*95ef0*/  IMAD.MOV.U32 R176, RZ, RZ, R8 ;  /* 0x000000ffffb07224 */ /* 0x000fc600078e0008 */
[----:B------:R-:W-:Y:S04]  /*95f00*/  STL [R1+0x1390], R13 ;  /* 0x0013900d01007387 */ /* 0x000fe80000100800 */
[----:B------:R-:W3:Y:S01]  /*95f10*/  LDL.LU R8, [R1+0x1510] ;  /* 0x0015100001087983 */ /* 0x000ee20000300800 */
        /* <DEDUP_REMOVED lines=8> */
[----:B----4-:R-:W-:-:S05]  /*95fa0*/  IADD3.X R10, R10, UR6, RZ, P1, !PT ;  /* 0x000000060a0a7c10 */ /* 0x010fca0008ffe4ff */
[----:B------:R1:W-:Y:S01]  /*95fb0*/  STL [R1+0x13d0], R10 ;  /* 0x0013d00a01007387 */ /* 0x0003e20000100800 */
[----:B--2---:R-:W-:-:S03]  /*95fc0*/  IADD3.X R6, R6, UR6, RZ, P2, !PT ;  /* 0x0000000606067c10 */ /* 0x004fc600097fe4ff */
[----:B------:R-:W-:Y:S04]  /*95fd0*/  STL [R1+0x1414], R0 ;  /* 0x0014140001007387 */ /* 0x000fe80000100800 */
[----:B------:R-:W2:Y:S01]  /*95fe0*/  LDL.LU R11, [R1+0x1554] ;  /* 0x00155400010b7983 */ /* 0x000ea20000300800 */
[----:B------:R-:W-:-:S03]  /*95ff0*/  IMAD.MOV.U32 R177, RZ, RZ, R10 ;  /* 0x000000ffffb17224 */ /* 0x000fc600078e000a */
[----:B------:R4:W-:Y:S04]  /*96000*/  STL [R1+0x1410], R6 ;  /* 0x0014100601007387 */ /* 0x0009e80000100800 */
[----:B------:R-:W2:Y:S04]  /*96010*/  LDL.LU R9, [R1+0x1594] ;  /* 0x0015940001097983 */ /* 0x000ea80000300800 */
[----:B------:R-:W2:Y:S04]  /*96020*/  LDL.LU R13, [R1+0x1550] ;  /* 0x00155000010d7983 */ /* 0x000ea80000300800 */
[----:B-1----:R-:W2:Y:S04]  /*96030*/  LDL.LU R10, [R1+0x1590] ;  /* 0x00159000010a7983 */ /* 0x002ea80000300800 */
[----:B------:R1:W-:Y:S01]  /*96040*/  LDGSTS.E [R2+0x13800], [R176.64], P0 ;  /* 0x13800000b0027fae */ /* 0x0003e20008121848 */
[----:B------:R-:W-:Y:S01]  /*96050*/  IADD3 R4, P1, R4, UR7, RZ ;  /* 0x0000000704047c10 */ /* 0x000fe2000ff3e0ff */
[----:B-1----:R-:W-:-:S02]  /*96060*/  IMAD.MOV.U32 R176, RZ, RZ, R0 ;  /* 0x000000ffffb07224 */ /* 0x002fc400078e0000 */
[----:B------:R-:W-:Y:S02]  /*96070*/  IMAD.MOV.U32 R177, RZ, RZ, R6 ;  /* 0x000000ffffb17224 */ /* 0x000fe400078e0006 */
[----:B----4-:R-:W4:Y:S01]  /*96080*/  LDL.LU R6, [R1+0x15d4] ;  /* 0x0015d40001067983 */ /* 0x010f220000300800 */
[----:B------:R-:W-:-:S03]  /*96090*/  IADD3 R14, P2, R14, UR7, RZ ;  /* 0x000000070e0e7c10 */ /* 0x000fc6000ff5e0ff */
[----:B------:R-:W4:Y:S01]  /*960a0*/  LDL.LU R0, [R1+0x1614] ;  /* 0x0016140001007983 */ /* 0x000f220000300800 */
[----:B---3--:R-:W-:-:S03]  /*960b0*/  IADD3.X R7, R7, UR6, RZ, P1, !PT ;  /* 0x0000000607077c10 */ /* 0x008fc60008ffe4ff */
[----:B------:R-:W-:Y:S01]  /*960c0*/  STL [R1+0x1454], R4 ;  /* 0x0014540401007387 */ /* 0x000fe20000100800 */
[----:B------:R-:W-:-:S03]  /*960d0*/  IADD3.X R15, R15, UR6, RZ, P2, !PT ;  /* 0x000000060f0f7c10 */ /* 0x000fc600097fe4ff */
[----:B------:R1:W-:Y:S04]  /*960e0*/  LDGSTS.E [R2+0x14800], [R176.64], P0 ;  /* 0x14800000b0027fae */ /* 0x0003e80008121848 */
[----:B------:R3:W-:Y:S04]  /*960f0*/  STL [R1+0x1450], R7 ;  /* 0x0014500701007387 */ /* 0x0007e80000100800 */
[----:B------:R-:W-:Y:S01]  /*96100*/  STL [R1+0x1494], R14 ;  /* 0x0014940e01007387 */ /* 0x000fe20000100800 */
[----:B-1----:R-:W-:-:S03]  /*96110*/  IMAD.MOV.U32 R177, RZ, RZ, R7 ;  /* 0x000000ffffb17224 */ /* 0x002fc600078e0007 */
[----:B---3--:R-:W3:Y:S01]  /*96120*/  LDL.LU R7, [R1+0x15d0] ;  /* 0x0015d00001077983 */ /* 0x008ee20000300800 */
[----:B------:R-:W-:-:S03]  /*96130*/  IMAD.MOV.U32 R176, RZ, RZ, R4 ;  /* 0x000000ffffb07224 */ /* 0x000fc600078e0004 */
[----:B------:R-:W-:Y:S04]  /*96140*/  STL [R1+0x1490], R15 ;  /* 0x0014900f01007387 */ /* 0x000fe80000100800 */
[----:B------:R-:W3:Y:S01]  /*96150*/  LDL.LU R4, [R1+0x1610] ;  /* 0x0016100001047983 */ /* 0x000ee20000300800 */
[----:B------:R-:W-:-:S03]  /*96160*/  IADD3 R3, P1, R3, UR7, RZ ;  /* 0x0000000703037c10 */ /* 0x000fc6000ff3e0ff */
[----:B------:R1:W-:Y:S01]  /*96170*/  LDGSTS.E [R2+0x15800], [R176.64], P0 ;  /* 0x15800000b0027fae */ /* 0x0003e20008121848 */
[----:B------:R-:W-:-:S03]  /*96180*/  IADD3 R5, P2, R5, UR7, RZ ;  /* 0x0000000705057c10 */ /* 0x000fc6000ff5e0ff */
[----:B------:R1:W-:Y:S02]  /*96190*/  STL [R1+0x14d4], R3 ;  /* 0x0014d40301007387 */ /* 0x0003e40000100800 */
[----:B-1----:R-:W-:Y:S02]  /*961a0*/  IMAD.MOV.U32 R176, RZ, RZ, R14 ;  /* 0x000000ffffb07224 */ /* 0x002fe400078e000e */
[----:B------:R-:W-:-:S05]  /*961b0*/  IMAD.MOV.U32 R177, RZ, RZ, R15 ;  /* 0x000000ffffb17224 */ /* 0x000fca00078e000f */
[----:B------:R1:W-:Y:S01]  /*961c0*/  LDGSTS.E [R2+0x16800], [R176.64], P0 ;  /* 0x16800000b0027fae */ /* 0x0003e20008121848 */
[----:B------:R-:W-:-:S05]  /*961d0*/  IADD3.X R12, R12, UR6, RZ, P1, !PT ;  /* 0x000000060c0c7c10 */ /* 0x000fca0008ffe4ff */
[----:B------:R-:W-:Y:S01]  /*961e0*/  STL [R1+0x14d0], R12 ;  /* 0x0014d00c01007387 */ /* 0x000fe20000100800 */
[----:B------:R-:W-:Y:S01]  /*961f0*/  IADD3.X R8, R8, UR6, RZ, P2, !PT ;  /* 0x0000000608087c10 */ /* 0x000fe200097fe4ff */
[----:B-1----:R-:W-:Y:S02]  /*96200*/  IMAD.MOV.U32 R176, RZ, RZ, R3 ;  /* 0x000000ffffb07224 */ /* 0x002fe400078e0003 */
[----:B------:R-:W-:Y:S01]  /*96210*/  IMAD.MOV.U32 R177, RZ, RZ, R12 ;  /* 0x000000ffffb17224 */ /* 0x000fe200078e000c */
[----:B------:R1:W-:Y:S04]  /*96220*/  STL [R1+0x1514], R5 ;  /* 0x0015140501007387 */ /* 0x0003e80000100800 */
[----:B------:R-:W3:Y:S04]  /*96230*/  LDL.LU R3, [R1+0x1654] ;  /* 0x0016540001037983 */ /* 0x000ee80000300800 */
[----:B------:R1:W-:Y:S04]  /*96240*/  STL [R1+0x1510], R8 ;  /* 0x0015100801007387 */ /* 0x0003e80000100800 */
[----:B------:R1:W-:Y:S04]  /*96250*/  LDGSTS.E [R2+0x17800], [R176.64], P0 ;  /* 0x17800000b0027fae */ /* 0x0003e80008121848 */
[----:B------:R-:W3:Y:S01]  /*96260*/  LDL.LU R14, [R1+0x1694] ;  /* 0x00169400010e7983 */ /* 0x000ee20000300800 */
[----:B-1----:R-:W-:-:S03]  /*96270*/  IMAD.MOV.U32 R176, RZ, RZ, R5 ;  /* 0x000000ffffb07224 */ /* 0x002fc600078e0005 */
[----:B------:R-:W3:Y:S04]  /*96280*/  LDL.LU R5, [R1+0x1650] ;  /* 0x0016500001057983 */ /* 0x000ee80000300800 */
[----:B------:R-:W3:Y:S01]  /*96290*/  LDL.LU R15, [R1+0x1690] ;  /* 0x00169000010f7983 */ /* 0x000ee20000300800 */
[----:B------:R-:W-:-:S03]  /*962a0*/  IMAD.MOV.U32 R177, RZ, RZ, R8 ;  /* 0x000000ffffb17224 */ /* 0x000fc600078e0008 */
[----:B------:R-:W3:Y:S04]  /*962b0*/  LDL.LU R12, [R1+0x16d4] ;  /* 0x0016d400010c7983 */ /* 0x000ee80000300800 */
[----:B------:R-:W3:Y:S04]  /*962c0*/  LDL.LU R8, [R1+0x1714] ;  /* 0x0017140001087983 */ /* 0x000ee80000300800 */
[----:B------:R1:W-:Y:S01]  /*962d0*/  LDGSTS.E [R2+0x18800], [R176.64], P0 ;  /* 0x18800000b0027fae */ /* 0x0003e20008121848 */
[----:B--2---:R-:W-:Y:S02]  /*962e0*/  IADD3 R11, P1, R11, UR7, RZ ;  /* 0x000000070b0b7c10 */ /* 0x004fe4000ff3e0ff */
[----:B------:R-:W-:-:S02]  /*962f0*/  IADD3 R9, P2, R9, UR7, RZ ;  /* 0x0000000709097c10 */ /* 0x000fc4000ff5e0ff */
[----:B------:R-:W-:Y:S01]  /*96300*/  IADD3.X R13, R13, UR6, RZ, P1, !PT ;  /* 0x000000060d0d7c10 */ /* 0x000fe20008ffe4ff */
[----:B------:R-:W-:Y:S01]  /*96310*/  STL [R1+0x1554], R11 ;  /* 0x0015540b01007387 */ /* 0x000fe20000100800 */
[----:B------:R-:W-:-:S03]  /*96320*/  IADD3.X R10, R10, UR6, RZ, P2, !PT ;  /* 0x000000060a0a7c10 */ /* 0x000fc600097fe4ff */
[----:B------:R2:W-:Y:S01]  /*96330*/  STL [R1+0x1550], R13 ;  /* 0x0015500d01007387 */ /* 0x0005e20000100800 */
[----:B-1----:R-:W-:-:S03]  /*96340*/  IMAD.MOV.U32 R177, RZ, RZ, R13 ;  /* 0x000000ffffb17224 */ /* 0x002fc600078e000d */
[----:B------:R1:W-:Y:S01]  /*96350*/  STL [R1+0x1594], R9 ;  /* 0x0015940901007387 */ /* 0x0003e20000100800 */
[----:B------:R-:W-:-:S03]  /*96360*/  IMAD.MOV.U32 R176, RZ, RZ, R11 ;  /* 0x000000ffffb07224 */ /* 0x000fc600078e000b */
[----:B--2---:R-:W2:Y:S04]  /*96370*/  LDL.LU R13, [R1+0x16d0] ;  /* 0x0016d000010d7983 */ /* 0x004ea80000300800 */
[----:B------:R-:W-:Y:S04]  /*96380*/  STL [R1+0x1590], R10 ;  /* 0x0015900a01007387 */ /* 0x000fe80000100800 */
[----:B------:R-:W2:Y:S01]  /*96390*/  LDL.LU R11, [R1+0x1710] ;  /* 0x00171000010b7983 */ /* 0x000ea20000300800 */
[----:B----4-:R-:W-:-:S03]  /*963a0*/  IADD3 R6, P1, R6, UR7, RZ ;  /* 0x0000000706067c10 */ /* 0x010fc6000ff3e0ff */
[----:B------:R4:W-:Y:S01]  /*963b0*/  LDGSTS.E [R2+0x19800], [R176.64], P0 ;  /* 0x19800000b0027fae */ /* 0x0009e20008121848 */
[----:B------:R-:W-:-:S03]  /*963c0*/  IADD3 R0, P2, R0, UR7, RZ ;  /* 0x0000000700007c10 */ /* 0x000fc6000ff5e0ff */
[----:B------:R1:W-:Y:S01]  /*963d0*/  STL [R1+0x15d4], R6 ;  /* 0x0015d40601007387 */ /* 0x0003e20000100800 */
[----:B----4-:R-:W-:Y:S02]  /*963e0*/  IMAD.MOV.U32 R176, RZ, RZ, R9 ;  /* 0x000000ffffb07224 */ /* 0x010fe400078e0009 */
[----:B------:R-:W-:-:S05]  /*963f0*/  IMAD.MOV.U32 R177, RZ, RZ, R10 ;  /* 0x000000ffffb17224 */ /* 0x000fca00078e000a */
[----:B------:R4:W-:Y:S01]  /*96400*/  LDGSTS.E [R2+0x1a800], [R176.64], P0 ;  /* 0x1a800000b0027fae */ /* 0x0009e20008121848 */
[----:B---3--:R-:W-:-:S05]  /*96410*/  IADD3.X R7, R7, UR6, RZ, P1, !PT ;  /* 0x0000000607077c10 */ /* 0x008fca0008ffe4ff */
[----:B------:R3:W-:Y:S01]  /*96420*/  STL [R1+0x15d0], R7 ;  /* 0x0015d00701007387 */ /* 0x0007e20000100800 */
[----:B------:R-:W-:-:S03]  /*96430*/  IADD3.X R4, R4, UR6, RZ, P2, !PT ;  /* 0x0000000604047c10 */ /* 0x000fc600097fe4ff */
[----:B------:R-:W-:Y:S01]  /*96440*/  STL [R1+0x1614], R0 ;  /* 0x0016140001007387 */ /* 0x000fe20000100800 */
[----:B----4-:R-:W-:-:S03]  /*96450*/  IMAD.MOV.U32 R176, RZ, RZ, R6 ;  /* 0x000000ffffb07224 */ /* 0x010fc600078e0006 */
[----:B-1----:R-:W4:Y:S04]  /*96460*/  LDL.LU R9, [R1+0x1754] ;  /* 0x0017540001097983 */ /* 0x002f280000300800 */
[----:B------:R1:W-:Y:S04]  /*96470*/  STL [R1+0x1610], R4 ;  /* 0x0016100401007387 */ /* 0x0003e80000100800 */
[----:B------:R-:W4:Y:S04]  /*96480*/  LDL.LU R6, [R1+0x1794] ;  /* 0x0017940001067983 */ /* 0x000f280000300800 */
[----:B------:R-:W4:Y:S01]  /*96490*/  LDL.LU R10, [R1+0x1750] ;  /* 0x00175000010a7983 */ /* 0x000f220000300800 */
[----:B------:R-:W-:-:S03]  /*964a0*/  IMAD.MOV.U32 R177, RZ, RZ, R7 ;  /* 0x000000ffffb17224 */ /* 0x000fc600078e0007 */
[----:B---3--:R-:W3:Y:S04]  /*964b0*/  LDL.LU R7, [R1+0x1790] ;  /* 0x0017900001077983 */ /* 0x008ee80000300800 */
[----:B------:R1:W-:Y:S02]  /*964c0*/  LDGSTS.E [R2+0x1b800], [R176.64], P0 ;  /* 0x1b800000b0027fae */ /* 0x0003e40008121848 */
[----:B-1----:R-:W-:Y:S01]  /*964d0*/  IMAD.MOV.U32 R176, RZ, RZ, R0 ;  /* 0x000000ffffb07224 */ /* 0x002fe200078e0000 */
[----:B------:R-:W-:Y:S01]  /*964e0*/  IADD3 R3, P1, R3, UR7, RZ ;  /* 0x0000000703037c10 */ /* 0x000fe2000ff3e0ff */
[----:B------:R-:W-:Y:S02]  /*964f0*/  IMAD.MOV.U32 R177, RZ, RZ, R4 ;  /* 0x000000ffffb17224 */ /* 0x000fe400078e0004 */
[----:B------:R-:W3:Y:S04]  /*96500*/  LDL.LU R4, [R1+0x17d4] ;  /* 0x0017d40001047983 */ /* 0x000ee80000300800 */
[----:B------:R-:W3:Y:S01]  /*96510*/  LDL.LU R0, [R1+0x1814] ;  /* 0x0018140001007983 */ /* 0x000ee20000300800 */
[----:B------:R-:W-:-:S03]  /*96520*/  IADD3 R14, P2, R14, UR7, RZ ;  /* 0x000000070e0e7c10 */ /* 0x000fc6000ff5e0ff */
[----:B------:R-:W-:Y:S04]  /*96530*/  STL [R1+0x1654], R3 ;  /* 0x0016540301007387 */ /* 0x000fe80000100800 */
[----:B------:R1:W-:Y:S01]  /*96540*/  LDGSTS.E [R2+0x1c800], [R176.64], P0 ;  /* 0x1c800000b0027fae */ /* 0x0003e20008121848 */
[----:B------:R-:W-:Y:S02]  /*96550*/  IADD3.X R5, R5, UR6, RZ, P1, !PT ;  /* 0x0000000605057c10 */ /* 0x000fe40008ffe4ff */
[----:B------:R-:W-:-:S03]  /*96560*/  IADD3.X R15, R15, UR6, RZ, P2, !PT ;  /* 0x000000060f0f7c10 */ /* 0x000fc600097fe4ff */
[----:B------:R1:W-:Y:S02]  /*96570*/  STL [R1+0x1650], R5 ;  /* 0x0016500501007387 */ /* 0x0003e40000100800 */
[----:B-1----:R-:W-:Y:S02]  /*96580*/  IMAD.MOV.U32 R177, RZ, RZ, R5 ;  /* 0x000000ffffb17224 */ /* 0x002fe400078e0005 */
[----:B------:R-:W-:Y:S01]  /*96590*/  STL [R1+0x1694], R14 ;  /* 0x0016940e01007387 */ /* 0x000fe20000100800 */
[----:B------:R-:W-:-:S03]  /*965a0*/  IMAD.MOV.U32 R176, RZ, RZ, R3 ;  /* 0x000000ffffb07224 */ /* 0x000fc600078e0003 */
[----:B------:R-:W3:Y:S04]  /*965b0*/  LDL.LU R5, [R1+0x17d0] ;  /* 0x0017d00001057983 */ /* 0x000ee80000300800 */
[----:B------:R1:W-:Y:S04]  /*965c0*/  STL [R1+0x1690], R15 ;  /* 0x0016900f01007387 */ /* 0x0003e80000100800 */
        /* <DEDUP_REMOVED lines=9> */
[----:B--2---:R-:W-:-:S05]  /*96660*/  IADD3.X R13, R13, UR6, RZ, P1, !PT ;  /* 0x000000060d0d7c10 */ /* 0x004fca0008ffe4ff */
[----:B------:R-:W-:Y:S01]  /*96670*/  STL [R1+0x16d0], R13 ;  /* 0x0016d00d01007387 */ /* 0x000fe20000100800 */
[----:B------:R-:W-:-:S03]  /*96680*/  IADD3.X R11, R11, UR6, RZ, P2, !PT ;  /* 0x000000060b0b7c10 */ /* 0x000fc600097fe4ff */
[----:B------:R1:W-:Y:S04]  /*96690*/  STL [R1+0x1714], R8 ;  /* 0x0017140801007387 */ /* 0x0003e80000100800 */
[----:B------:R-:W-:Y:S04]  /*966a0*/  STL [R1+0x1710], R11 ;  /* 0x0017100b01007387 */ /* 0x000fe80000100800 */
[----:B------:R-:W2:Y:S04]  /*966b0*/  LDL.LU R17, [R1+0x1850] ;  /* 0x0018500001117983 */ /* 0x000ea80000300800 */
[----:B------:R-:W2:Y:S01]  /*966c0*/  LDL.LU R16, [R1+0x1854] ;  /* 0x0018540001107983 */ /* 0x000ea20000300800 */
[----:B------:R-:W-:-:S03]  /*966d0*/  IMAD.MOV.U32 R177, RZ, RZ, R13 ;  /* 0x000000ffffb17224 */ /* 0x000fc600078e000d */
[----:B------:R-:W2:Y:S04]  /*966e0*/  LDL.LU R15, [R1+0x1890] ;  /* 0x00189000010f7983 */ /* 0x000ea80000300800 */
[----:B------:R-:W2:Y:S04]  /*966f0*/  LDL.LU R14, [R1+0x1894] ;  /* 0x00189400010e7983 */ /* 0x000ea80000300800 */
[----:B------:R1:W-:Y:S04]  /*96700*/  LDGSTS.E [R2+0x1f800], [R176.64], P0 ;  /* 0x1f800000b0027fae */ /* 0x0003e80008121848 */
[----:B------:R-:W2:Y:S01]  /*96710*/  LDL.LU R12, [R1+0x18d4] ;  /* 0x0018d400010c7983 */ /* 0x000ea20000300800 */
[----:B----4-:R-:W-:Y:S01]  /*96720*/  IADD3 R9, P1, R9, UR7, RZ ;  /* 0x0000000709097c10 */ /* 0x010fe2000ff3e0ff */
[----:B-1----:R-:W-:-:S02]  /*96730*/  IMAD.MOV.U32 R176, RZ, RZ, R8 ;  /* 0x000000ffffb07224 */ /* 0x002fc400078e0008 */
[----:B------:R-:W4:Y:S01]  /*96740*/  LDL.LU R8, [R1+0x1914] ;  /* 0x0019140001087983 */ /* 0x000f220000300800 */
[----:B------:R-:W-:Y:S02]  /*96750*/  IADD3 R6, P2, R6, UR7, RZ ;  /* 0x0000000706067c10 */ /* 0x000fe4000ff5e0ff */
[----:B------:R-:W-:Y:S01]  /*96760*/  IADD3.X R10, R10, UR6, RZ, P1, !PT ;  /* 0x000000060a0a7c10 */ /* 0x000fe20008ffe4ff */
[----:B------:R1:W-:Y:S01]  /*96770*/  STL [R1+0x1754], R9 ;  /* 0x0017540901007387 */ /* 0x0003e20000100800 */
[----:B------:R-:W-:-:S03]  /*96780*/  IMAD.MOV.U32 R177, RZ, RZ, R11 ;  /* 0x000000ffffb17224 */ /* 0x000fc600078e000b */
[----:B------:R1:W-:Y:S01]  /*96790*/  STL [R1+0x1750], R10 ;  /* 0x0017500a01007387 */ /* 0x0003e20000100800 */
[----:B---3--:R-:W-:-:S03]  /*967a0*/  IADD3.X R7, R7, UR6, RZ, P2, !PT ;  /* 0x0000000607077c10 */ /* 0x008fc600097fe4ff */
[----:B------:R3:W-:Y:S04]  /*967b0*/  STL [R1+0x1794], R6 ;  /* 0x0017940601007387 */ /* 0x0007e80000100800 */
[----:B------:R-:W4:Y:S04]  /*967c0*/  LDL.LU R13, [R1+0x18d0] ;  /* 0x0018d000010d7983 */ /* 0x000f280000300800 */
[----:B------:R1:W-:Y:S04]  /*967d0*/  LDGSTS.E [R2+0x20800], [R176.64], P0 ;  /* 0x20800000b0027fae */ /* 0x0003e80008121848 */
[----:B------:R3:W-:Y:S01]  /*967e0*/  STL [R1+0x1790], R7 ;  /* 0x0017900701007387 */ /* 0x0007e20000100800 */
[----:B-1----:R-:W-:-:S03]  /*967f0*/  IMAD.MOV.U32 R176, RZ, RZ, R9 ;  /* 0x000000ffffb07224 */ /* 0x002fc600078e0009 */
[----:B------:R-:W4:Y:S01]  /*96800*/  LDL.LU R9, [R1+0x1910] ;  /* 0x0019100001097983 */ /* 0x000f220000300800 */
[----:B------:R-:W-:Y:S01]  /*96810*/  IADD3 R4, P1, R4, UR7, RZ ;  /* 0x0000000704047c10 */ /* 0x000fe2000ff3e0ff */
[----:B------:R-:W-:Y:S01]  /*96820*/  IMAD.MOV.U32 R177, RZ, RZ, R10 ;  /* 0x000000ffffb17224 */ /* 0x000fe200078e000a */
[----:B------:R-:W-:-:S03]  /*96830*/  IADD3 R0, P2, R0, UR7, RZ ;  /* 0x0000000700007c10 */ /* 0x000fc6000ff5e0ff */
[----:B------:R-:W-:Y:S04]  /*96840*/  STL [R1+0x17d4], R4 ;  /* 0x0017d40401007387 */ /* 0x000fe80000100800 */
[----:B------:R1:W-:Y:S02]  /*96850*/  LDGSTS.E [R2+0x21800], [R176.64], P0 ;  /* 0x21800000b0027fae */ /* 0x0003e40008121848 */
[----:B-1----:R-:W-:Y:S02]  /*96860*/  IMAD.MOV.U32 R176, RZ, RZ, R6 ;  /* 0x000000ffffb07224 */ /* 0x002fe400078e0006 */
[----:B------:R-:W-:-:S05]  /*96870*/  IMAD.MOV.U32 R177, RZ, RZ, R7 ;  /* 0x000000ffffb17224 */ /* 0x000fca00078e0007 */
[----:B------:R1:W-:Y:S01]  /*96880*/  LDGSTS.E [R2+0x22800], [R176.64], P0 ;  /* 0x22800000b0027fae */ /* 0x0003e20008121848 */
[----:B------:R-:W-:-:S05]  /*96890*/  IADD3.X R5, R5, UR6, RZ, P1, !PT ;  /* 0x0000000605057c10 */ /* 0x000fca0008ffe4ff */
[----:B------:R3:W-:Y:S01]  /*968a0*/  STL [R1+0x17d0], R5 ;  /* 0x0017d00501007387 */ /* 0x0007e20000100800 */
[----:B------:R-:W-:-:S03]  /*968b0*/  IADD3.X R3, R3, UR6, RZ, P2, !PT ;  /* 0x0000000603037c10 */ /* 0x000fc600097fe4ff */
[----:B------:R-:W-:Y:S01]  /*968c0*/  STL [R1+0x1814], R0 ;  /* 0x0018140001007387 */ /* 0x000fe20000100800 */
[----:B-1----:R-:W-:-:S03]  /*968d0*/  IMAD.MOV.U32 R176, RZ, RZ, R4 ;  /* 0x000000ffffb07224 */ /* 0x002fc600078e0004 */
[----:B------:R-:W4:Y:S01]  /*968e0*/  LDL.LU R10, [R1+0x1954] ;  /* 0x00195400010a7983 */ /* 0x000f220000300800 */
[----:B------:R-:W-:-:S03]  /*968f0*/  IMAD.MOV.U32 R177, RZ, RZ, R5 ;  /* 0x000000ffffb17224 */ /* 0x000fc600078e0005 */
[----:B------:R1:W-:Y:S04]  /*96900*/  STL [R1+0x1810], R3 ;  /* 0x0018100301007387 */ /* 0x0003e80000100800 */
[----:B---3--:R-:W3:Y:S04]  /*96910*/  LDL.LU R6, [R1+0x19d4] ;  /* 0x0019d40001067983 */ /* 0x008ee80000300800 */
[----:B------:R-:W3:Y:S04]  /*96920*/  LDL.LU R11, [R1+0x1950] ;  /* 0x00195000010b7983 */ /* 0x000ee80000300800 */
[----:B------:R-:W3:Y:S04]  /*96930*/  LDL.LU R7, [R1+0x19d0] ;  /* 0x0019d00001077983 */ /* 0x000ee80000300800 */
        /* <DEDUP_REMOVED lines=8> */
[----:B--2---:R-:W-:-:S04]  /*969c0*/  IADD3 R16, P1, R16, UR7, RZ ;  /* 0x0000000710107c10 */ /* 0x004fc8000ff3e0ff */
[----:B------:R-:W-:Y:S01]  /*969d0*/  IADD3.X R17, R17, UR6, RZ, P1, !PT ;  /* 0x0000000611117c10 */ /* 0x000fe20008ffe4ff */
[----:B-1----:R-:W-:Y:S01]  /*969e0*/  IMAD.MOV.U32 R176, RZ, RZ, R16 ;  /* 0x000000ffffb07224 */ /* 0x002fe200078e0010 */
[----:B------:R-:W-:-:S03]  /*969f0*/  IADD3 R14, P2, R14, UR7, RZ ;  /* 0x000000070e0e7c10 */ /* 0x000fc6000ff5e0ff */
[----:B------:R-:W-:Y:S01]  /*96a00*/  IMAD.MOV.U32 R177, RZ, RZ, R17 ;  /* 0x000000ffffb17224 */ /* 0x000fe200078e0011 */
[----:B------:R-:W-:-:S04]  /*96a10*/  IADD3.X R15, R15, UR6, RZ, P2, !PT ;  /* 0x000000060f0f7c10 */ /* 0x000fc800097fe4ff */
[----:B------:R1:W-:Y:S01]  /*96a20*/  LDGSTS.E [R2+0x25800], [R176.64], P0 ;  /* 0x25800000b0027fae */ /* 0x0003e20008121848 */
[----:B------:R-:W-:-:S03]  /*96a30*/  IADD3 R12, P1, R12, UR7, RZ ;  /* 0x000000070c0c7c10 */ /* 0x000fc6000ff3e0ff */
[----:B------:R-:W-:Y:S04]  /*96a40*/  STL [R1+0x1854], R16 ;  /* 0x0018541001007387 */ /* 0x000fe80000100800 */
[----:B------:R-:W-:Y:S01]  /*96a50*/  STL [R1+0x1850], R17 ;  /* 0x0018501101007387 */ /* 0x000fe20000100800 */
[----:B-1----:R-:W-:Y:S02]  /*96a60*/  IMAD.MOV.U32 R176, RZ, RZ, R14 ;  /* 0x000000ffffb07224 */ /* 0x002fe400078e000e */
[----:B------:R-:W-:Y:S01]  /*96a70*/  IMAD.MOV.U32 R177, RZ, RZ, R15 ;  /* 0x000000ffffb17224 */ /* 0x000fe200078e000f */
[----:B------:R-:W-:Y:S01]  /*96a80*/  STL [R1+0x1894], R14 ;  /* 0x0018940e01007387 */ /* 0x000fe20000100800 */
[----:B----4-:R-:W-:-:S03]  /*96a90*/  IADD3 R8, P2, R8, UR7, RZ ;  /* 0x0000000708087c10 */ /* 0x010fc6000ff5e0ff */
[----:B------:R-:W-:Y:S04]  /*96aa0*/  STL [R1+0x1890], R15 ;  /* 0x0018900f01007387 */ /* 0x000fe80000100800 */
[----:B------:R1:W-:Y:S04]  /*96ab0*/  LDGSTS.E [R2+0x26800], [R176.64], P0 ;  /* 0x26800000b0027fae */ /* 0x0003e80008121848 */
[----:B------:R-:W-:Y:S01]  /*96ac0*/  STL [R1+0x18d4], R12 ;  /* 0x0018d40c01007387 */ /* 0x000fe20000100800 */
[----:B-1----:R-:W-:Y:S01]  /*96ad0*/  IMAD.MOV.U32 R176, RZ, RZ, R12 ;  /* 0x000000ffffb07224 */ /* 0x002fe200078e000c */
[----:B------:R-:W-:-:S05]  /*96ae0*/  IADD3.X R13, R13, UR6, RZ, P1, !PT ;  /* 0x000000060d0d7c10 */ /* 0x000fca0008ffe4ff */
[----:B------:R-:W-:Y:S01]  /*96af0*/  STL [R1+0x18d0], R13 ;  /* 0x0018d00d01007387 */ /* 0x000fe20000100800 */
[----:B------:R-:W-:-:S03]  /*96b00*/  IMAD.MOV.U32 R177, RZ, RZ, R13 ;  /* 0x000000ffffb17224 */ /* 0x000fc600078e000d */
[----:B------:R-:W-:Y:S04]  /*96b10*/  STL [R1+0x1914], R8 ;  /* 0x0019140801007387 */ /* 0x000fe80000100800 */
[----:B------:R-:W2:Y:S04]  /*96b20*/  LDL.LU.64 R180, [R1+0xc88] ;  /* 0x000c880001b47983 */ /* 0x000ea80000300a00 */
[----:B------:R1:W-:Y:S01]  /*96b30*/  LDGSTS.E [R2+0x27800], [R176.64], P0 ;  /* 0x27800000b0027fae */ /* 0x0003e20008121848 */
[----:B------:R-:W-:-:S05]  /*96b40*/  IADD3.X R9, R9, UR6, RZ, P2, !PT ;  /* 0x0000000609097c10 */ /* 0x000fca00097fe4ff */
[----:B------:R4:W-:Y:S01]  /*96b50*/  STL [R1+0x1910], R9 ;  /* 0x0019100901007387 */ /* 0x0009e20000100800 */
[----:B-1----:R-:W-:Y:S02]  /*96b60*/  IMAD.MOV.U32 R176, RZ, RZ, R8 ;  /* 0x000000ffffb07224 */ /* 0x002fe400078e0008 */
[----:B------:R-:W-:Y:S02]  /*96b70*/  IMAD.MOV.U32 R177, RZ, RZ, R9 ;  /* 0x000000ffffb17224 */ /* 0x000fe400078e0009 */
[----:B----4-:R-:W4:Y:S04]  /*96b80*/  LDL.LU.64 R8, [R1+0xc80] ;  /* 0x000c800001087983 */ /* 0x010f280000300a00 */
[----:B------:R-:W4:Y:S04]  /*96b90*/  LDL.LU.64 R178, [R1+0xbf8] ;  /* 0x000bf80001b27983 */ /* 0x000f280000300a00 */
[----:B------:R-:W4:Y:S04]  /*96ba0*/  LDL.LU.64 R22, [R1+0xc78] ;  /* 0x000c780001167983 */ /* 0x000f280000300a00 */
[----:B------:R-:W4:Y:S04]  /*96bb0*/  LDL.LU.64 R20, [R1+0xc70] ;  /* 0x000c700001147983 */ /* 0x000f280000300a00 */
[----:B------:R1:W-:Y:S01]  /*96bc0*/  LDGSTS.E [R2+0x28800], [R176.64], P0 ;  /* 0x28800000b0027fae */ /* 0x0003e20008121848 */
[----:B------:R-:W-:-:S02]  /*96bd0*/  IADD3 R10, P1, R10, UR7, RZ ;  /* 0x000000070a0a7c10 */ /* 0x000fc4000ff3e0ff */
[----:B---3--:R-:W-:Y:S02]  /*96be0*/  IADD3 R6, P2, R6, UR7, RZ ;  /* 0x0000000706067c10 */ /* 0x008fe4000ff5e0ff */
[----:B------:R-:W-:Y:S01]  /*96bf0*/  IADD3.X R11, R11, UR6, RZ, P1, !PT ;  /* 0x000000060b0b7c10 */ /* 0x000fe20008ffe4ff */
[----:B------:R-:W-:Y:S01]  /*96c00*/  STL [R1+0x1954], R10 ;  /* 0x0019540a01007387 */ /* 0x000fe20000100800 */
[----:B------:R-:W-:-:S03]  /*96c10*/  IADD3.X R7, R7, UR6, RZ, P2, !PT ;  /* 0x0000000607077c10 */ /* 0x000fc600097fe4ff */
[----:B------:R3:W-:Y:S01]  /*96c20*/  STL [R1+0x1950], R11 ;  /* 0x0019500b01007387 */ /* 0x0007e20000100800 */
[----:B------:R-:W-:-:S03]  /*96c30*/  IADD3 R4, P1, R4, UR7, RZ ;  /* 0x0000000704047c10 */ /* 0x000fc6000ff3e0ff */
[----:B------:R1:W-:Y:S01]  /*96c40*/  STL [R1+0x19d4], R6 ;  /* 0x0019d40601007387 */ /* 0x0003e20000100800 */
[----:B------:R-:W-:-:S03]  /*96c50*/  IADD3.X R5, R5, UR6, RZ, P1, !PT ;  /* 0x0000000605057c10 */ /* 0x000fc60008ffe4ff */
[----:B------:R-:W4:Y:S04]  /*96c60*/  LDL.LU.64 R18, [R1+0xc68] ;  /* 0x000c680001127983 */ /* 0x000f280000300a00 */
[----:B------:R-:W-:Y:S04]  /*96c70*/  STL [R1+0x19d0], R7 ;  /* 0x0019d00701007387 */ /* 0x000fe80000100800 */
[----:B------:R1:W-:Y:S04]  /*96c80*/  STL [R1+0x19f4], R4 ;  /* 0x0019f40401007387 */ /* 0x0003e80000100800 */
[----:B------:R-:W-:Y:S01]  /*96c90*/  STL [R1+0x19f0], R5 ;  /* 0x0019f00501007387 */ /* 0x000fe20000100800 */
[----:B------:R-:W-:Y:S01]  /*96ca0*/  IADD3 R0, P2, R0, UR7, RZ ;  /* 0x0000000700007c10 */ /* 0x000fe2000ff5e0ff */
[----:B-1----:R-:W-:-:S03]  /*96cb0*/  IMAD.MOV.U32 R176, RZ, RZ, R10 ;  /* 0x000000ffffb07224 */ /* 0x002fc600078e000a */
[----:B------:R-:W-:Y:S01]  /*96cc0*/  IADD3.X R3, R3, UR6, RZ, P2, !PT ;  /* 0x0000000603037c10 */ /* 0x000fe200097fe4ff */
[----:B------:R2:W-:Y:S01]  /*96cd0*/  STL [R1+0x19fc], R0 ;  /* 0x0019fc0001007387 */ /* 0x0005e20000100800 */
[----:B------:R-:W-:-:S03]  /*96ce0*/  IMAD.MOV.U32 R177, RZ, RZ, R11 ;  /* 0x000000ffffb17224 */ /* 0x000fc600078e000b */
[----:B------:R-:W4:Y:S04]  /*96cf0*/  LDL.LU.64 R16, [R1+0xc60] ;  /* 0x000c600001107983 */ /* 0x000f280000300a00 */
[----:B------:R1:W-:Y:S04]  /*96d00*/  STL [R1+0x19f8], R3 ;  /* 0x0019f80301007387 */ /* 0x0003e80000100800 */
[----:B------:R-:W4:Y:S04]  /*96d10*/  LDL.LU.64 R14, [R1+0xc58] ;  /* 0x000c5800010e7983 */ /* 0x000f280000300a00 */
[----:B------:R1:W-:Y:S04]  /*96d20*/  LDGSTS.E [R2+0x29800], [R176.64], P0 ;  /* 0x29800000b0027fae */ /* 0x0003e80008121848 */
[----:B------:R-:W4:Y:S04]  /*96d30*/  LDL.LU.64 R12, [R1+0xc50] ;  /* 0x000c5000010c7983 */ /* 0x000f280000300a00 */
[----:B---3--:R-:W3:Y:S01]  /*96d40*/  LDL.LU.64 R10, [R1+0xc48] ;  /* 0x000c4800010a7983 */ /* 0x008ee20000300a00 */
[----:B-1----:R-:W-:-:S02]  /*96d50*/  IMAD.MOV.U32 R176, RZ, RZ, R6 ;  /* 0x000000ffffb07224 */ /* 0x002fc400078e0006 */
[----:B------:R-:W-:Y:S01]  /*96d60*/  IMAD.MOV.U32 R177, RZ, RZ, R7 ;  /* 0x000000ffffb17224 */ /* 0x000fe200078e0007 */
[----:B------:R-:W3:Y:S04]  /*96d70*/  LDL.LU R6, [R1+0xf18] ;  /* 0x000f180001067983 */ /* 0x000ee80000300800 */
[----:B------:R1:W-:Y:S02]  /*96d80*/  LDGSTS.E [R2+0x2a800], [R176.64], P0 ;  /* 0x2a800000b0027fae */ /* 0x0003e40008121848 */
[----:B-1----:R-:W-:Y:S02]  /*96d90*/  IMAD.MOV.U32 R176, RZ, RZ, R4 ;  /* 0x000000ffffb07224 */ /* 0x002fe400078e0004 */
[----:B------:R-:W-:Y:S01]  /*96da0*/  IMAD.MOV.U32 R177, RZ, RZ, R5 ;  /* 0x000000ffffb17224 */ /* 0x000fe200078e0005 */
[----:B------:R-:W3:Y:S04]  /*96db0*/  LDL.LU R4, [R1+0xf1c] ;  /* 0x000f1c0001047983 */ /* 0x000ee80000300800 */
[----:B------:R1:W-:Y:S02]  /*96dc0*/  LDGSTS.E [R2+0x2b800], [R176.64], P0 ;  /* 0x2b800000b0027fae */ /* 0x0003e40008121848 */
[----:B-1----:R-:W-:-:S02]  /*96dd0*/  IMAD.MOV.U32 R176, RZ, RZ, R0 ;  /* 0x000000ffffb07224 */ /* 0x002fc400078e0000 */
[----:B------:R-:W-:-:S05]  /*96de0*/  IMAD.MOV.U32 R177, RZ, RZ, R3 ;  /* 0x000000ffffb17224 */ /* 0x000fca00078e0003 */
[----:B------:R1:W-:Y:S01]  /*96df0*/  LDGSTS.E [R2+0x2c800], [R176.64], P0 ;  /* 0x2c800000b0027fae */ /* 0x0003e20008121848 */
[----:B--2---:R-:W-:-:S04]  /*96e00*/  IADD3 R0, P1, R180, UR7, RZ ;  /* 0x00000007b4007c10 */ /* 0x004fc8000ff3e0ff */
[----:B------:R-:W-:Y:S02]  /*96e10*/  IADD3.X R3, R181, UR6, RZ, P1, !PT ;  /* 0x00000006b5037c10 */ /* 0x000fe40008ffe4ff */
[----:B----4-:R-:W-:-:S04]  /*96e20*/  IADD3 R182, P1, R8, UR7, RZ ;  /* 0x0000000708b67c10 */ /* 0x010fc8000ff3e0ff */
[----:B-1----:R-:W-:Y:S02]  /*96e30*/  IADD3.X R176, R9, UR6, RZ, P1, !PT ;  /* 0x0000000609b07c10 */ /* 0x002fe40008ffe4ff */
[----:B------:R-:W2:Y:S01]  /*96e40*/  LDL.LU.64 R8, [R1+0xc40] ;  /* 0x000c400001087983 */ /* 0x000ea20000300a00 */
[----:B------:R-:W-:-:S04]  /*96e50*/  IADD3 R181, P1, R178, UR7, RZ ;  /* 0x00000007b2b57c10 */ /* 0x000fc8000ff3e0ff */
[----:B------:R-:W-:Y:S02]  /*96e60*/  IADD3.X R177, R179, UR6, RZ, P1, !PT ;  /* 0x00000006b3b17c10 */ /* 0x000fe40008ffe4ff */
        /* <DEDUP_REMOVED lines=18> */
[----:B---3--:R-:W-:-:S04]  /*96f90*/  IADD3 R193, P1, R10, UR7, RZ ;  /* 0x000000070ac17c10 */ /* 0x008fc8000ff3e0ff */
[----:B------:R-:W-:Y:S02]  /*96fa0*/  IADD3.X R192, R11, UR6, RZ, P1, !PT ;  /* 0x000000060bc07c10 */ /* 0x000fe40008ffe4ff */
[----:B------:R-:W3:Y:S01]  /*96fb0*/  LDL.LU.64 R10, [R1+0xc08] ;  /* 0x000c0800010a7983 */ /* 0x000ee20000300a00 */
[----:B--2---:R-:W-:-:S04]  /*96fc0*/  IADD3 R195, P1, R8, UR7, RZ ;  /* 0x0000000708c37c10 */ /* 0x004fc8000ff3e0ff */
[----:B------:R-:W-:Y:S02]  /*96fd0*/  IADD3.X R194, R9, UR6, RZ, P1, !PT ;  /* 0x0000000609c27c10 */ /* 0x000fe40008ffe4ff */
[----:B------:R-:W2:Y:S01]  /*96fe0*/  LDL.LU.64 R8, [R1+0xc00] ;  /* 0x000c000001087983 */ /* 0x000ea20000300a00 */
[----:B----4-:R-:W-:-:S04]  /*96ff0*/  IADD3 R197, P1, R22, UR7, RZ ;  /* 0x0000000716c57c10 */ /* 0x010fc8000ff3e0ff */
[----:B------:R-:W-:Y:S02]  /*97000*/  IADD3.X R196, R23, UR6, RZ, P1, !PT ;  /* 0x0000000617c47c10 */ /* 0x000fe40008ffe4ff */
[----:B------:R-:W-:-:S04]  /*97010*/  IADD3 R199, P1, R20, UR7, RZ ;  /* 0x0000000714c77c10 */ /* 0x000fc8000ff3e0ff */
[----:B------:R-:W-:Y:S02]  /*97020*/  IADD3.X R198, R21, UR6, RZ, P1, !PT ;  /* 0x0000000615c67c10 */ /* 0x000fe40008ffe4ff */
        /* <DEDUP_REMOVED lines=10> */
[----:B---3--:R-:W-:-:S04]  /*970d0*/  IADD3 R209, P1, R10, UR7, RZ ;  /* 0x000000070ad17c10 */ /* 0x008fc8000ff3e0ff */
[----:B------:R-:W-:Y:S02]  /*970e0*/  IADD3.X R208, R11, UR6, RZ, P1, !PT ;  /* 0x000000060bd07c10 */ /* 0x000fe40008ffe4ff */
        /* <DEDUP_REMOVED lines=13> */
[----:B------:R-:W-:Y:S01]  /*971c0*/  STL [R1+0xf1c], R4 ;  /* 0x000f1c0401007387 */ /* 0x000fe20000100800 */
[----:B------:R-:W-:Y:S01]  /*971d0*/  LOP3.LUT R195, R195, R194, RZ, 0x3c, !PT ;  /* 0x000000c2c3c37212 */ /* 0x000fe200078e3cff */
[----:B------:R-:W-:Y:S01]  /*971e0*/  IMAD.MOV.U32 R12, RZ, RZ, R180 ;  /* 0x000000ffff0c7224 */ /* 0x000fe200078e00b4 */
[----:B------:R-:W-:Y:S01]  /*971f0*/  LOP3.LUT R188, R189, R188, RZ, 0x3c, !PT ;  /* 0x000000bcbdbc7212 */ /* 0x000fe200078e3cff */
[----:B------:R-:W-:Y:S01]  /*97200*/  IMAD.MOV.U32 R13, RZ, RZ, R183 ;  /* 0x000000ffff0d7224 */ /* 0x000fe200078e00b7 */
[----:B------:R-:W-:Y:S01]  /*97210*/  STL [R1+0xf18], R6 ;  /* 0x000f180601007387 */ /* 0x000fe20000100800 */
[----:B------:R-:W-:Y:S01]  /*97220*/  LOP3.LUT R179, R179, R178, RZ, 0x3c, !PT ;  /* 0x000000b2b3b37212 */ /* 0x000fe200078e3cff */
[----:B------:R-:W-:Y:S01]  /*97230*/  IMAD.MOV.U32 R14, RZ, RZ, R185 ;  /* 0x000000ffff0e7224 */ /* 0x000fe200078e00b9 */
[----:B------:R-:W-:Y:S01]  /*97240*/  LOP3.LUT R190, R191, R190, RZ, 0x3c, !PT ;  /* 0x000000bebfbe7212 */ /* 0x000fe200078e3cff */
[----:B------:R1:W-:Y:S01]  /*97250*/  STL.64 [R1+0xc88], R22 ;  /* 0x000c881601007387 */ /* 0x0003e20000100a00 */
[----:B------:R-:W-:Y:S01]  /*97260*/  LOP3.LUT R199, R199, R198, RZ, 0x3c, !PT ;  /* 0x000000c6c7c77212 */ /* 0x000fe200078e3cff */
[----:B------:R-:W-:Y:S01]  /*97270*/  IMAD.MOV.U32 R15, RZ, RZ, R184 ;  /* 0x000000ffff0f7224 */ /* 0x000fe200078e00b8 */
[----:B------:R-:W-:Y:S01]  /*97280*/  LOP3.LUT R192, R193, R192, RZ, 0x3c, !PT ;  /* 0x000000c0c1c07212 */ /* 0x000fe200078e3cff */
[----:B------:R3:W-:Y:S01]  /*97290*/  STL.64 [R1+0xc80], R20 ;  /* 0x000c801401007387 */ /* 0x0007e20000100a00 */
[----:B------:R-:W-:-:S02]  /*972a0*/  LOP3.LUT R187, R187, R186, RZ, 0x3c, !PT ;  /* 0x000000babbbb7212 */ /* 0x000fc400078e3cff */
[----:B------:R-:W-:Y:S01]  /*972b0*/  LOP3.LUT R194, R195, R194, RZ, 0x3c, !PT ;  /* 0x000000c2c3c27212 */ /* 0x000fe200078e3cff */
[----:B------:R-:W-:Y:S01]  /*972c0*/  STL.64 [R1+0xbf8], R16 ;  /* 0x000bf81001007387 */ /* 0x000fe20000100a00 */
[----:B------:R-:W-:Y:S02]  /*972d0*/  LOP3.LUT R203, R203, R202, RZ, 0x3c, !PT ;  /* 0x000000cacbcb7212 */ /* 0x000fe400078e3cff */
[----:B------:R-:W-:Y:S01]  /*972e0*/  LOP3.LUT R189, R189, R188, RZ, 0x3c, !PT ;  /* 0x000000bcbdbd7212 */ /* 0x000fe200078e3cff */
[----:B------:R4:W-:Y:S01]  /*972f0*/  STL.64 [R1+0xc78], R12 ;  /* 0x000c780c01007387 */ /* 0x0009e20000100a00 */
[----:B------:R-:W-:Y:S02]  /*97300*/  LOP3.LUT R205, R205, R204, RZ, 0x3c, !PT ;  /* 0x000000cccdcd7212 */ /* 0x000fe400078e3cff */
[----:B------:R-:W-:Y:S01]  /*97310*/  LOP3.LUT R191, R191, R190, RZ, 0x3c, !PT ;  /* 0x000000bebfbf7212 */ /* 0x000fe200078e3cff */
[----:B------:R-:W-:Y:S01]  /*97320*/  STL.64 [R1+0xc70], R178 ;  /* 0x000c70b201007387 */ /* 0x000fe20000100a00 */
[----:B------:R-:W-:-:S02]  /*97330*/  LOP3.LUT R198, R199, R198, RZ, 0x3c, !PT ;  /* 0x000000c6c7c67212 */ /* 0x000fc400078e3cff */
[----:B------:R-:W-:Y:S01]  /*97340*/  LOP3.LUT R207, R207, R206, RZ, 0x3c, !PT ;  /* 0x000000cecfcf7212 */ /* 0x000fe200078e3cff */
[----:B------:R1:W-:Y:S01]  /*97350*/  STL.64 [R1+0xc68], R14 ;  /* 0x000c680e01007387 */ /* 0x0003e20000100a00 */
[----:B------:R-:W-:Y:S02]  /*97360*/  LOP3.LUT R193, R193, R192, RZ, 0x3c, !PT ;  /* 0x000000c0c1c17212 */ /* 0x000fe400078e3cff */
[----:B------:R-:W-:Y:S01]  /*97370*/  LOP3.LUT R195, R195, R194, RZ, 0x3c, !PT ;  /* 0x000000c2c3c37212 */ /* 0x000fe200078e3cff */
[----:B------:R-:W-:Y:S01]  /*97380*/  STL.64 [R1+0xc60], R186 ;  /* 0x000c60ba01007387 */ /* 0x000fe20000100a00 */
[----:B------:R-:W-:Y:S02]  /*97390*/  LOP3.LUT R202, R203, R202, RZ, 0x3c, !PT ;  /* 0x000000cacbca7212 */ /* 0x000fe400078e3cff */
[----:B------:R-:W-:Y:S01]  /*973a0*/  LOP3.LUT R209, R209, R208, RZ, 0x3c, !PT ;  /* 0x000000d0d1d17212 */ /* 0x000fe200078e3cff */
[----:B------:R-:W-:Y:S01]  /*973b0*/  STL.64 [R1+0xc58], R188 ;  /* 0x000c58bc01007387 */ /* 0x000fe20000100a00 */
[----:B------:R-:W-:Y:S01]  /*973c0*/  LOP3.LUT R204, R205, R204, RZ, 0x3c, !PT ;  /* 0x000000cccdcc7212 */ /* 0x000fe200078e3cff */
[----:B------:R-:W-:Y:S01]  /*973d0*/  IMAD.MOV.U32 R10, RZ, RZ, R201 ;  /* 0x000000ffff0a7224 */ /* 0x000fe200078e00c9 */
[----:B------:R-:W-:Y:S01]  /*973e0*/  LOP3.LUT R199, R199, R198, RZ, 0x3c, !PT ;  /* 0x000000c6c7c77212 */ /* 0x000fe200078e3cff */
[----:B------:R-:W-:Y:S01]  /*973f0*/  STL.64 [R1+0xc50], R190 ;  /* 0x000c50be01007387 */ /* 0x000fe20000100a00 */
[----:B------:R-:W-:Y:S01]  /*97400*/  LOP3.LUT R206, R207, R206, RZ, 0x3c, !PT ;  /* 0x000000cecfce7212 */ /* 0x000fe200078e3cff */
[----:B------:R-:W-:Y:S01]  /*97410*/  IMAD.MOV.U32 R11, RZ, RZ, R200 ;  /* 0x000000ffff0b7224 */ /* 0x000fe200078e00c8 */
[----:B------:R-:W-:Y:S01]  /*97420*/  LOP3.LUT R203, R203, R202, RZ, 0x3c, !PT ;  /* 0x000000cacbcb7212 */ /* 0x000fe200078e3cff */
[----:B------:R-:W-:Y:S01]  /*97430*/  STL.64 [R1+0xc48], R192 ;  /* 0x000c48c001007387 */ /* 0x000fe20000100a00 */
[----:B------:R-:W-:-:S02]  /*97440*/  LOP3.LUT R208, R209, R208, RZ, 0x3c, !PT ;  /* 0x000000d0d1d07212 */ /* 0x000fc400078e3cff */
[----:B------:R-:W-:Y:S01]  /*97450*/  LOP3.LUT R205, R205, R204, RZ, 0x3c, !PT ;  /* 0x000000cccdcd7212 */ /* 0x000fe200078e3cff */
[----:B------:R-:W-:Y:S01]  /*97460*/  STL.64 [R1+0xc40], R194 ;  /* 0x000c40c201007387 */ /* 0x000fe20000100a00 */
[----:B------:R-:W-:Y:S02]  /*97470*/  LOP3.LUT R207, R207, R206, RZ, 0x3c, !PT ;  /* 0x000000cecfcf7212 */ /* 0x000fe400078e3cff */
[----:B------:R-:W-:Y:S01]  /*97480*/  LOP3.LUT R209, R209, R208, RZ, 0x3c, !PT ;  /* 0x000000d0d1d17212 */ /* 0x000fe200078e3cff */
[----:B------:R1:W-:Y:S01]  /*97490*/  LDGSTS.E [R2+0x2d800], [R22.64], P0 ;  /* 0x2d80000016027fae */ /* 0x0003e20008121848 */
[----:B------:R-:W-:Y:S01]  /*974a0*/  LOP3.LUT R5, R213, 0x50, RZ, 0x3c, !PT ;  /* 0x00000050d5057812 */ /* 0x000fe200078e3cff */
[----:B------:R-:W-:Y:S02]  /*974b0*/  IMAD.U32 R0, RZ, RZ, UR5 ;  /* 0x00000005ff007e24 */ /* 0x000fe4000f8e00ff */
[----:B------:R3:W-:Y:S04]  /*974c0*/  LDGSTS.E [R2+0x2e800], [R20.64], P0 ;  /* 0x2e80000014027fae */ /* 0x0007e80008121848 */
[----:B------:R4:W-:Y:S01]  /*974d0*/  LDGSTS.E [R2+0x2f800], [R12.64], P0 ;  /* 0x2f8000000c027fae */ /* 0x0009e20008121848 */
[----:B------:R-:W-:-:S03]  /*974e0*/  IMAD R0, R0, 0x40000, R5 ;  /* 0x0004000000007824 */ /* 0x000fc600078e0205 */
[----:B------:R1:W-:Y:S04]  /*974f0*/  LDGSTS.E [R2+0x30800], [R178.64], P0 ;  /* 0x30800000b2027fae */ /* 0x0003e80008121848 */
[----:B------:R1:W-:Y:S04]  /*97500*/  LDGSTS.E [R2+0x31800], [R14.64], P0 ;  /* 0x318000000e027fae */ /* 0x0003e80008121848 */
[----:B------:R1:W-:Y:S04]  /*97510*/  LDGSTS.E [R2+0x32800], [R186.64], P0 ;  /* 0x32800000ba027fae */ /* 0x0003e80008121848 */
[----:B------:R1:W-:Y:S04]  /*97520*/  LDGSTS.E [R2+0x33800], [R188.64], P0 ;  /* 0x33800000bc027fae */ /* 0x0003e80008121848 */
[----:B------:R1:W-:Y:S04]  /*97530*/  LDGSTS.E [R2+0x34800], [R190.64], P0 ;  /* 0x34800000be027fae */ /* 0x0003e80008121848 */
[----:B------:R1:W-:Y:S04]  /*97540*/  LDGSTS.E [R2+0x35800], [R192.64], P0 ;  /* 0x35800000c0027fae */ /* 0x0003e80008121848 */
[----:B------:R1:W-:Y:S01]  /*97550*/  LDGSTS.E [R2+0x36800], [R194.64], P0 ;  /* 0x36800000c2027fae */ /* 0x0003e20008121848 */
[----:B--2---:R-:W-:Y:S01]  /*97560*/  IADD3 R211, P2, R8, UR7, RZ ;  /* 0x0000000708d37c10 */ /* 0x004fe2000ff5e0ff */
[----:B------:R-:W-:-:S03]  /*97570*/  IMAD.MOV.U32 R8, RZ, RZ, R197 ;  /* 0x000000ffff087224 */ /* 0x000fc600078e00c5 */
[----:B------:R-:W-:Y:S01]  /*97580*/  IADD3.X R210, R9, UR6, RZ, P2, !PT ;  /* 0x0000000609d27c10 */ /* 0x000fe200097fe4ff */
[----:B------:R-:W-:-:S05]  /*97590*/  IMAD.MOV.U32 R9, RZ, RZ, R196 ;  /* 0x000000ffff097224 */ /* 0x000fca00078e00c4 */
[----:B------:R2:W-:Y:S01]  /*975a0*/  STL.64 [R1+0xc38], R8 ;  /* 0x000c380801007387 */ /* 0x0005e20000100a00 */
[----:B------:R-:W-:-:S03]  /*975b0*/  IMAD.MOV.U32 R18, RZ, RZ, R211 ;  /* 0x000000ffff127224 */ /* 0x000fc600078e00d3 */
[----:B------:R-:W-:Y:S01]  /*975c0*/  STL.64 [R1+0xc30], R198 ;  /* 0x000c30c601007387 */ /* 0x000fe20000100a00 */
[----:B------:R-:W-:-:S03]  /*975d0*/  IMAD.MOV.U32 R19, RZ, RZ, R210 ;  /* 0x000000ffff137224 */ /* 0x000fc600078e00d2 */
[----:B------:R1:W-:Y:S04]  /*975e0*/  STL.64 [R1+0xc28], R10 ;  /* 0x000c280a01007387 */ /* 0x0003e80000100a00 */
[----:B------:R-:W-:Y:S04]  /*975f0*/  STL.64 [R1+0xc20], R202 ;  /* 0x000c20ca01007387 */ /* 0x000fe80000100a00 */
[----:B------:R-:W-:Y:S04]  /*97600*/  STL.64 [R1+0xc18], R204 ;  /* 0x000c18cc01007387 */ /* 0x000fe80000100a00 */
[----:B------:R-:W-:Y:S04]  /*97610*/  STL.64 [R1+0xc10], R206 ;  /* 0x000c10ce01007387 */ /* 0x000fe80000100a00 */
[----:B-1----:R1:W5:Y:S04]  /*97620*/  LDL.LU.64 R22, [R1+0x29f8] ;  /* 0x0029f80001167983 */ /* 0x0023680000300a00 */
[----:B------:R-:W-:Y:S04]  /*97630*/  STL.64 [R1+0xc08], R208 ;  /* 0x000c08d001007387 */ /* 0x000fe80000100a00 */
[----:B---3--:R1:W5:Y:S04]  /*97640*/  LDL.LU.64 R20, [R1+0x29f0] ;  /* 0x0029f00001147983 */ /* 0x0083680000300a00 */
[----:B------:R-:W-:Y:S04]  /*97650*/  STL.64 [R1+0xc00], R18 ;  /* 0x000c001201007387 */ /* 0x000fe80000100a00 */
[----:B----4-:R-:W3:Y:S04]  /*97660*/  LDL.LU R13, [R1+0xf5c] ;  /* 0x000f5c00010d7983 */ /* 0x010ee80000300800 */
[----:B------:R-:W4:Y:S04]  /*97670*/  LDL.LU R5, [R1+0xf9c] ;  /* 0x000f9c0001057983 */ /* 0x000f280000300800 */
[----:B------:R-:W4:Y:S04]  /*97680*/  LDL.LU R15, [R1+0xf58] ;  /* 0x000f5800010f7983 */ /* 0x000f280000300800 */
[----:B------:R-:W4:Y:S04]  /*97690*/  LDL.LU R7, [R1+0xf98] ;  /* 0x000f980001077983 */ /* 0x000f280000300800 */
[----:B------:R2:W-:Y:S04]  /*976a0*/  LDGSTS.E [R2+0x37800], [R8.64], P0 ;  /* 0x3780000008027fae */ /* 0x0005e80008121848 */
[----:B------:R1:W-:Y:S04]  /*976b0*/  LDGSTS.E [R2+0x38800], [R198.64], P0 ;  /* 0x38800000c6027fae */ /* 0x0003e80008121848 */
[----:B------:R1:W-:Y:S04]  /*976c0*/  LDGSTS.E [R2+0x39800], [R10.64], P0 ;  /* 0x398000000a027fae */ /* 0x0003e80008121848 */
[----:B--2---:R-:W2:Y:S04]  /*976d0*/  LDL.LU R9, [R1+0xfdc] ;  /* 0x000fdc0001097983 */ /* 0x004ea80000300800 */
[----:B------:R-:W2:Y:S04]  /*976e0*/  LDL.LU R8, [R1+0x101c] ;  /* 0x00101c0001087983 */ /* 0x000ea80000300800 */
[----:B-1----:R-:W2:Y:S04]  /*976f0*/  LDL.LU R11, [R1+0xfd8] ;  /* 0x000fd800010b7983 */ /* 0x002ea80000300800 */
[----:B------:R-:W2:Y:S04]  /*97700*/  LDL.LU R12, [R1+0x1018] ;  /* 0x00101800010c7983 */ /* 0x000ea80000300800 */
[----:B------:R1:W-:Y:S04]  /*97710*/  LDGSTS.E [R2+0x3a800], [R202.64], P0 ;  /* 0x3a800000ca027fae */ /* 0x0003e80008121848 */
[----:B------:R1:W-:Y:S04]  /*97720*/  LDGSTS.E [R2+0x3b800], [R204.64], P0 ;  /* 0x3b800000cc027fae */ /* 0x0003e80008121848 */
[----:B------:R1:W-:Y:S04]  /*97730*/  LDGSTS.E [R2+0x3c800], [R206.64], P0 ;  /* 0x3c800000ce027fae */ /* 0x0003e80008121848 */
[----:B------:R1:W-:Y:S04]  /*97740*/  LDGSTS.E [R2+0x3d800], [R208.64], P0 ;  /* 0x3d800000d0027fae */ /* 0x0003e80008121848 */
[----:B------:R-:W2:Y:S04]  /*97750*/  LDL.LU R10, [R1+0x105c] ;  /* 0x00105c00010a7983 */ /* 0x000ea80000300800 */
[----:B------:R1:W-:Y:S04]  /*97760*/  LDGSTS.E [R2+0x3e800], [R18.64], P0 ;  /* 0x3e80000012027fae */ /* 0x0003e80008121848 */
[----:B------:R1:W-:Y:S04]  /*97770*/  LDGSTS.E [R2+0x3f800], [R16.64], P0 ;  /* 0x3f80000010027fae */ /* 0x0003e80008121848 */
[----:B-1----:R-:W2:Y:S04]  /*97780*/  LDL.LU R16, [R1+0x109c] ;  /* 0x00109c0001107983 */ /* 0x002ea80000300800 */
[----:B------:R-:W2:Y:S04]  /*97790*/  LDL.LU R14, [R1+0x1058] ;  /* 0x00105800010e7983 */ /* 0x000ea80000300800 */
[----:B------:R-:W2:Y:S01]  /*977a0*/  LDL.LU R17, [R1+0x1098] ;  /* 0x0010980001117983 */ /* 0x000ea20000300800 */
[----:B------:R-:W-:-:S02]  /*977b0*/  IMAD.MOV.U32 R2, RZ, RZ, R4 ;  /* 0x000000ffff027224 */ /* 0x000fc400078e0004 */
[----:B------:R-:W-:Y:S01]  /*977c0*/  IMAD.MOV.U32 R3, RZ, RZ, R6 ;  /* 0x000000ffff037224 */ /* 0x000fe200078e0006 */
[----:B------:R-:W2:Y:S04]  /*977d0*/  LDL.LU R4, [R1+0x10dc] ;  /* 0x0010dc0001047983 */ /* 0x000ea80000300800 */
[----:B------:R-:W2:Y:S04]  /*977e0*/  LDL.LU R6, [R1+0x111c] ;  /* 0x00111c0001067983 */ /* 0x000ea80000300800 */
[----:B------:R1:W-:Y:S01]  /*977f0*/  LDGSTS.E [R0+0xa00], [R2.64], P0 ;  /* 0x00a0000002007fae */ /* 0x0003e20008121848 */
[----:B---3--:R-:W-:-:S02]  /*97800*/  IADD3 R13, P1, R13, UR7, RZ ;  /* 0x000000070d0d7c10 */ /* 0x008fc4000ff3e0ff */
[----:B----4-:R-:W-:Y:S02]  /*97810*/  IADD3 R5, P2, R5, UR7, RZ ;  /* 0x0000000705057c10 */ /* 0x010fe4000ff5e0ff */
[----:B------:R-:W-:Y:S01]  /*97820*/  IADD3.X R15, R15, UR6, RZ, P1, !PT ;  /* 0x000000060f0f7c10 */ /* 0x000fe20008ffe4ff */
[----:B------:R3:W-:Y:S01]  /*97830*/  STL [R1+0xf5c], R13 ;  /* 0x000f5c0d01007387 */ /* 0x0007e20000100800 */
[----:B-1----:R-:W-:Y:S01]  /*97840*/  IMAD.MOV.U32 R2, RZ, RZ, R13 ;  /* 0x000000ffff027224 */ /* 0x002fe200078e000d */
[----:B------:R-:W-:Y:S02]  /*97850*/  IADD3.X R7, R7, UR6, RZ, P2, !PT ;  /* 0x0000000607077c10 */ /* 0x000fe400097fe4ff */
[----:B------:R1:W-:Y:S01]  /*97860*/  STL [R1+0xf58], R15 ;  /* 0x000f580f01007387 */ /* 0x0003e20000100800 */
[----:B------:R-:W-:-:S03]  /*97870*/  IMAD.MOV.U32 R3, RZ, RZ, R15 ;  /* 0x000000ffff037224 */ /* 0x000fc600078e000f */
[----:B------:R4:W-:Y:S04]  /*97880*/  STL [R1+0xf9c], R5 ;  /* 0x000f9c0501007387 */ /* 0x0009e80000100800 */
[----:B---3--:R-:W3:Y:S04]  /*97890*/  LDL.LU R13, [R1+0x10d8] ;  /* 0x0010d800010d7983 */ /* 0x008ee80000300800 */
[----:B------:R2:W-:Y:S02]  /*978a0*/  STL [R1+0xf98], R7 ;  /* 0x000f980701007387 */ /* 0x0005e40000100800 */
[----:B--2---:R-:W-:-:S02]  /*978b0*/  IADD3 R9, P1, R9, UR7, RZ ;  /* 0x0000000709097c10 */ /* 0x004fc4000ff3e0ff */
[----:B------:R2:W-:Y:S01]  /*978c0*/  LDGSTS.E [R0+0x1a00], [R2.64], P0 ;  /* 0x01a0000002007fae */ /* 0x0005e20008121848 */
[----:B------:R-:W-:-:S03]  /*978d0*/  IADD3 R8, P2, R8, UR7, RZ ;  /* 0x0000000708087c10 */ /* 0x000fc6000ff5e0ff */
[----:B-1----:R-:W3:Y:S01]  /*978e0*/  LDL.LU R15, [R1+0x1118] ;  /* 0x00111800010f7983 */ /* 0x002ee20000300800 */
[----:B------:R-:W-:Y:S01]  /*978f0*/  IADD3.X R11, R11, UR6, RZ, P1, !PT ;  /* 0x000000060b0b7c10 */ /* 0x000fe20008ffe4ff */
[----:B--2---:R-:W-:Y:S02]  /*97900*/  IMAD.MOV.U32 R2, RZ, RZ, R5 ;  /* 0x000000ffff027224 */ /* 0x004fe400078e0005 */
[----:B------:R-:W-:Y:S01]  /*97910*/  IMAD.MOV.U32 R3, RZ, RZ, R7 ;  /* 0x000000ffff037224 */ /* 0x000fe200078e0007 */
[----:B----4-:R-:W2:Y:S01]  /*97920*/  LDL.LU R5, [R1+0x115c] ;  /* 0x00115c0001057983 */ /* 0x010ea20000300800 */
[----:B------:R-:W-:-:S03]  /*97930*/  IADD3.X R12, R12, UR6, RZ, P2, !PT ;  /* 0x000000060c0c7c10 */ /* 0x000fc600097fe4ff */
[----:B------:R-:W3:Y:S04]  /*97940*/  LDL.LU R7, [R1+0x119c] ;  /* 0x00119c0001077983 */ /* 0x000ee80000300800 */
[----:B------:R1:W-:Y:S04]  /*97950*/  STL [R1+0xfdc], R9 ;  /* 0x000fdc0901007387 */ /* 0x0003e80000100800 */
[----:B------:R1:W-:Y:S04]  /*97960*/  LDGSTS.E [R0+0x2a00], [R2.64], P0 ;  /* 0x02a0000002007fae */ /* 0x0003e80008121848 */
[----:B------:R1:W-:Y:S04]  /*97970*/  STL [R1+0xfd8], R11 ;  /* 0x000fd80b01007387 */ /* 0x0003e80000100800 */
[----:B------:R-:W-:Y:S01]  /*97980*/  STL [R1+0x101c], R8 ;  /* 0x00101c0801007387 */ /* 0x000fe20000100800 */
[----:B-1----:R-:W-:-:S03]  /*97990*/  IMAD.MOV.U32 R2, RZ, RZ, R9 ;  /* 0x000000ffff027224 */ /* 0x002fc600078e0009 */
[----:B------:R-:W3:Y:S01]  /*979a0*/  LDL.LU R9, [R1+0x1158] ;  /* 0x0011580001097983 */ /* 0x000ee20000300800 */
[----:B------:R-:W-:-:S03]  /*979b0*/  IMAD.MOV.U32 R3, RZ, RZ, R11 ;  /* 0x000000ffff037224 */ /* 0x000fc600078e000b */
[----:B------:R1:W-:Y:S04]  /*979c0*/  STL [R1+0x1018], R12 ;  /* 0x0010180c01007387 */ /* 0x0003e80000100800 */
[----:B------:R-:W3:Y:S01]  /*979d0*/  LDL.LU R11, [R1+0x1198] ;  /* 0x00119800010b7983 */ /* 0x000ee20000300800 */
[----:B------:R-:W-:-:S03]  /*979e0*/  IADD3 R10, P1, R10, UR7, RZ ;  /* 0x000000070a0a7c10 */ /* 0x000fc6000ff3e0ff */
[----:B------:R1:W-:Y:S01]  /*979f0*/  LDGSTS.E [R0+0x3a00], [R2.64], P0 ;  /* 0x03a0000002007fae */ /* 0x0003e20008121848 */
[----:B------:R-:W-:Y:S02]  /*97a00*/  IADD3 R16, P2, R16, UR7, RZ ;  /* 0x0000000710107c10 */ /* 0x000fe4000ff5e0ff */
[----:B------:R-:W-:Y:S02]  /*97a10*/  IADD3.X R14, R14, UR6, RZ, P1, !PT ;  /* 0x000000060e0e7c10 */ /* 0x000fe40008ffe4ff */
[----:B------:R-:W-:Y:S01]  /*97a20*/  IADD3.X R17, R17, UR6, RZ, P2, !PT ;  /* 0x0000000611117c10 */ /* 0x000fe200097fe4ff */
[----:B-1----:R-:W-:Y:S02]  /*97a30*/  IMAD.MOV.U32 R2, RZ, RZ, R8 ;  /* 0x000000ffff027224 */ /* 0x002fe400078e0008 */
[----:B------:R-:W-:Y:S02]  /*97a40*/  IMAD.MOV.U32 R3, RZ, RZ, R12 ;  /* 0x000000ffff037224 */ /* 0x000fe400078e000c */
[----:B------:R-:W3:Y:S04]  /*97a50*/  LDL.LU R12, [R1+0x11dc] ;  /* 0x0011dc00010c7983 */ /* 0x000ee80000300800 */
[----:B------:R-:W3:Y:S04]  /*97a60*/  LDL.LU R8, [R1+0x121c] ;  /* 0x00121c0001087983 */ /* 0x000ee80000300800 */
[----:B------:R-:W-:Y:S04]  /*97a70*/  STL [R1+0x105c], R10 ;  /* 0x00105c0a01007387 */ /* 0x000fe80000100800 */
[----:B------:R1:W-:Y:S04]  /*97a80*/  LDGSTS.E [R0+0x4a00], [R2.64], P0 ;  /* 0x04a0000002007fae */ /* 0x0003e80008121848 */
[----:B------:R1:W-:Y:S04]  /*97a90*/  STL [R1+0x1058], R14 ;  /* 0x0010580e01007387 */ /* 0x0003e80000100800 */
[----:B------:R-:W-:Y:S01]  /*97aa0*/  STL [R1+0x109c], R16 ;  /* 0x00109c1001007387 */ /* 0x000fe20000100800 */
[----:B-1----:R-:W-:-:S03]  /*97ab0*/  IMAD.MOV.U32 R3, RZ, RZ, R14 ;  /* 0x000000ffff037224 */ /* 0x002fc600078e000e */
[----:B------:R-:W3:Y:S01]  /*97ac0*/  LDL.LU R14, [R1+0x11d8] ;  /* 0x0011d800010e7983 */ /* 0x000ee20000300800 */
[----:B------:R-:W-:-:S03]  /*97ad0*/  IMAD.MOV.U32 R2, RZ, RZ, R10 ;  /* 0x000000ffff027224 */ /* 0x000fc600078e000a */
[----:B------:R-:W-:Y:S04]  /*97ae0*/  STL [R1+0x1098], R17 ;  /* 0x0010981101007387 */ /* 0x000fe80000100800 */
[----:B------:R-:W3:Y:S01]  /*97af0*/  LDL.LU R10, [R1+0x1218] ;  /* 0x00121800010a7983 */ /* 0x000ee20000300800 */
[----:B------:R-:W-:-:S03]  /*97b00*/  IADD3 R4, P1, R4, UR7, RZ ;  /* 0x0000000704047c10 */ /* 0x000fc6000ff3e0ff */
[----:B------:R1:W-:Y:S01]  /*97b10*/  LDGSTS.E [R0+0x5a00], [R2.64], P0 ;  /* 0x05a0000002007fae */ /* 0x0003e20008121848 */
[----:B------:R-:W-:-:S03]  /*97b20*/  IADD3 R6, P2, R6, UR7, RZ ;  /* 0x0000000706067c10 */ /* 0x000fc6000ff5e0ff */
[----:B------:R-:W-:Y:S01]  /*97b30*/  STL [R1+0x10dc], R4 ;  /* 0x0010dc0401007387 */ /* 0x000fe20000100800 */
[----:B-1----:R-:W-:Y:S02]  /*97b40*/  IMAD.MOV.U32 R2, RZ, RZ, R16 ;  /* 0x000000ffff027224 */ /* 0x002fe400078e0010 */
[----:B------:R-:W-:-:S05]  /*97b50*/  IMAD.MOV.U32 R3, RZ, RZ, R17 ;  /* 0x000000ffff037224 */ /* 0x000fca00078e0011 */
[----:B------:R1:W-:Y:S02]  /*97b60*/  LDGSTS.E [R0+0x6a00], [R2.64], P0 ;  /* 0x06a0000002007fae */ /* 0x0003e40008121848 */
[----:B-1----:R-:W-:Y:S01]  /*97b70*/  IMAD.MOV.U32 R2, RZ, RZ, R4 ;  /* 0x000000ffff027224 */ /* 0x002fe200078e0004 */
[----:B---3--:R-:W-:-:S05]  /*97b80*/  IADD3.X R13, R13, UR6, RZ, P1, !PT ;  /* 0x000000060d0d7c10 */ /* 0x008fca0008ffe4ff */
[----:B------:R-:W-:Y:S01]  /*97b90*/  IMAD.MOV.U32 R3, RZ, RZ, R13 ;  /* 0x000000ffff037224 */ /* 0x000fe200078e000d */
[----:B------:R1:W-:Y:S04]  /*97ba0*/  STL [R1+0x10d8], R13 ;  /* 0x0010d80d01007387 */ /* 0x0003e80000100800 */
[----:B------:R-:W-:Y:S01]  /*97bb0*/  STL [R1+0x111c], R6 ;  /* 0x00111c0601007387 */ /* 0x000fe20000100800 */
[----:B------:R-:W-:-:S03]  /*97bc0*/  IADD3.X R15, R15, UR6, RZ, P2, !PT ;  /* 0x000000060f0f7c10 */ /* 0x000fc600097fe4ff */
[----:B------:R3:W-:Y:S04]  /*97bd0*/  LDGSTS.E [R0+0x7a00], [R2.64], P0 ;  /* 0x07a0000002007fae */ /* 0x0007e80008121848 */
[----:B-1----:R-:W4:Y:S01]  /*97be0*/  LDL.LU R13, [R1+0x125c] ;  /* 0x00125c00010d7983 */ /* 0x002f220000300800 */
[----:B--2---:R-:W-:-:S03]  /*97bf0*/  IADD3 R5, P1, R5, UR7, RZ ;  /* 0x0000000705057c10 */ /* 0x004fc6000ff3e0ff */
[----:B------:R1:W-:Y:S01]  /*97c00*/  STL [R1+0x1118], R15 ;  /* 0x0011180f01007387 */ /* 0x0003e20000100800 */
[----:B---3--:R-:W-:-:S03]  /*97c10*/  IMAD.MOV.U32 R2, RZ, RZ, R6 ;  /* 0x000000ffff027224 */ /* 0x008fc600078e0006 */
[----:B------:R-:W2:Y:S01]  /*97c20*/  LDL.LU R4, [R1+0x129c] ;  /* 0x00129c0001047983 */ /* 0x000ea20000300800 */
[----:B------:R-:W-:Y:S01]  /*97c30*/  IMAD.MOV.U32 R3, RZ, RZ, R15 ;  /* 0x000000ffff037224 */ /* 0x000fe200078e000f */
[----:B------:R-:W-:Y:S02]  /*97c40*/  IADD3 R7, P2, R7, UR7, RZ ;  /* 0x0000000707077c10 */ /* 0x000fe4000ff5e0ff */
[----:B-1----:R-:W3:Y:S04]  /*97c50*/  LDL.LU R15, [R1+0x1258] ;  /* 0x00125800010f7983 */ /* 0x002ee80000300800 */
[----:B------:R-:W3:Y:S04]  /*97c60*/  LDL.LU R6, [R1+0x1298] ;  /* 0x0012980001067983 */ /* 0x000ee80000300800 */
[----:B------:R1:W-:Y:S01]  /*97c70*/  LDGSTS.E [R0+0x8a00], [R2.64], P0 ;  /* 0x08a0000002007fae */ /* 0x0003e20008121848 */
[----:B------:R-:W-:-:S03]  /*97c80*/  IADD3.X R9, R9, UR6, RZ, P1, !PT ;  /* 0x0000000609097c10 */ /* 0x000fc60008ffe4ff */
[----:B------:R-:W-:Y:S01]  /*97c90*/  STL [R1+0x115c], R5 ;  /* 0x00115c0501007387 */ /* 0x000fe20000100800 */
[----:B-1----:R-:W-:-:S03]  /*97ca0*/  IMAD.MOV.U32 R2, RZ, RZ, R5 ;  /* 0x000000ffff027224 */ /* 0x002fc600078e0005 */
[----:B------:R1:W-:Y:S01]  /*97cb0*/  STL [R1+0x1158], R9 ;  /* 0x0011580901007387 */ /* 0x0003e20000100800 */
[----:B------:R-:W-:Y:S01]  /*97cc0*/  IMAD.MOV.U32 R3, RZ, RZ, R9 ;  /* 0x000000ffff037224 */ /* 0x000fe200078e0009 */
[----:B------:R-:W-:Y:S02]  /*97cd0*/  IADD3.X R11, R11, UR6, RZ, P2, !PT ;  /* 0x000000060b0b7c10 */ /* 0x000fe400097fe4ff */
[----:B------:R-:W-:Y:S04]  /*97ce0*/  STL [R1+0x119c], R7 ;  /* 0x00119c0701007387 */ /* 0x000fe80000100800 */
[----:B------:R1:W-:Y:S04]  /*97cf0*/  LDGSTS.E [R0+0x9a00], [R2.64], P0 ;  /* 0x09a0000002007fae */ /* 0x0003e80008121848 */
[----:B-1----:R-:W3:Y:S04]  /*97d00*/  LDL.LU R9, [R1+0x12dc] ;  /* 0x0012dc0001097983 */ /* 0x002ee80000300800 */
[----:B------:R1:W-:Y:S04]  /*97d10*/  STL [R1+0x1198], R11 ;  /* 0x0011980b01007387 */ /* 0x0003e80000100800 */
[----:B------:R-:W3:Y:S01]  /*97d20*/  LDL.LU R5, [R1+0x131c] ;  /* 0x00131c0001057983 */ /* 0x000ee20000300800 */
[----:B------:R-:W-:Y:S01]  /*97d30*/  IMAD.MOV.U32 R3, RZ, RZ, R11 ;  /* 0x000000ffff037224 */ /* 0x000fe200078e000b */
[----:B------:R-:W-:-:S02]  /*97d40*/  IADD3 R12, P1, R12, UR7, RZ ;  /* 0x000000070c0c7c10 */ /* 0x000fc4000ff3e0ff */
[----:B-1----:R-:W3:Y:S01]  /*97d50*/  LDL.LU R11, [R1+0x12d8] ;  /* 0x0012d800010b7983 */ /* 0x002ee20000300800 */
[----:B------:R-:W-:Y:S01]  /*97d60*/  IMAD.MOV.U32 R2, RZ, RZ, R7 ;  /* 0x000000ffff027224 */ /* 0x000fe200078e0007 */
[----:B------:R-:W-:Y:S02]  /*97d70*/  IADD3 R8, P2, R8, UR7, RZ ;  /* 0x0000000708087c10 */ /* 0x000fe4000ff5e0ff */
[----:B------:R-:W3:Y:S04]  /*97d80*/  LDL.LU R7, [R1+0x1318] ;  /* 0x0013180001077983 */ /* 0x000ee80000300800 */
[----:B------:R1:W-:Y:S04]  /*97d90*/  STL [R1+0x11dc], R12 ;  /* 0x0011dc0c01007387 */ /* 0x0003e80000100800 */
[----:B------:R1:W-:Y:S01]  /*97da0*/  LDGSTS.E [R0+0xaa00], [R2.64], P0 ;  /* 0x0aa0000002007fae */ /* 0x0003e20008121848 */
[----:B------:R-:W-:Y:S01]  /*97db0*/  IADD3.X R14, R14, UR6, RZ, P1, !PT ;  /* 0x000000060e0e7c10 */ /* 0x000fe20008ffe4ff */
[----:B-1----:R-:W-:-:S04]  /*97dc0*/  IMAD.MOV.U32 R2, RZ, RZ, R12 ;  /* 0x000000ffff027224 */ /* 0x002fc800078e000c */
[----:B------:R1:W-:Y:S01]  /*97dd0*/  STL [R1+0x11d8], R14 ;  /* 0x0011d80e01007387 */ /* 0x0003e20000100800 */
[----:B------:R-:W-:-:S03]  /*97de0*/  IADD3.X R10, R10, UR6, RZ, P2, !PT ;  /* 0x000000060a0a7c10 */ /* 0x000fc600097fe4ff */
[----:B------:R1:W-:Y:S01]  /*97df0*/  STL [R1+0x121c], R8 ;  /* 0x00121c0801007387 */ /* 0x0003e20000100800 */
[----:B------:R-:W-:-:S03]  /*97e00*/  IMAD.MOV.U32 R3, RZ, RZ, R14 ;  /* 0x000000ffff037224 */ /* 0x000fc600078e000e */
[----:B------:R-:W3:Y:S04]  /*97e10*/  LDL.LU R12, [R1+0x135c] ;  /* 0x00135c00010c7983 */ /* 0x000ee80000300800 */
[----:B------:R1:W-:Y:S04]  /*97e20*/  STL [R1+0x1218], R10 ;  /* 0x0012180a01007387 */ /* 0x0003e80000100800 */
[----:B------:R-:W3:Y:S04]  /*97e30*/  LDL.LU R16, [R1+0x139c] ;  /* 0x00139c0001107983 */ /* 0x000ee80000300800 */
[----:B-1----:R-:W3:Y:S04]  /*97e40*/  LDL.LU R14, [R1+0x1358] ;  /* 0x00135800010e7983 */ /* 0x002ee80000300800 */
[----:B------:R-:W3:Y:S04]  /*97e50*/  LDL.LU R17, [R1+0x1398] ;  /* 0x0013980001117983 */ /* 0x000ee80000300800 */
[----:B------:R1:W-:Y:S02]  /*97e60*/  LDGSTS.E [R0+0xba00], [R2.64], P0 ;  /* 0x0ba0000002007fae */ /* 0x0003e40008121848 */
[----:B-1----:R-:W-:-:S02]  /*97e70*/  IMAD.MOV.U32 R2, RZ, RZ, R8 ;  /* 0x000000ffff027224 */ /* 0x002fc400078e0008 */
[----:B------:R-:W-:Y:S01]  /*97e80*/  IMAD.MOV.U32 R3, RZ, RZ, R10 ;  /* 0x000000ffff037224 */ /* 0x000fe200078e000a */
[----:B------:R-:W3:Y:S04]  /*97e90*/  LDL.LU R8, [R1+0x13dc] ;  /* 0x0013dc0001087983 */ /* 0x000ee80000300800 */
[----:B------:R-:W3:Y:S04]  /*97ea0*/  LDL.LU R10, [R1+0x141c] ;  /* 0x00141c00010a7983 */ /* 0x000ee80000300800 */
[----:B------:R1:W-:Y:S01]  /*97eb0*/  LDGSTS.E [R0+0xca00], [R2.64], P0 ;  /* 0x0ca0000002007fae */ /* 0x0003e20008121848 */
[----:B----4-:R-:W-:-:S05]  /*97ec0*/  IADD3 R13, P1, R13, UR7, RZ ;  /* 0x000000070d0d7c10 */ /* 0x010fca000ff3e0ff */
[----:B------:R4:W-:Y:S01]  /*97ed0*/  STL [R1+0x125c], R13 ;  /* 0x00125c0d01007387 */ /* 0x0009e20000100800 */
[----:B--2---:R-:W-:Y:S02]  /*97ee0*/  IADD3 R4, P2, R4, UR7, RZ ;  /* 0x0000000704047c10 */ /* 0x004fe4000ff5e0ff */
[----:B---3--:R-:W-:Y:S01]  /*97ef0*/  IADD3.X R15, R15, UR6, RZ, P1, !PT ;  /* 0x000000060f0f7c10 */ /* 0x008fe20008ffe4ff */
[----:B-1----:R-:W-:-:S04]  /*97f00*/  IMAD.MOV.U32 R2, RZ, RZ, R13 ;  /* 0x000000ffff027224 */ /* 0x002fc800078e000d */
[----:B------:R1:W-:Y:S01]  /*97f10*/  STL [R1+0x1258], R15 ;  /* 0x0012580f01007387 */ /* 0x0003e20000100800 */
[----:B------:R-:W-:Y:S01]  /*97f20*/  IMAD.MOV.U32 R3, RZ, RZ, R15 ;  /* 0x000000ffff037224 */ /* 0x000fe200078e000f */
[----:B------:R-:W-:Y:S02]  /*97f30*/  IADD3.X R6, R6, UR6, RZ, P2, !PT ;  /* 0x0000000606067c10 */ /* 0x000fe400097fe4ff */
[----:B------:R2:W-:Y:S04]  /*97f40*/  STL [R1+0x129c], R4 ;  /* 0x00129c0401007387 */ /* 0x0005e80000100800 */
[----:B----4-:R-:W3:Y:S04]  /*97f50*/  LDL.LU R13, [R1+0x13d8] ;  /* 0x0013d800010d7983 */ /* 0x010ee80000300800 */
[----:B------:R4:W-:Y:S04]  /*97f60*/  LDGSTS.E [R0+0xda00], [R2.64], P0 ;  /* 0x0da0000002007fae */ /* 0x0009e80008121848 */
[----:B------:R2:W-:Y:S04]  /*97f70*/  STL [R1+0x1298], R6 ;  /* 0x0012980601007387 */ /* 0x0005e80000100800 */
[----:B-1----:R-:W3:Y:S01]  /*97f80*/  LDL.LU R15, [R1+0x1418] ;  /* 0x00141800010f7983 */ /* 0x002ee20000300800 */
[----:B----4-:R-:W-:Y:S01]  /*97f90*/  IMAD.MOV.U32 R2, RZ, RZ, R4 ;  /* 0x000000ffff027224 */ /* 0x010fe200078e0004 */
[----:B------:R-:W-:Y:S01]  /*97fa0*/  IADD3 R9, P1, R9, UR7, RZ ;  /* 0x0000000709097c10 */ /* 0x000fe2000ff3e0ff */
[----:B------:R-:W-:Y:S01]  /*97fb0*/  IMAD.MOV.U32 R3, RZ, RZ, R6 ;  /* 0x000000ffff037224 */ /* 0x000fe200078e0006 */
[----:B--2---:R-:W2:Y:S04]  /*97fc0*/  LDL.LU R4, [R1+0x145c] ;  /* 0x00145c0001047983 */ /* 0x004ea80000300800 */
[----:B------:R-:W3:Y:S01]  /*97fd0*/  LDL.LU R6, [R1+0x149c] ;  /* 0x00149c0001067983 */ /* 0x000ee20000300800 */
[----:B------:R-:W-:-:S03]  /*97fe0*/  IADD3 R5, P2, R5, UR7, RZ ;  /* 0x0000000705057c10 */ /* 0x000fc6000ff5e0ff */
        /* <DEDUP_REMOVED lines=75> */
[----:B------:R-:W-:Y:S01]  /*984a0*/  STL [R1+0x14d8], R14 ;  /* 0x0014d80e01007387 */ /* 0x000fe20000100800 */
[----:B------:R-:W-:-:S03]  /*984b0*/  IADD3.X R12, R12, UR6, RZ, P2, !PT ;  /* 0x000000060c0c7c10 */ /* 0x000fc600097fe4ff */
        /* <DEDUP_REMOVED lines=10> */
[----:B------:R1:W-:Y:S04]  /*98560*/  LDGSTS.E [R0+0x18a00], [R2.64], P0 ;  /* 0x18a0000002007fae */ /* 0x0003e80008121848 */
[----:B------:R-:W3:Y:S01]  /*98570*/  LDL.LU R12, [R1+0x171c] ;  /* 0x00171c00010c7983 */ /* 0x000ee20000300800 */
[----:B----4-:R-:W-:-:S05]  /*98580*/  IADD3 R13, P1, R13, UR7, RZ ;  /* 0x000000070d0d7c10 */ /* 0x010fca000ff3e0ff */
[----:B-1----:R-:W-:Y:S01]  /*98590*/  IMAD.MOV.U32 R2, RZ, RZ, R13 ;  /* 0x000000ffff027224 */ /* 0x002fe200078e000d */
[----:B--2---:R-:W-:Y:S02]  /*985a0*/  IADD3 R8, P2, R8, UR7, RZ ;  /* 0x0000000708087c10 */ /* 0x004fe4000ff5e0ff */
[----:B---3--:R-:W-:Y:S01]  /*985b0*/  IADD3.X R15, R15, UR6, RZ, P1, !PT ;  /* 0x000000060f0f7c10 */ /* 0x008fe20008ffe4ff */
[----:B------:R-:W-:Y:S01]  /*985c0*/  STL [R1+0x155c], R13 ;  /* 0x00155c0d01007387 */ /* 0x000fe20000100800 */
[----:B------:R-:W-:-:S03]  /*985d0*/  IADD3.X R10, R10, UR6, RZ, P2, !PT ;  /* 0x000000060a0a7c10 */ /* 0x000fc600097fe4ff */
[----:B------:R-:W-:Y:S01]  /*985e0*/  IMAD.MOV.U32 R3, RZ, RZ, R15 ;  /* 0x000000ffff037224 */ /* 0x000fe200078e000f */
[----:B------:R1:W-:Y:S04]  /*985f0*/  STL [R1+0x1558], R15 ;  /* 0x0015580f01007387 */ /* 0x0003e80000100800 */
[----:B------:R-:W-:Y:S04]  /*98600*/  STL [R1+0x159c], R8 ;  /* 0x00159c0801007387 */ /* 0x000fe80000100800 */
[----:B------:R2:W-:Y:S04]  /*98610*/  LDGSTS.E [R0+0x19a00], [R2.64], P0 ;  /* 0x19a0000002007fae */ /* 0x0005e80008121848 */
[----:B-1----:R-:W3:Y:S04]  /*98620*/  LDL.LU R15, [R1+0x16d8] ;  /* 0x0016d800010f7983 */ /* 0x002ee80000300800 */
[----:B------:R1:W-:Y:S01]  /*98630*/  STL [R1+0x1598], R10 ;  /* 0x0015980a01007387 */ /* 0x0003e20000100800 */
[----:B--2---:R-:W-:-:S03]  /*98640*/  IMAD.MOV.U32 R2, RZ, RZ, R8 ;  /* 0x000000ffff027224 */ /* 0x004fc600078e0008 */
[----:B------:R-:W2:Y:S01]  /*98650*/  LDL.LU R13, [R1+0x1718] ;  /* 0x00171800010d7983 */ /* 0x000ea20000300800 */
[----:B------:R-:W-:-:S03]  /*98660*/  IMAD.MOV.U32 R3, RZ, RZ, R10 ;  /* 0x000000ffff037224 */ /* 0x000fc600078e000a */
[----:B-1----:R-:W4:Y:S01]  /*98670*/  LDL.LU R10, [R1+0x175c] ;  /* 0x00175c00010a7983 */ /* 0x002f220000300800 */
[----:B------:R-:W-:-:S03]  /*98680*/  IADD3 R9, P1, R9, UR7, RZ ;  /* 0x0000000709097c10 */ /* 0x000fc6000ff3e0ff */
[----:B------:R-:W4:Y:S01]  /*98690*/  LDL.LU R8, [R1+0x179c] ;  /* 0x00179c0001087983 */ /* 0x000f220000300800 */
[----:B------:R-:W-:-:S03]  /*986a0*/  IADD3 R4, P2, R4, UR7, RZ ;  /* 0x0000000704047c10 */ /* 0x000fc6000ff5e0ff */
[----:B------:R-:W-:Y:S04]  /*986b0*/  STL [R1+0x15dc], R9 ;  /* 0x0015dc0901007387 */ /* 0x000fe80000100800 */
[----:B------:R1:W-:Y:S01]  /*986c0*/  LDGSTS.E [R0+0x1aa00], [R2.64], P0 ;  /* 0x1aa0000002007fae */ /* 0x0003e20008121848 */
[----:B------:R-:W-:Y:S02]  /*986d0*/  IADD3.X R11, R11, UR6, RZ, P1, !PT ;  /* 0x000000060b0b7c10 */ /* 0x000fe40008ffe4ff */
[----:B------:R-:W-:-:S03]  /*986e0*/  IADD3.X R6, R6, UR6, RZ, P2, !PT ;  /* 0x0000000606067c10 */ /* 0x000fc600097fe4ff */
[----:B------:R1:W-:Y:S04]  /*986f0*/  STL [R1+0x15d8], R11 ;  /* 0x0015d80b01007387 */ /* 0x0003e80000100800 */
[----:B------:R-:W-:Y:S01]  /*98700*/  STL [R1+0x161c], R4 ;  /* 0x00161c0401007387 */ /* 0x000fe20000100800 */
[----:B-1----:R-:W-:-:S03]  /*98710*/  IMAD.MOV.U32 R3, RZ, RZ, R11 ;  /* 0x000000ffff037224 */ /* 0x002fc600078e000b */
[----:B------:R-:W4:Y:S01]  /*98720*/  LDL.LU R11, [R1+0x1758] ;  /* 0x00175800010b7983 */ /* 0x000f220000300800 */
[----:B------:R-:W-:-:S03]  /*98730*/  IMAD.MOV.U32 R2, RZ, RZ, R9 ;  /* 0x000000ffff027224 */ /* 0x000fc600078e0009 */
[----:B------:R1:W-:Y:S04]  /*98740*/  STL [R1+0x1618], R6 ;  /* 0x0016180601007387 */ /* 0x0003e80000100800 */
[----:B------:R-:W4:Y:S04]  /*98750*/  LDL.LU R9, [R1+0x1798] ;  /* 0x0017980001097983 */ /* 0x000f280000300800 */
[----:B------:R1:W-:Y:S01]  /*98760*/  LDGSTS.E [R0+0x1ba00], [R2.64], P0 ;  /* 0x1ba0000002007fae */ /* 0x0003e20008121848 */
[----:B------:R-:W-:Y:S01]  /*98770*/  IADD3 R5, P1, R5, UR7, RZ ;  /* 0x0000000705057c10 */ /* 0x000fe2000ff3e0ff */
[----:B-1----:R-:W-:-:S02]  /*98780*/  IMAD.MOV.U32 R2, RZ, RZ, R4 ;  /* 0x000000ffff027224 */ /* 0x002fc400078e0004 */
[----:B------:R-:W-:Y:S02]  /*98790*/  IMAD.MOV.U32 R3, RZ, RZ, R6 ;  /* 0x000000ffff037224 */ /* 0x000fe400078e0006 */
[----:B------:R-:W4:Y:S04]  /*987a0*/  LDL.LU R6, [R1+0x17dc] ;  /* 0x0017dc0001067983 */ /* 0x000f280000300800 */
[----:B------:R-:W4:Y:S01]  /*987b0*/  LDL.LU R4, [R1+0x181c] ;  /* 0x00181c0001047983 */ /* 0x000f220000300800 */
        /* <DEDUP_REMOVED lines=9> */
[----:B------:R-:W4:Y:S04]  /*98850*/  LDL.LU R7, [R1+0x17d8] ;  /* 0x0017d80001077983 */ /* 0x000f280000300800 */
[----:B------:R1:W-:Y:S04]  /*98860*/  STL [R1+0x1698], R17 ;  /* 0x0016981101007387 */ /* 0x0003e80000100800 */
        /* <DEDUP_REMOVED lines=10> */
[----:B------:R-:W-:Y:S01]  /*98910*/  STL [R1+0x16d8], R15 ;  /* 0x0016d80f01007387 */ /* 0x000fe20000100800 */
[----:B--2---:R-:W-:-:S03]  /*98920*/  IADD3.X R13, R13, UR6, RZ, P2, !PT ;  /* 0x000000060d0d7c10 */ /* 0x004fc600097fe4ff */
[----:B------:R1:W-:Y:S01]  /*98930*/  STL [R1+0x171c], R12 ;  /* 0x00171c0c01007387 */ /* 0x0003e20000100800 */
[----:B----4-:R-:W-:-:S03]  /*98940*/  IADD3 R10, P1, R10, UR7, RZ ;  /* 0x000000070a0a7c10 */ /* 0x010fc6000ff3e0ff */
[----:B------:R2:W-:Y:S01]  /*98950*/  STL [R1+0x1718], R13 ;  /* 0x0017180d01007387 */ /* 0x0005e20000100800 */
[----:B------:R-:W-:-:S03]  /*98960*/  IADD3 R8, P2, R8, UR7, RZ ;  /* 0x0000000708087c10 */ /* 0x000fc6000ff5e0ff */
[----:B------:R-:W3:Y:S01]  /*98970*/  LDL.LU R19, [R1+0x1858] ;  /* 0x0018580001137983 */ /* 0x000ee20000300800 */
[----:B------:R-:W-:-:S03]  /*98980*/  IMAD.MOV.U32 R3, RZ, RZ, R15 ;  /* 0x000000ffff037224 */ /* 0x000fc600078e000f */
[----:B------:R-:W4:Y:S04]  /*98990*/  LDL.LU R18, [R1+0x185c] ;  /* 0x00185c0001127983 */ /* 0x000f280000300800 */
[----:B------:R-:W3:Y:S04]  /*989a0*/  LDL.LU R17, [R1+0x1898] ;  /* 0x0018980001117983 */ /* 0x000ee80000300800 */
[----:B------:R-:W3:Y:S04]  /*989b0*/  LDL.LU R16, [R1+0x189c] ;  /* 0x00189c0001107983 */ /* 0x000ee80000300800 */
[----:B------:R1:W-:Y:S04]  /*989c0*/  STL [R1+0x175c], R10 ;  /* 0x00175c0a01007387 */ /* 0x0003e80000100800 */
[----:B------:R1:W-:Y:S01]  /*989d0*/  LDGSTS.E [R0+0x1fa00], [R2.64], P0 ;  /* 0x1fa0000002007fae */ /* 0x0003e20008121848 */
[----:B------:R-:W-:-:S05]  /*989e0*/  IADD3.X R11, R11, UR6, RZ, P1, !PT ;  /* 0x000000060b0b7c10 */ /* 0x000fca0008ffe4ff */
[----:B------:R-:W-:Y:S01]  /*989f0*/  STL [R1+0x1758], R11 ;  /* 0x0017580b01007387 */ /* 0x000fe20000100800 */
[----:B------:R-:W-:-:S03]  /*98a00*/  IADD3.X R9, R9, UR6, RZ, P2, !PT ;  /* 0x0000000609097c10 */ /* 0x000fc600097fe4ff */
[----:B------:R2:W-:Y:S01]  /*98a10*/  STL [R1+0x179c], R8 ;  /* 0x00179c0801007387 */ /* 0x0005e20000100800 */
[----:B-1----:R-:W-:-:S03]  /*98a20*/  IMAD.MOV.U32 R2, RZ, RZ, R12 ;  /* 0x000000ffff027224 */ /* 0x002fc600078e000c */
[----:B------:R-:W3:Y:S01]  /*98a30*/  LDL.LU R14, [R1+0x18dc] ;  /* 0x0018dc00010e7983 */ /* 0x000ee20000300800 */
[----:B------:R-:W-:-:S03]  /*98a40*/  IMAD.MOV.U32 R3, RZ, RZ, R13 ;  /* 0x000000ffff037224 */ /* 0x000fc600078e000d */
[----:B------:R1:W-:Y:S04]  /*98a50*/  STL [R1+0x1798], R9 ;  /* 0x0017980901007387 */ /* 0x0003e80000100800 */
[----:B------:R-:W3:Y:S04]  /*98a60*/  LDL.LU R12, [R1+0x191c] ;  /* 0x00191c00010c7983 */ /* 0x000ee80000300800 */
[----:B------:R-:W3:Y:S01]  /*98a70*/  LDL.LU R15, [R1+0x18d8] ;  /* 0x0018d800010f7983 */ /* 0x000ee20000300800 */
[----:B------:R-:W-:-:S03]  /*98a80*/  IADD3 R6, P1, R6, UR7, RZ ;  /* 0x0000000706067c10 */ /* 0x000fc6000ff3e0ff */
[----:B------:R1:W-:Y:S01]  /*98a90*/  LDGSTS.E [R0+0x20a00], [R2.64], P0 ;  /* 0x20a0000002007fae */ /* 0x0003e20008121848 */
[----:B------:R-:W-:-:S03]  /*98aa0*/  IADD3 R4, P2, R4, UR7, RZ ;  /* 0x0000000704047c10 */ /* 0x000fc6000ff5e0ff */
[----:B--2---:R-:W3:Y:S01]  /*98ab0*/  LDL.LU R13, [R1+0x1918] ;  /* 0x00191800010d7983 */ /* 0x004ee20000300800 */
[----:B-1----:R-:W-:Y:S02]  /*98ac0*/  IMAD.MOV.U32 R2, RZ, RZ, R10 ;  /* 0x000000ffff027224 */ /* 0x002fe400078e000a */
[----:B------:R-:W-:Y:S01]  /*98ad0*/  IMAD.MOV.U32 R3, RZ, RZ, R11 ;  /* 0x000000ffff037224 */ /* 0x000fe200078e000b */
[----:B------:R-:W-:Y:S04]  /*98ae0*/  STL [R1+0x17dc], R6 ;  /* 0x0017dc0601007387 */ /* 0x000fe80000100800 */
[----:B------:R1:W-:Y:S01]  /*98af0*/  LDGSTS.E [R0+0x21a00], [R2.64], P0 ;  /* 0x21a0000002007fae */ /* 0x0003e20008121848 */
[----:B------:R-:W-:Y:S01]  /*98b00*/  IADD3.X R7, R7, UR6, RZ, P1, !PT ;  /* 0x0000000607077c10 */ /* 0x000fe20008ffe4ff */
[----:B-1----:R-:W-:-:S02]  /*98b10*/  IMAD.MOV.U32 R2, RZ, RZ, R8 ;  /* 0x000000ffff027224 */ /* 0x002fc400078e0008 */
[----:B------:R-:W-:Y:S02]  /*98b20*/  IMAD.MOV.U32 R3, RZ, RZ, R9 ;  /* 0x000000ffff037224 */ /* 0x000fe400078e0009 */
[----:B------:R1:W-:Y:S01]  /*98b30*/  STL [R1+0x17d8], R7 ;  /* 0x0017d80701007387 */ /* 0x0003e20000100800 */
[----:B------:R-:W-:-:S03]  /*98b40*/  IADD3.X R5, R5, UR6, RZ, P2, !PT ;  /* 0x0000000605057c10 */ /* 0x000fc600097fe4ff */
[----:B------:R-:W-:Y:S04]  /*98b50*/  STL [R1+0x181c], R4 ;  /* 0x00181c0401007387 */ /* 0x000fe80000100800 */
[----:B------:R-:W3:Y:S04]  /*98b60*/  LDL.LU R10, [R1+0x195c] ;  /* 0x00195c00010a7983 */ /* 0x000ee80000300800 */
[----:B------:R1:W-:Y:S04]  /*98b70*/  STL [R1+0x1818], R5 ;  /* 0x0018180501007387 */ /* 0x0003e80000100800 */
[----:B------:R1:W-:Y:S04]  /*98b80*/  LDGSTS.E [R0+0x22a00], [R2.64], P0 ;  /* 0x22a0000002007fae */ /* 0x0003e80008121848 */
[----:B------:R-:W3:Y:S04]  /*98b90*/  LDL.LU R8, [R1+0x19dc] ;  /* 0x0019dc0001087983 */ /* 0x000ee80000300800 */
[----:B------:R-:W3:Y:S01]  /*98ba0*/  LDL.LU R11, [R1+0x1958] ;  /* 0x00195800010b7983 */ /* 0x000ee20000300800 */
[----:B-1----:R-:W-:-:S03]  /*98bb0*/  IMAD.MOV.U32 R2, RZ, RZ, R6 ;  /* 0x000000ffff027224 */ /* 0x002fc600078e0006 */
[----:B------:R-:W3:Y:S01]  /*98bc0*/  LDL.LU R9, [R1+0x19d8] ;  /* 0x0019d80001097983 */ /* 0x000ee20000300800 */
[----:B------:R-:W-:-:S03]  /*98bd0*/  IMAD.MOV.U32 R3, RZ, RZ, R7 ;  /* 0x000000ffff037224 */ /* 0x000fc600078e0007 */
        /* <DEDUP_REMOVED lines=9> */
[----:B---3--:R-:W-:Y:S02]  /*98c70*/  IADD3.X R19, R19, UR6, RZ, P1, !PT ;  /* 0x0000000613137c10 */ /* 0x008fe40008ffe4ff */
[----:B------:R-:W-:Y:S01]  /*98c80*/  IADD3 R16, P2, R16, UR7, RZ ;  /* 0x0000000710107c10 */ /* 0x000fe2000ff5e0ff */
[----:B------:R-:W-:Y:S03]  /*98c90*/  STL [R1+0x185c], R18 ;  /* 0x00185c1201007387 */ /* 0x000fe60000100800 */
[----:B------:R-:W-:Y:S01]  /*98ca0*/  IADD3.X R17, R17, UR6, RZ, P2, !PT ;  /* 0x0000000611117c10 */ /* 0x000fe200097fe4ff */
[----:B------:R3:W-:Y:S04]  /*98cb0*/  STL [R1+0x1858], R19 ;  /* 0x0018581301007387 */ /* 0x0007e80000100800 */
[----:B------:R-:W-:Y:S04]  /*98cc0*/  STL [R1+0x189c], R16 ;  /* 0x00189c1001007387 */ /* 0x000fe80000100800 */
[----:B------:R4:W-:Y:S01]  /*98cd0*/  STL [R1+0x1898], R17 ;  /* 0x0018981101007387 */ /* 0x0009e20000100800 */
[----:B-1----:R-:W-:-:S03]  /*98ce0*/  IMAD.MOV.U32 R2, RZ, RZ, R18 ;  /* 0x000000ffff027224 */ /* 0x002fc600078e0012 */
[----:B------:R-:W2:Y:S01]  /*98cf0*/  LDL.LU.64 R178, [R1+0xbe0] ;  /* 0x000be00001b27983 */ /* 0x000ea20000300a00 */
[----:B------:R-:W-:Y:S01]  /*98d00*/  IADD3 R14, P1, R14, UR7, RZ ;  /* 0x000000070e0e7c10 */ /* 0x000fe2000ff3e0ff */
[----:B------:R-:W-:-:S04]  /*98d10*/  IMAD.MOV.U32 R3, RZ, RZ, R19 ;  /* 0x000000ffff037224 */ /* 0x000fc800078e0013 */
[----:B------:R-:W-:Y:S01]  /*98d20*/  STL [R1+0x18dc], R14 ;  /* 0x0018dc0e01007387 */ /* 0x000fe20000100800 */
[----:B------:R-:W-:-:S03]  /*98d30*/  IADD3 R12, P2, R12, UR7, RZ ;  /* 0x000000070c0c7c10 */ /* 0x000fc6000ff5e0ff */
[----:B------:R1:W-:Y:S01]  /*98d40*/  LDGSTS.E [R0+0x25a00], [R2.64], P0 ;  /* 0x25a0000002007fae */ /* 0x0003e20008121848 */
[----:B------:R-:W-:-:S05]  /*98d50*/  IADD3.X R15, R15, UR6, RZ, P1, !PT ;  /* 0x000000060f0f7c10 */ /* 0x000fca0008ffe4ff */
[----:B------:R3:W-:Y:S02]  /*98d60*/  STL [R1+0x18d8], R15 ;  /* 0x0018d80f01007387 */ /* 0x0007e40000100800 */
[----:B---3--:R-:W-:Y:S02]  /*98d70*/  IADD3.X R13, R13, UR6, RZ, P2, !PT ;  /* 0x000000060d0d7c10 */ /* 0x008fe400097fe4ff */
[----:B------:R-:W-:Y:S04]  /*98d80*/  STL [R1+0x191c], R12 ;  /* 0x00191c0c01007387 */ /* 0x000fe80000100800 */
[----:B------:R-:W3:Y:S01]  /*98d90*/  LDL.LU.64 R176, [R1+0xbc8] ;  /* 0x000bc80001b07983 */ /* 0x000ee20000300a00 */
[----:B-1----:R-:W-:Y:S02]  /*98da0*/  IMAD.MOV.U32 R2, RZ, RZ, R16 ;  /* 0x000000ffff027224 */ /* 0x002fe400078e0010 */
[----:B------:R-:W-:Y:S01]  /*98db0*/  IMAD.MOV.U32 R3, RZ, RZ, R17 ;  /* 0x000000ffff037224 */ /* 0x000fe200078e0011 */
[----:B------:R1:W-:Y:S04]  /*98dc0*/  STL [R1+0x1918], R13 ;  /* 0x0019180d01007387 */ /* 0x0003e80000100800 */
[----:B------:R-:W3:Y:S04]  /*98dd0*/  LDL.LU.64 R18, [R1+0xbb0] ;  /* 0x000bb00001127983 */ /* 0x000ee80000300a00 */
[----:B------:R1:W-:Y:S04]  /*98de0*/  LDGSTS.E [R0+0x26a00], [R2.64], P0 ;  /* 0x26a0000002007fae */ /* 0x0003e80008121848 */
[----:B----4-:R-:W4:Y:S01]  /*98df0*/  LDL.LU.64 R16, [R1+0xb98] ;  /* 0x000b980001107983 */ /* 0x010f220000300a00 */
[----:B-1----:R-:W-:-:S02]  /*98e00*/  IMAD.MOV.U32 R2, RZ, RZ, R14 ;  /* 0x000000ffff027224 */ /* 0x002fc400078e000e */
[----:B------:R-:W-:Y:S02]  /*98e10*/  IMAD.MOV.U32 R3, RZ, RZ, R15 ;  /* 0x000000ffff037224 */ /* 0x000fe400078e000f */
[----:B------:R-:W4:Y:S04]  /*98e20*/  LDL.LU.64 R14, [R1+0xb80] ;  /* 0x000b8000010e7983 */ /* 0x000f280000300a00 */
[----:B------:R1:W-:Y:S01]  /*98e30*/  LDGSTS.E [R0+0x27a00], [R2.64], P0 ;  /* 0x27a0000002007fae */ /* 0x0003e20008121848 */
[----:B------:R-:W-:-:S05]  /*98e40*/  IADD3 R10, P1, R10, UR7, RZ ;  /* 0x000000070a0a7c10 */ /* 0x000fca000ff3e0ff */
[----:B------:R-:W-:Y:S01]  /*98e50*/  STL [R1+0x195c], R10 ;  /* 0x00195c0a01007387 */ /* 0x000fe20000100800 */
[----:B------:R-:W-:Y:S02]  /*98e60*/  IADD3 R8, P2, R8, UR7, RZ ;  /* 0x0000000708087c10 */ /* 0x000fe4000ff5e0ff */
[----:B------:R-:W-:Y:S01]  /*98e70*/  IADD3.X R11, R11, UR6, RZ, P1, !PT ;  /* 0x000000060b0b7c10 */ /* 0x000fe20008ffe4ff */
[----:B-1----:R-:W-:Y:S02]  /*98e80*/  IMAD.MOV.U32 R2, RZ, RZ, R12 ;  /* 0x000000ffff027224 */ /* 0x002fe400078e000c */
[----:B------:R-:W-:Y:S01]  /*98e90*/  IMAD.MOV.U32 R3, RZ, RZ, R13 ;  /* 0x000000ffff037224 */ /* 0x000fe200078e000d */
[----:B------:R-:W-:Y:S01]  /*98ea0*/  IADD3.X R9, R9, UR6, RZ, P2, !PT ;  /* 0x0000000609097c10 */ /* 0x000fe200097fe4ff */
[----:B------:R1:W-:Y:S01]  /*98eb0*/  STL [R1+0x1958], R11 ;  /* 0x0019580b01007387 */ /* 0x0003e20000100800 */
[----:B------:R-:W-:-:S03]  /*98ec0*/  IADD3 R6, P1, R6, UR7, RZ ;  /* 0x0000000706067c10 */ /* 0x000fc6000ff3e0ff */
[----:B------:R-:W-:Y:S01]  /*98ed0*/  STL [R1+0x19dc], R8 ;  /* 0x0019dc0801007387 */ /* 0x000fe20000100800 */
[----:B------:R-:W-:-:S03]  /*98ee0*/  IADD3.X R7, R7, UR6, RZ, P1, !PT ;  /* 0x0000000607077c10 */ /* 0x000fc60008ffe4ff */
[----:B------:R1:W-:Y:S04]  /*98ef0*/  STL [R1+0x19d8], R9 ;  /* 0x0019d80901007387 */ /* 0x0003e80000100800 */
[----:B------:R-:W4:Y:S04]  /*98f00*/  LDL.LU.64 R12, [R1+0xb78] ;  /* 0x000b7800010c7983 */ /* 0x000f280000300a00 */
[----:B------:R1:W-:Y:S04]  /*98f10*/  LDGSTS.E [R0+0x28a00], [R2.64], P0 ;  /* 0x28a0000002007fae */ /* 0x0003e80008121848 */
[----:B------:R-:W-:Y:S01]  /*98f20*/  STL [R1+0x1a04], R6 ;  /* 0x001a040601007387 */ /* 0x000fe20000100800 */
[----:B------:R-:W-:-:S03]  /*98f30*/  IADD3 R4, P2, R4, UR7, RZ ;  /* 0x0000000704047c10 */ /* 0x000fc6000ff5e0ff */
[----:B------:R1:W-:Y:S02]  /*98f40*/  STL [R1+0x1a00], R7 ;  /* 0x001a000701007387 */ /* 0x0003e40000100800 */
[----:B-1----:R-:W-:Y:S02]  /*98f50*/  IMAD.MOV.U32 R2, RZ, RZ, R10 ;  /* 0x000000ffff027224 */ /* 0x002fe400078e000a */
[----:B------:R-:W-:Y:S01]  /*98f60*/  IMAD.MOV.U32 R3, RZ, RZ, R11 ;  /* 0x000000ffff037224 */ /* 0x000fe200078e000b */
[----:B------:R-:W-:Y:S01]  /*98f70*/  IADD3.X R5, R5, UR6, RZ, P2, !PT ;  /* 0x0000000605057c10 */ /* 0x000fe200097fe4ff */
[----:B------:R-:W-:Y:S04]  /*98f80*/  STL [R1+0x1a1c], R4 ;  /* 0x001a1c0401007387 */ /* 0x000fe80000100800 */
[----:B------:R-:W4:Y:S04]  /*98f90*/  LDL.LU.64 R10, [R1+0xb70] ;  /* 0x000b7000010a7983 */ /* 0x000f280000300a00 */
[----:B------:R1:W-:Y:S04]  /*98fa0*/  LDGSTS.E [R0+0x29a00], [R2.64], P0 ;  /* 0x29a0000002007fae */ /* 0x0003e80008121848 */
[----:B------:R1:W-:Y:S02]  /*98fb0*/  STL [R1+0x1a18], R5 ;  /* 0x001a180501007387 */ /* 0x0003e40000100800 */
[----:B-1----:R-:W-:-:S02]  /*98fc0*/  IMAD.MOV.U32 R2, RZ, RZ, R8 ;  /* 0x000000ffff027224 */ /* 0x002fc400078e0008 */
[----:B------:R-:W-:Y:S02]  /*98fd0*/  IMAD.MOV.U32 R3, RZ, RZ, R9 ;  /* 0x000000ffff037224 */ /* 0x000fe400078e0009 */
[----:B------:R-:W4:Y:S04]  /*98fe0*/  LDL.LU.64 R8, [R1+0xb68] ;  /* 0x000b680001087983 */ /* 0x000f280000300a00 */
[----:B------:R1:W-:Y:S02]  /*98ff0*/  LDGSTS.E [R0+0x2aa00], [R2.64], P0 ;  /* 0x2aa0000002007fae */ /* 0x0003e40008121848 */
[----:B-1----:R-:W-:Y:S02]  /*99000*/  IMAD.MOV.U32 R2, RZ, RZ, R6 ;  /* 0x000000ffff027224 */ /* 0x002fe400078e0006 */
[----:B------:R-:W-:-:S02]  /*99010*/  IMAD.MOV.U32 R3, RZ, RZ, R7 ;  /* 0x000000ffff037224 */ /* 0x000fc400078e0007 */
[----:B------:R-:W4:Y:S04]  /*99020*/  LDL.LU.64 R6, [R1+0xb60] ;  /* 0x000b600001067983 */ /* 0x000f280000300a00 */
[----:B------:R1:W-:Y:S02]  /*99030*/  LDGSTS.E [R0+0x2ba00], [R2.64], P0 ;  /* 0x2ba0000002007fae */ /* 0x0003e40008121848 */
[----:B-1----:R-:W-:Y:S02]  /*99040*/  IMAD.MOV.U32 R2, RZ, RZ, R4 ;  /* 0x000000ffff027224 */ /* 0x002fe400078e0004 */
[----:B------:R-:W-:Y:S02]  /*99050*/  IMAD.MOV.U32 R3, RZ, RZ, R5 ;  /* 0x000000ffff037224 */ /* 0x000fe400078e0005 */
[----:B------:R-:W4:Y:S04]  /*99060*/  LDL.LU.64 R4, [R1+0xb58] ;  /* 0x000b580001047983 */ /* 0x000f280000300a00 */
[----:B------:R1:W-:Y:S04]  /*99070*/  LDGSTS.E [R0+0x2ca00], [R2.64], P0 ;  /* 0x2ca0000002007fae */ /* 0x0003e80008121848 */
[----:B------:R-:W4:Y:S01]  /*99080*/  LDL.LU.64 R196, [R1+0xb50] ;  /* 0x000b500001c47983 */ /* 0x000f220000300a00 */
[----:B--2---:R-:W-:-:S04]  /*99090*/  IADD3 R182, P1, R178, UR7, RZ ;  /* 0x00000007b2b67c10 */ /* 0x004fc8000ff3e0ff */
[----:B------:R-:W-:Y:S02]  /*990a0*/  IADD3.X R183, R179, UR6, RZ, P1, !PT ;  /* 0x00000006b3b77c10 */ /* 0x000fe40008ffe4ff */
[----:B---3--:R-:W-:-:S04]  /*990b0*/  IADD3 R181, P1, R176, UR7, RZ ;  /* 0x00000007b0b57c10 */ /* 0x008fc8000ff3e0ff */
[----:B-1----:R-:W-:Y:S02]  /*990c0*/  IADD3.X R2, R177, UR6, RZ, P1, !PT ;  /* 0x00000006b1027c10 */ /* 0x002fe40008ffe4ff */
[----:B------:R-:W-:-:S04]  /*990d0*/  IADD3 R180, P1, R18, UR7, RZ ;  /* 0x0000000712b47c10 */ /* 0x000fc8000ff3e0ff */
[----:B------:R-:W-:Y:S02]  /*990e0*/  IADD3.X R3, R19, UR6, RZ, P1, !PT ;  /* 0x0000000613037c10 */ /* 0x000fe40008ffe4ff */
[----:B------:R-:W2:Y:S01]  /*990f0*/  LDL.LU.64 R18, [R1+0xb48] ;  /* 0x000b480001127983 */ /* 0x000ea20000300a00 */
[----:B----4-:R-:W-:-:S04]  /*99100*/  IADD3 R179, P1, R16, UR7, RZ ;  /* 0x0000000710b37c10 */ /* 0x010fc8000ff3e0ff */
[----:B------:R-:W-:Y:S02]  /*99110*/  IADD3.X R176, R17, UR6, RZ, P1, !PT ;  /* 0x0000000611b07c10 */ /* 0x000fe40008ffe4ff */
[----:B------:R-:W3:Y:S01]  /*99120*/  LDL.LU.64 R16, [R1+0xb40] ;  /* 0x000b400001107983 */ /* 0x000ee20000300a00 */
        /* <DEDUP_REMOVED lines=32> */
[----:B--2---:R-:W-:-:S04]  /*99330*/  IADD3 R197, P1, R18, UR7, RZ ;  /* 0x0000000712c57c10 */ /* 0x004fc8000ff3e0ff */
[----:B------:R-:W-:Y:S02]  /*99340*/  IADD3.X R196, R19, UR6, RZ, P1, !PT ;  /* 0x0000000613c47c10 */ /* 0x000fe40008ffe4ff */
[----:B---3--:R-:W-:-:S04]  /*99350*/  IADD3 R199, P1, R16, UR7, RZ ;  /* 0x0000000710c77c10 */ /* 0x008fc8000ff3e0ff */
[----:B------:R-:W-:Y:S02]  /*99360*/  IADD3.X R198, R17, UR6, RZ, P1, !PT ;  /* 0x0000000611c67c10 */ /* 0x000fe40008ffe4ff */
[----:B----4-:R-:W-:-:S04]  /*99370*/  IADD3 R201, P1, R14, UR7, RZ ;  /* 0x000000070ec97c10 */ /* 0x010fc8000ff3e0ff */
[----:B------:R-:W-:Y:S01]  /*99380*/  IADD3.X R200, R15, UR6, RZ, P1, !PT ;  /* 0x000000060fc87c10 */ /* 0x000fe20008ffe4ff */
[----:B------:R-:W-:Y:S02]  /*99390*/  IMAD.MOV.U32 R18, RZ, RZ, R182 ;  /* 0x000000ffff127224 */ /* 0x000fe400078e00b6 */
[----:B------:R-:W-:Y:S01]  /*993a0*/  IMAD.MOV.U32 R19, RZ, RZ, R183 ;  /* 0x000000ffff137224 */ /* 0x000fe200078e00b7 */
[----:B------:R-:W-:Y:S01]  /*993b0*/  LOP3.LUT R197, R197, R196, RZ, 0x3c, !PT ;  /* 0x000000c4c5c57212 */ /* 0x000fe200078e3cff */
[----:B------:R-:W-:Y:S02]  /*993c0*/  IMAD.MOV.U32 R16, RZ, RZ, R180 ;  /* 0x000000ffff107224 */ /* 0x000fe400078e00b4 */
[----:B------:R-:W-:Y:S01]  /*993d0*/  IMAD.MOV.U32 R17, RZ, RZ, R3 ;  /* 0x000000ffff117224 */ /* 0x000fe200078e0003 */
[----:B------:R-:W-:Y:S01]  /*993e0*/  LOP3.LUT R201, R201, R200, RZ, 0x3c, !PT ;  /* 0x000000c8c9c97212 */ /* 0x000fe200078e3cff */
[----:B------:R-:W-:Y:S01]  /*993f0*/  IMAD.MOV.U32 R180, RZ, RZ, R179 ;  /* 0x000000ffffb47224 */ /* 0x000fe200078e00b3 */
[----:B------:R1:W-:Y:S01]  /*99400*/  STL.64 [R1+0xbe0], R18 ;  /* 0x000be01201007387 */ /* 0x0003e20000100a00 */
[----:B------:R-:W-:-:S02]  /*99410*/  IMAD.MOV.U32 R182, RZ, RZ, R178 ;  /* 0x000000ffffb67224 */ /* 0x000fc400078e00b2 */
[----:B------:R-:W-:Y:S01]  /*99420*/  IMAD.MOV.U32 R183, RZ, RZ, R177 ;  /* 0x000000ffffb77224 */ /* 0x000fe200078e00b1 */
[----:B------:R-:W-:Y:S01]  /*99430*/  IADD3 R203, P1, R12, UR7, RZ ;  /* 0x000000070ccb7c10 */ /* 0x000fe2000ff3e0ff */
[----:B------:R1:W-:Y:S03]  /*99440*/  LDGSTS.E [R0+0x2da00], [R18.64], P0 ;  /* 0x2da0000012007fae */ /* 0x0003e60008121848 */
[----:B------:R-:W-:Y:S02]  /*99450*/  IADD3.X R202, R13, UR6, RZ, P1, !PT ;  /* 0x000000060dca7c10 */ /* 0x000fe40008ffe4ff */
[----:B------:R-:W-:-:S04]  /*99460*/  IADD3 R205, P1, R10, UR7, RZ ;  /* 0x000000070acd7c10 */ /* 0x000fc8000ff3e0ff */
[----:B------:R-:W-:Y:S02]  /*99470*/  IADD3.X R204, R11, UR6, RZ, P1, !PT ;  /* 0x000000060bcc7c10 */ /* 0x000fe40008ffe4ff */
[----:B------:R-:W-:-:S04]  /*99480*/  IADD3 R207, P1, R8, UR7, RZ ;  /* 0x0000000708cf7c10 */ /* 0x000fc8000ff3e0ff */
[----:B------:R-:W-:Y:S01]  /*99490*/  IADD3.X R206, R9, UR6, RZ, P1, !PT ;  /* 0x0000000609ce7c10 */ /* 0x000fe20008ffe4ff */
[----:B------:R-:W-:Y:S01]  /*994a0*/  IMAD.MOV.U32 R8, RZ, RZ, R185 ;  /* 0x000000ffff087224 */ /* 0x000fe200078e00b9 */
[----:B------:R-:W-:Y:S01]  /*994b0*/  LOP3.LUT R203, R203, R202, RZ, 0x3c, !PT ;  /* 0x000000cacbcb7212 */ /* 0x000fe200078e3cff */
[----:B------:R-:W-:Y:S01]  /*994c0*/  IMAD.MOV.U32 R9, RZ, RZ, R184 ;  /* 0x000000ffff097224 */ /* 0x000fe200078e00b8 */
[----:B------:R-:W-:Y:S02]  /*994d0*/  LOP3.LUT R196, R197, R196, RZ, 0x3c, !PT ;  /* 0x000000c4c5c47212 */ /* 0x000fe400078e3cff */
[----:B------:R-:W-:Y:S01]  /*994e0*/  IADD3 R209, P1, R6, UR7, RZ ;  /* 0x0000000706d17c10 */ /* 0x000fe2000ff3e0ff */
[----:B------:R-:W-:-:S03]  /*994f0*/  IMAD.MOV.U32 R6, RZ, RZ, R181 ;  /* 0x000000ffff067224 */ /* 0x000fc600078e00b5 */
[----:B------:R-:W-:Y:S01]  /*99500*/  IADD3.X R208, R7, UR6, RZ, P1, !PT ;  /* 0x0000000607d07c10 */ /* 0x000fe20008ffe4ff */
[----:B------:R-:W-:Y:S02]  /*99510*/  IMAD.MOV.U32 R7, RZ, RZ, R2 ;  /* 0x000000ffff077224 */ /* 0x000fe400078e0002 */
[----:B------:R-:W-:Y:S01]  /*99520*/  IMAD.MOV.U32 R181, RZ, RZ, R176 ;  /* 0x000000ffffb57224 */ /* 0x000fe200078e00b0 */
[----:B------:R-:W-:Y:S02]  /*99530*/  LOP3.LUT R205, R205, R204, RZ, 0x3c, !PT ;  /* 0x000000cccdcd7212 */ /* 0x000fe400078e3cff */
[----:B------:R2:W-:Y:S01]  /*99540*/  STL.64 [R1+0xbc8], R6 ;  /* 0x000bc80601007387 */ /* 0x0005e20000100a00 */
[----:B------:R-:W-:-:S03]  /*99550*/  LOP3.LUT R200, R201, R200, RZ, 0x3c, !PT ;  /* 0x000000c8c9c87212 */ /* 0x000fc600078e3cff */
[----:B------:R3:W-:Y:S01]  /*99560*/  STL.64 [R1+0xbb0], R16 ;  /* 0x000bb01001007387 */ /* 0x0007e20000100a00 */
[----:B------:R-:W-:Y:S02]  /*99570*/  LOP3.LUT R207, R207, R206, RZ, 0x3c, !PT ;  /* 0x000000cecfcf7212 */ /* 0x000fe400078e3cff */
[----:B------:R-:W-:Y:S01]  /*99580*/  IADD3 R211, P1, R4, UR7, RZ ;  /* 0x0000000704d37c10 */ /* 0x000fe2000ff3e0ff */
[----:B------:R-:W-:Y:S01]  /*99590*/  STL.64 [R1+0xb98], R180 ;  /* 0x000b98b401007387 */ /* 0x000fe20000100a00 */
[----:B------:R-:W-:Y:S01]  /*995a0*/  IMAD.MOV.U32 R4, RZ, RZ, R195 ;  /* 0x000000ffff047224 */ /* 0x000fe200078e00c3 */
[----:B------:R-:W-:Y:S02]  /*995b0*/  LOP3.LUT R202, R203, R202, RZ, 0x3c, !PT ;  /* 0x000000cacbca7212 */ /* 0x000fe400078e3cff */
[----:B------:R-:W-:Y:S01]  /*995c0*/  IADD3.X R210, R5, UR6, RZ, P1, !PT ;  /* 0x0000000605d27c10 */ /* 0x000fe20008ffe4ff */
[----:B------:R-:W-:Y:S01]  /*995d0*/  STL.64 [R1+0xb80], R182 ;  /* 0x000b80b601007387 */ /* 0x000fe20000100a00 */
[----:B------:R-:W-:Y:S01]  /*995e0*/  IMAD.MOV.U32 R5, RZ, RZ, R194 ;  /* 0x000000ffff057224 */ /* 0x000fe200078e00c2 */
[----:B------:R-:W-:-:S02]  /*995f0*/  LOP3.LUT R197, R197, R196, RZ, 0x3c, !PT ;  /* 0x000000c4c5c57212 */ /* 0x000fc400078e3cff */
[----:B------:R2:W-:Y:S01]  /*99600*/  STL.64 [R1+0xb78], R8 ;  /* 0x000b780801007387 */ /* 0x0005e20000100a00 */
[----:B------:R-:W-:Y:S01]  /*99610*/  LOP3.LUT R204, R205, R204, RZ, 0x3c, !PT ;  /* 0x000000cccdcc7212 */ /* 0x000fe200078e3cff */
[----:B------:R-:W-:Y:S02]  /*99620*/  IMAD.MOV.U32 R10, RZ, RZ, R199 ;  /* 0x000000ffff0a7224 */ /* 0x000fe400078e00c7 */
[----:B------:R-:W-:Y:S01]  /*99630*/  STL.64 [R1+0xb70], R186 ;  /* 0x000b70ba01007387 */ /* 0x000fe20000100a00 */
[----:B------:R-:W-:Y:S01]  /*99640*/  IMAD.MOV.U32 R11, RZ, RZ, R198 ;  /* 0x000000ffff0b7224 */ /* 0x000fe200078e00c6 */
[----:B------:R-:W-:Y:S02]  /*99650*/  LOP3.LUT R201, R201, R200, RZ, 0x3c, !PT ;  /* 0x000000c8c9c97212 */ /* 0x000fe400078e3cff */
[----:B------:R-:W-:Y:S01]  /*99660*/  STL.64 [R1+0xb68], R188 ;  /* 0x000b68bc01007387 */ /* 0x000fe20000100a00 */
[----:B------:R-:W-:Y:S02]  /*99670*/  LOP3.LUT R206, R207, R206, RZ, 0x3c, !PT ;  /* 0x000000cecfce7212 */ /* 0x000fe400078e3cff */
[----:B------:R-:W-:Y:S01]  /*99680*/  LOP3.LUT R203, R203, R202, RZ, 0x3c, !PT ;  /* 0x000000cacbcb7212 */ /* 0x000fe200078e3cff */
[----:B------:R-:W-:Y:S01]  /*99690*/  STL.64 [R1+0xb60], R190 ;  /* 0x000b60be01007387 */ /* 0x000fe20000100a00 */
[----:B------:R-:W-:-:S03]  /*996a0*/  LOP3.LUT R205, R205, R204, RZ, 0x3c, !PT ;  /* 0x000000cccdcd7212 */ /* 0x000fc600078e3cff */
[----:B------:R-:W-:Y:S01]  /*996b0*/  STL.64 [R1+0xb58], R192 ;  /* 0x000b58c001007387 */ /* 0x000fe20000100a00 */
[----:B------:R-:W-:-:S03]  /*996c0*/  LOP3.LUT R207, R207, R206, RZ, 0x3c, !PT ;  /* 0x000000cecfcf7212 */ /* 0x000fc600078e3cff */
        /* <DEDUP_REMOVED lines=8> */
[----:B------:R-:W-:Y:S04]  /*99750*/  STL.64 [R1+0xb30], R202 ;  /* 0x000b30ca01007387 */ /* 0x000fe80000100a00 */
[----:B------:R-:W-:Y:S04]  /*99760*/  STL.64 [R1+0xb28], R204 ;  /* 0x000b28cc01007387 */ /* 0x000fe80000100a00 */
[----:B-1----:R1:W5:Y:S04]  /*99770*/  LDL.LU.64 R18, [R1+0x29e8] ;  /* 0x0029e80001127983 */ /* 0x0023680000300a00 */
[----:B------:R-:W-:Y:S04]  /*99780*/  STL.64 [R1+0xb20], R206 ;  /* 0x000b20ce01007387 */ /* 0x000fe80000100a00 */
[----:B------:R-:W4:Y:S04]  /*99790*/  LDL.LU R2, [R1+0xf24] ;  /* 0x000f240001027983 */ /* 0x000f280000300800 */
[----:B------:R-:W-:Y:S04]  /*997a0*/  STL.64 [R1+0xb18], R14 ;  /* 0x000b180e01007387 */ /* 0x000fe80000100a00 */
[----:B------:R1:W-:Y:S04]  /*997b0*/  STL.64 [R1+0xb10], R12 ;  /* 0x000b100c01007387 */ /* 0x0003e80000100a00 */
[----:B------:R2:W-:Y:S04]  /*997c0*/  LDGSTS.E [R0+0x2ea00], [R6.64], P0 ;  /* 0x2ea0000006007fae */ /* 0x0005e80008121848 */
[----:B------:R-:W4:Y:S04]  /*997d0*/  LDL.LU R3, [R1+0xf20] ;  /* 0x000f200001037983 */ /* 0x000f280000300800 */
[----:B------:R3:W-:Y:S04]  /*997e0*/  LDGSTS.E [R0+0x2fa00], [R16.64], P0 ;  /* 0x2fa0000010007fae */ /* 0x0007e80008121848 */
[----:B--2---:R-:W2:Y:S04]  /*997f0*/  LDL.LU R6, [R1+0xf64] ;  /* 0x000f640001067983 */ /* 0x004ea80000300800 */
[----:B------:R1:W-:Y:S04]  /*99800*/  LDGSTS.E [R0+0x30a00], [R180.64], P0 ;  /* 0x30a00000b4007fae */ /* 0x0003e80008121848 */
[----:B------:R1:W-:Y:S04]  /*99810*/  LDGSTS.E [R0+0x31a00], [R182.64], P0 ;  /* 0x31a00000b6007fae */ /* 0x0003e80008121848 */
[----:B------:R1:W-:Y:S04]  /*99820*/  LDGSTS.E [R0+0x32a00], [R8.64], P0 ;  /* 0x32a0000008007fae */ /* 0x0003e80008121848 */
[----:B------:R1:W-:Y:S04]  /*99830*/  LDGSTS.E [R0+0x33a00], [R186.64], P0 ;  /* 0x33a00000ba007fae */ /* 0x0003e80008121848 */
[----:B---3--:R3:W5:Y:S04]  /*99840*/  LDL.LU.64 R16, [R1+0x29e0] ;  /* 0x0029e00001107983 */ /* 0x0087680000300a00 */
[----:B------:R2:W-:Y:S04]  /*99850*/  LDGSTS.E [R0+0x34a00], [R188.64], P0 ;  /* 0x34a00000bc007fae */ /* 0x0005e80008121848 */
[----:B-1----:R-:W3:Y:S04]  /*99860*/  LDL.LU R8, [R1+0xf60] ;  /* 0x000f600001087983 */ /* 0x002ee80000300800 */
[----:B------:R1:W-:Y:S04]  /*99870*/  LDGSTS.E [R0+0x35a00], [R190.64], P0 ;  /* 0x35a00000be007fae */ /* 0x0003e80008121848 */
[----:B------:R1:W-:Y:S04]  /*99880*/  LDGSTS.E [R0+0x36a00], [R192.64], P0 ;  /* 0x36a00000c0007fae */ /* 0x0003e80008121848 */
[----:B------:R-:W3:Y:S04]  /*99890*/  LDL.LU R9, [R1+0xfa4] ;  /* 0x000fa40001097983 */ /* 0x000ee80000300800 */
[----:B------:R1:W-:Y:S04]  /*998a0*/  LDGSTS.E [R0+0x37a00], [R4.64], P0 ;  /* 0x37a0000004007fae */ /* 0x0003e80008121848 */
[----:B------:R2:W-:Y:S04]  /*998b0*/  LDGSTS.E [R0+0x38a00], [R196.64], P0 ;  /* 0x38a00000c4007fae */ /* 0x0005e80008121848 */
[----:B------:R1:W-:Y:S04]  /*998c0*/  LDGSTS.E [R0+0x39a00], [R10.64], P0 ;  /* 0x39a000000a007fae */ /* 0x0003e80008121848 */
[----:B-1----:R-:W3:Y:S04]  /*998d0*/  LDL.LU R4, [R1+0xfe4] ;  /* 0x000fe40001047983 */ /* 0x002ee80000300800 */
[----:B------:R1:W-:Y:S04]  /*998e0*/  LDGSTS.E [R0+0x3aa00], [R200.64], P0 ;  /* 0x3aa00000c8007fae */ /* 0x0003e80008121848 */
[----:B------:R-:W3:Y:S04]  /*998f0*/  LDL.LU R10, [R1+0xfa0] ;  /* 0x000fa000010a7983 */ /* 0x000ee80000300800 */
[----:B------:R-:W3:Y:S04]  /*99900*/  LDL.LU R11, [R1+0xfe0] ;  /* 0x000fe000010b7983 */ /* 0x000ee80000300800 */
[----:B------:R1:W-:Y:S04]  /*99910*/  LDGSTS.E [R0+0x3ba00], [R202.64], P0 ;  /* 0x3ba00000ca007fae */ /* 0x0003e80008121848 */
[----:B------:R1:W-:Y:S04]  /*99920*/  LDGSTS.E [R0+0x3ca00], [R204.64], P0 ;  /* 0x3ca00000cc007fae */ /* 0x0003e80008121848 */
[----:B------:R1:W-:Y:S04]  /*99930*/  LDGSTS.E [R0+0x3da00], [R206.64], P0 ;  /* 0x3da00000ce007fae */ /* 0x0003e80008121848 */
[----:B------:R1:W-:Y:S04]  /*99940*/  LDGSTS.E [R0+0x3ea00], [R14.64], P0 ;  /* 0x3ea000000e007fae */ /* 0x0003e80008121848 */
[----:B------:R1:W-:Y:S04]  /*99950*/  LDGSTS.E [R0+0x3fa00], [R12.64], P0 ;  /* 0x3fa000000c007fae */ /* 0x0003e80008121848 */
[----:B-1----:R-:W3:Y:S04]  /*99960*/  LDL.LU R13, [R1+0x1020] ;  /* 0x00102000010d7983 */ /* 0x002ee80000300800 */
[----:B------:R-:W3:Y:S04]  /*99970*/  LDL.LU R5, [R1+0x1024] ;  /* 0x0010240001057983 */ /* 0x000ee80000300800 */
[----:B------:R-:W3:Y:S04]  /*99980*/  LDL.LU R176, [R1+0x1060] ;  /* 0x0010600001b07983 */ /* 0x000ee80000300800 */
[----:B------:R-:W3:Y:S01]  /*99990*/  LDL.LU R15, [R1+0x1064] ;  /* 0x00106400010f7983 */ /* 0x000ee20000300800 */
[----:B------:R-:W-:-:S04]  /*999a0*/  IMAD.U32 R183, RZ, RZ, UR5 ;  /* 0x00000005ffb77e24 */ /* 0x000fc8000f8e00ff */
[----:B------:R-:W-:Y:S01]  /*999b0*/  IMAD R183, R183, 0x40000, R212 ;  /* 0x00040000b7b77824 */ /* 0x000fe200078e02d4 */
[----:B----4-:R-:W-:-:S05]  /*999c0*/  IADD3 R2, P1, R2, UR7, RZ ;  /* 0x0000000702027c10 */ /* 0x010fca000ff3e0ff */
[----:B------:R1:W-:Y:S01]  /*999d0*/  STL [R1+0xf24], R2 ;  /* 0x000f240201007387 */ /* 0x0003e20000100800 */
[----:B------:R-:W-:-:S05]  /*999e0*/  IADD3.X R3, R3, UR6, RZ, P1, !PT ;  /* 0x0000000603037c10 */ /* 0x000fca0008ffe4ff */
[----:B------:R1:W-:Y:S01]  /*999f0*/  LDGSTS.E [R183+0xc00], [R2.64], P0 ;  /* 0x00c0000002b77fae */ /* 0x0003e20008121848 */
[----:B--2---:R-:W-:-:S05]  /*99a00*/  IADD3 R6, P2, R6, UR7, RZ ;  /* 0x0000000706067c10 */ /* 0x004fca000ff5e0ff */
[----:B------:R-:W-:Y:S04]  /*99a10*/  STL [R1+0xf64], R6 ;  /* 0x000f640601007387 */ /* 0x000fe80000100800 */
[----:B------:R2:W-:Y:S04]  /*99a20*/  STL [R1+0xf20], R3 ;  /* 0x000f200301007387 */ /* 0x0005e80000100800 */
[----:B------:R-:W4:Y:S04]  /*99a30*/  LDL.LU R0, [R1+0x10a4] ;  /* 0x0010a40001007983 */ /* 0x000f280000300800 */
[----:B------:R-:W4:Y:S04]  /*99a40*/  LDL.LU R7, [R1+0x10e4] ;  /* 0x0010e40001077983 */ /* 0x000f280000300800 */
[----:B------:R-:W4:Y:S01]  /*99a50*/  LDL.LU R12, [R1+0x10a0] ;  /* 0x0010a000010c7983 */ /* 0x000f220000300800 */
[----:B-1----:R-:W-:-:S03]  /*99a60*/  IMAD.MOV.U32 R2, RZ, RZ, R6 ;  /* 0x000000ffff027224 */ /* 0x002fc600078e0006 */
[----:B------:R-:W4:Y:S01]  /*99a70*/  LDL.LU R14, [R1+0x10e0] ;  /* 0x0010e000010e7983 */ /* 0x000f220000300800 */
[----:B---3--:R-:W-:-:S05]  /*99a80*/  IADD3.X R8, R8, UR6, RZ, P2, !PT ;  /* 0x0000000608087c10 */ /* 0x008fca00097fe4ff */
[----:B--2---:R-:W-:Y:S01]  /*99a90*/  IMAD.MOV.U32 R3, RZ, RZ, R8 ;  /* 0x000000ffff037224 */ /* 0x004fe200078e0008 */
[----:B------:R1:W-:Y:S04]  /*99aa0*/  STL [R1+0xf60], R8 ;  /* 0x000f600801007387 */ /* 0x0003e80000100800 */
[----:B------:R-:W2:Y:S01]  /*99ab0*/  LDL.LU R6, [R1+0x1124] ;  /* 0x0011240001067983 */ /* 0x000ea20000300800 */
[----:B------:R-:W-:-:S03]  /*99ac0*/  IADD3 R9, P1, R9, UR7, RZ ;  /* 0x0000000709097c10 */ /* 0x000fc6000ff3e0ff */
[----:B------:R3:W-:Y:S04]  /*99ad0*/  LDGSTS.E [R183+0x1c00], [R2.64], P0 ;  /* 0x01c0000002b77fae */ /* 0x0007e80008121848 */
[----:B-1----:R-:W2:Y:S04]  /*99ae0*/  LDL.LU R8, [R1+0x1164] ;  /* 0x0011640001087983 */ /* 0x002ea80000300800 */
[----:B------:R1:W-:Y:S01]  /*99af0*/  STL [R1+0xfa4], R9 ;  /* 0x000fa40901007387 */ /* 0x0003e20000100800 */
[----:B------:R-:W-:Y:S01]  /*99b00*/  IADD3 R4, P2, R4, UR7, RZ ;  /* 0x0000000704047c10 */ /* 0x000fe2000ff5e0ff */
[----:B---3--:R-:W-:Y:S01]  /*99b10*/  IMAD.MOV.U32 R2, RZ, RZ, R9 ;  /* 0x000000ffff027224 */ /* 0x008fe200078e0009 */
[----:B------:R-:W-:-:S02]  /*99b20*/  IADD3.X R10, R10, UR6, RZ, P1, !PT ;  /* 0x000000060a0a7c10 */ /* 0x000fc40008ffe4ff */
[----:B------:R-:W-:-:S03]  /*99b30*/  IADD3.X R11, R11, UR6, RZ, P2, !PT ;  /* 0x000000060b0b7c10 */ /* 0x000fc600097fe4ff */
[----:B------:R3:W-:Y:S04]  /*99b40*/  STL [R1+0xfa0], R10 ;  /* 0x000fa00a01007387 */ /* 0x0007e80000100800 */
[----:B------:R-:W-:Y:S04]  /*99b50*/  STL [R1+0xfe4], R4 ;  /* 0x000fe40401007387 */ /* 0x000fe80000100800 */
[----:B-1----:R-:W2:Y:S01]  /*99b60*/  LDL.LU R9, [R1+0x1120] ;  /* 0x0011200001097983 */ /* 0x002ea20000300800 */
[----:B------:R-:W-:-:S03]  /*99b70*/  IMAD.MOV.U32 R3, RZ, RZ, R10 ;  /* 0x000000ffff037224 */ /* 0x000fc600078e000a */
[----:B------:R1:W-:Y:S04]  /*99b80*/  STL [R1+0xfe0], R11 ;  /* 0x000fe00b01007387 */ /* 0x0003e80000100800 */
[----:B---3--:R-:W3:Y:S04]  /*99b90*/  LDL.LU R10, [R1+0x1160] ;  /* 0x00116000010a7983 */ /* 0x008ee80000300800 */
[----:B------:R1:W-:Y:S02]  /*99ba0*/  LDGSTS.E [R183+0x2c00], [R2.64], P0 ;  /* 0x02c0000002b77fae */ /* 0x0003e40008121848 */
[----:B-1----:R-:W-:Y:S01]  /*99bb0*/  IMAD.MOV.U32 R2, RZ, RZ, R4 ;  /* 0x000000ffff027224 */ /* 0x002fe200078e0004 */
[----:B------:R-:W-:Y:S01]  /*99bc0*/  IADD3 R5, P1, R5, UR7, RZ ;  /* 0x0000000705057c10 */ /* 0x000fe2000ff3e0ff */
[----:B------:R-:W-:-:S02]  /*99bd0*/  IMAD.MOV.U32 R3, RZ, RZ, R11 ;  /* 0x000000ffff037224 */ /* 0x000fc400078e000b */
[----:B------:R-:W3:Y:S01]  /*99be0*/  LDL.LU R11, [R1+0x11a4] ;  /* 0x0011a400010b7983 */ /* 0x000ee20000300800 */
[----:B------:R-:W-:-:S03]  /*99bf0*/  IADD3.X R13, R13, UR6, RZ, P1, !PT ;  /* 0x000000060d0d7c10 */ /* 0x000fc60008ffe4ff */
[----:B------:R-:W3:Y:S01]  /*99c00*/  LDL.LU R4, [R1+0x11e4] ;  /* 0x0011e40001047983 */ /* 0x000ee20000300800 */
[----:B------:R-:W-:-:S03]  /*99c10*/  IADD3 R15, P2, R15, UR7, RZ ;  /* 0x000000070f0f7c10 */ /* 0x000fc6000ff5e0ff */
[----:B------:R1:W-:Y:S01]  /*99c20*/  LDGSTS.E [R183+0x3c00], [R2.64], P0 ;  /* 0x03c0000002b77fae */ /* 0x0003e20008121848 */
[----:B------:R-:W-:-:S03]  /*99c30*/  IADD3.X R176, R176, UR6, RZ, P2, !PT ;  /* 0x00000006b0b07c10 */ /* 0x000fc600097fe4ff */
[----:B------:R-:W-:Y:S04]  /*99c40*/  STL [R1+0x1024], R5 ;  /* 0x0010240501007387 */ /* 0x000fe80000100800 */
[----:B------:R1:W-:Y:S02]  /*99c50*/  STL [R1+0x1020], R13 ;  /* 0x0010200d01007387 */ /* 0x0003e40000100800 */
[----:B-1----:R-:W-:Y:S02]  /*99c60*/  IMAD.MOV.U32 R2, RZ, RZ, R5 ;  /* 0x000000ffff027224 */ /* 0x002fe400078e0005 */
[----:B------:R-:W-:Y:S01]  /*99c70*/  IMAD.MOV.U32 R3, RZ, RZ, R13 ;  /* 0x000000ffff037224 */ /* 0x000fe200078e000d */
[----:B------:R-:W-:Y:S04]  /*99c80*/  STL [R1+0x1064], R15 ;  /* 0x0010640f01007387 */ /* 0x000fe80000100800 */
[----:B------:R-:W3:Y:S04]  /*99c90*/  LDL.LU R13, [R1+0x11a0] ;  /* 0x0011a000010d7983 */ /* 0x000ee80000300800 */
[----:B------:R1:W-:Y:S04]  /*99ca0*/  LDGSTS.E [R183+0x4c00], [R2.64], P0 ;  /* 0x04c0000002b77fae */ /* 0x0003e80008121848 */
[----:B------:R-:W-:Y:S04]  /*99cb0*/  STL [R1+0x1060], R176 ;  /* 0x001060b001007387 */ /* 0x000fe80000100800 */
[----:B------:R-:W3:Y:S01]  /*99cc0*/  LDL.LU R5, [R1+0x11e0] ;  /* 0x0011e00001057983 */ /* 0x000ee20000300800 */
[----:B-1----:R-:W-:-:S02]  /*99cd0*/  IMAD.MOV.U32 R2, RZ, RZ, R15 ;  /* 0x000000ffff027224 */ /* 0x002fc400078e000f */
[----:B------:R-:W-:-:S05]  /*99ce0*/  IMAD.MOV.U32 R3, RZ, RZ, R176 ;  /* 0x000000ffff037224 */ /* 0x000fca00078e00b0 */
[----:B------:R1:W-:Y:S01]  /*99cf0*/  LDGSTS.E [R183+0x5c00], [R2.64], P0 ;  /* 0x05c0000002b77fae */ /* 0x0003e20008121848 */
[----:B----4-:R-:W-:Y:S02]  /*99d00*/  IADD3 R0, P1, R0, UR7, RZ ;  /* 0x0000000700007c10 */ /* 0x010fe4000ff3e0ff */
[----:B------:R-:W-:Y:S02]  /*99d10*/  IADD3 R7, P2, R7, UR7, RZ ;  /* 0x0000000707077c10 */ /* 0x000fe4000ff5e0ff */
[----:B------:R-:W-:Y:S01]  /*99d20*/  IADD3.X R12, R12, UR6, RZ, P1, !PT ;  /* 0x000000060c0c7c10 */ /* 0x000fe20008ffe4ff */
[----:B------:R-:W-:Y:S01]  /*99d30*/  STL [R1+0x10a4], R0 ;  /* 0x0010a40001007387 */ /* 0x000fe20000100800 */
[----:B-1----:R-:W-:Y:S01]  /*99d40*/  IMAD.MOV.U32 R2, RZ, RZ, R0 ;  /* 0x000000ffff027224 */ /* 0x002fe200078e0000 */
[----:B------:R-:W-:Y:S02]  /*99d50*/  IADD3.X R14, R14, UR6, RZ, P2, !PT ;  /* 0x000000060e0e7c10 */ /* 0x000fe400097fe4ff */
[----:B------:R-:W-:Y:S01]  /*99d60*/  IMAD.MOV.U32 R3, RZ, RZ, R12 ;  /* 0x000000ffff037224 */ /* 0x000fe200078e000c */
[----:B------:R1:W-:Y:S04]  /*99d70*/  STL [R1+0x10a0], R12 ;  /* 0x0010a00c01007387 */ /* 0x0003e80000100800 */
[----:B------:R-:W-:Y:S04]  /*99d80*/  STL [R1+0x10e4], R7 ;  /* 0x0010e40701007387 */ /* 0x000fe80000100800 */
[----:B------:R4:W-:Y:S01]  /*99d90*/  LDGSTS.E [R183+0x6c00], [R2.64], P0 ;  /* 0x06c0000002b77fae */ /* 0x0009e20008121848 */
[----:B--2---:R-:W-:-:S03]  /*99da0*/  IADD3 R6, P1, R6, UR7, RZ ;  /* 0x0000000706067c10 */ /* 0x004fc6000ff3e0ff */
[----:B-1----:R-:W2:Y:S04]  /*99db0*/  LDL.LU R12, [R1+0x1224] ;  /* 0x00122400010c7983 */ /* 0x002ea80000300800 */
[----:B------:R1:W-:Y:S04]  /*99dc0*/  STL [R1+0x10e0], R14 ;  /* 0x0010e00e01007387 */ /* 0x0003e80000100800 */
[----:B------:R-:W2:Y:S01]  /*99dd0*/  LDL.LU R0, [R1+0x1264] ;  /* 0x0012640001007983 */ /* 0x000ea20000300800 */
[----:B----4-:R-:W-:Y:S02]  /*99de0*/  IMAD.MOV.U32 R2, RZ, RZ, R7 ;  /* 0x000000ffff027224 */ /* 0x010fe400078e0007 */
[----:B------:R-:W-:Y:S01]  /*99df0*/  IMAD.MOV.U32 R3, RZ, RZ, R14 ;  /* 0x000000ffff037224 */ /* 0x000fe200078e000e */
[----:B------:R-:W-:Y:S01]  /*99e00*/  IADD3 R8, P2, R8, UR7, RZ ;  /* 0x0000000708087c10 */ /* 0x000fe2000ff5e0ff */
[----:B-1----:R-:W4:Y:S04]  /*99e10*/  LDL.LU R14, [R1+0x1220] ;  /* 0x00122000010e7983 */ /* 0x002f280000300800 */
[----:B------:R-:W4:Y:S04]  /*99e20*/  LDL.LU R7, [R1+0x1260] ;  /* 0x0012600001077983 */ /* 0x000f280000300800 */
[----:B------:R1:W-:Y:S04]  /*99e30*/  LDGSTS.E [R183+0x7c00], [R2.64], P0 ;  /* 0x07c0000002b77fae */ /* 0x0003e80008121848 */
[----:B------:R-:W-:Y:S01]  /*99e40*/  STL [R1+0x1124], R6 ;  /* 0x0011240601007387 */ /* 0x000fe20000100800 */
[----:B------:R-:W-:Y:S01]  /*99e50*/  IADD3.X R9, R9, UR6, RZ, P1, !PT ;  /* 0x0000000609097c10 */ /* 0x000fe20008ffe4ff */
[----:B-1----:R-:W-:-:S04]  /*99e60*/  IMAD.MOV.U32 R2, RZ, RZ, R6 ;  /* 0x000000ffff027224 */ /* 0x002fc800078e0006 */
[----:B------:R-:W-:Y:S01]  /*99e70*/  IMAD.MOV.U32 R3, RZ, RZ, R9 ;  /* 0x000000ffff037224 */ /* 0x000fe200078e0009 */
[----:B------:R1:W-:Y:S01]  /*99e80*/  STL [R1+0x1120], R9 ;  /* 0x0011200901007387 */ /* 0x0003e20000100800 */
[----:B---3--:R-:W-:-:S03]  /*99e90*/  IADD3.X R10, R10, UR6, RZ, P2, !PT ;  /* 0x000000060a0a7c10 */ /* 0x008fc600097fe4ff */
[----:B------:R-:W-:Y:S04]  /*99ea0*/  STL [R1+0x1164], R8 ;  /* 0x0011640801007387 */ /* 0x000fe80000100800 */
[----:B------:R3:W-:Y:S04]  /*99eb0*/  LDGSTS.E [R183+0x8c00], [R2.64], P0 ;  /* 0x08c0000002b77fae */ /* 0x0007e80008121848 */
[----:B-1----:R-:W4:Y:S04]  /*99ec0*/  LDL.LU R9, [R1+0x12a4] ;  /* 0x0012a40001097983 */ /* 0x002f280000300800 */
[----:B------:R1:W-:Y:S04]  /*99ed0*/  STL [R1+0x1160], R10 ;  /* 0x0011600a01007387 */ /* 0x0003e80000100800 */
[----:B------:R-:W4:Y:S01]  /*99ee0*/  LDL.LU R6, [R1+0x12e4] ;  /* 0x0012e40001067983 */ /* 0x000f220000300800 */
        /* <DEDUP_REMOVED lines=10> */
[----:B------:R1:W-:Y:S04]  /*99f90*/  STL [R1+0x11a0], R13 ;  /* 0x0011a00d01007387 */ /* 0x0003e80000100800 */
[----:B------:R1:W-:Y:S01]  /*99fa0*/  STL [R1+0x11e4], R4 ;  /* 0x0011e40401007387 */ /* 0x0003e20000100800 */
[----:B------:R-:W-:-:S03]  /*99fb0*/  IADD3.X R5, R5, UR6, RZ, P2, !PT ;  /* 0x0000000605057c10 */ /* 0x000fc600097fe4ff */
[----:B------:R-:W3:Y:S01]  /*99fc0*/  LDL.LU R11, [R1+0x1324] ;  /* 0x00132400010b7983 */ /* 0x000ee20000300800 */
[----:B------:R-:W-:-:S03]  /*99fd0*/  IMAD.MOV.U32 R3, RZ, RZ, R13 ;  /* 0x000000ffff037224 */ /* 0x000fc600078e000d */
[----:B------:R1:W-:Y:S04]  /*99fe0*/  STL [R1+0x11e0], R5 ;  /* 0x0011e00501007387 */ /* 0x0003e80000100800 */
[----:B------:R-:W3:Y:S04]  /*99ff0*/  LDL.LU R15, [R1+0x1364] ;  /* 0x00136400010f7983 */ /* 0x000ee80000300800 */
[----:B-1----:R-:W3:Y:S04]  /*9a000*/  LDL.LU R13, [R1+0x1320] ;  /* 0x00132000010d7983 */ /* 0x002ee80000300800 */
[----:B------:R1:W-:Y:S04]  /*9a010*/  LDGSTS.E [R183+0xac00], [R2.64], P0 ;  /* 0x0ac0000002b77fae */ /* 0x0003e80008121848 */
[----:B------:R-:W3:Y:S01]  /*9a020*/  LDL.LU R176, [R1+0x1360] ;  /* 0x0013600001b07983 */ /* 0x000ee20000300800 */
[----:B-1----:R-:W-:-:S02]  /*9a030*/  IMAD.MOV.U32 R2, RZ, RZ, R4 ;  /* 0x000000ffff027224 */ /* 0x002fc400078e0004 */
[----:B------:R-:W-:Y:S01]  /*9a040*/  IMAD.MOV.U32 R3, RZ, RZ, R5 ;  /* 0x000000ffff037224 */ /* 0x000fe200078e0005 */
[----:B------:R-:W3:Y:S04]  /*9a050*/  LDL.LU R4, [R1+0x13a4] ;  /* 0x0013a40001047983 */ /* 0x000ee80000300800 */
[----:B------:R-:W3:Y:S04]  /*9a060*/  LDL.LU R5, [R1+0x13e4] ;  /* 0x0013e40001057983 */ /* 0x000ee80000300800 */
[----:B------:R1:W-:Y:S01]  /*9a070*/  LDGSTS.E [R183+0xbc00], [R2.64], P0 ;  /* 0x0bc0000002b77fae */ /* 0x0003e20008121848 */
[----:B--2---:R-:W-:-:S05]  /*9a080*/  IADD3 R12, P1, R12, UR7, RZ ;  /* 0x000000070c0c7c10 */ /* 0x004fca000ff3e0ff */
[----:B------:R2:W-:Y:S01]  /*9a090*/  STL [R1+0x1224], R12 ;  /* 0x0012240c01007387 */ /* 0x0005e20000100800 */
[----:B------:R-:W-:Y:S02]  /*9a0a0*/  IADD3 R0, P2, R0, UR7, RZ ;  /* 0x0000000700007c10 */ /* 0x000fe4000ff5e0ff */
[----:B----4-:R-:W-:Y:S01]  /*9a0b0*/  IADD3.X R14, R14, UR6, RZ, P1, !PT ;  /* 0x000000060e0e7c10 */ /* 0x010fe20008ffe4ff */
[----:B-1----:R-:W-:Y:S01]  /*9a0c0*/  IMAD.MOV.U32 R2, RZ, RZ, R12 ;  /* 0x000000ffff027224 */ /* 0x002fe200078e000c */
[----:B------:R-:W-:-:S03]  /*9a0d0*/  IADD3.X R7, R7, UR6, RZ, P2, !PT ;  /* 0x0000000607077c10 */ /* 0x000fc600097fe4ff */
[----:B------:R1:W-:Y:S01]  /*9a0e0*/  STL [R1+0x1220], R14 ;  /* 0x0012200e01007387 */ /* 0x0003e20000100800 */
[----:B------:R-:W-:-:S03]  /*9a0f0*/  IMAD.MOV.U32 R3, RZ, RZ, R14 ;  /* 0x000000ffff037224 */ /* 0x000fc600078e000e */
[----:B------:R4:W-:Y:S04]  /*9a100*/  STL [R1+0x1264], R0 ;  /* 0x0012640001007387 */ /* 0x0009e80000100800 */
[----:B--2---:R-:W2:Y:S04]  /*9a110*/  LDL.LU R12, [R1+0x13a0] ;  /* 0x0013a000010c7983 */ /* 0x004ea80000300800 */
[----:B------:R4:W-:Y:S04]  /*9a120*/  STL [R1+0x1260], R7 ;  /* 0x0012600701007387 */ /* 0x0009e80000100800 */
[----:B------:R4:W-:Y:S04]  /*9a130*/  LDGSTS.E [R183+0xcc00], [R2.64], P0 ;  /* 0x0cc0000002b77fae */ /* 0x0009e80008121848 */
[----:B-1----:R-:W2:Y:S01]  /*9a140*/  LDL.LU R14, [R1+0x13e0] ;  /* 0x0013e000010e7983 */ /* 0x002ea20000300800 */
[----:B----4-:R-:W-:-:S02]  /*9a150*/  IMAD.MOV.U32 R2, RZ, RZ, R0 ;  /* 0x000000ffff027224 */ /* 0x010fc400078e0000 */
[----:B------:R-:W-:Y:S01]  /*9a160*/  IMAD.MOV.U32 R3, RZ, RZ, R7 ;  /* 0x000000ffff037224 */ /* 0x000fe200078e0007 */
[----:B------:R-:W4:Y:S04]  /*9a170*/  LDL.LU R0, [R1+0x1424] ;  /* 0x0014240001007983 */ /* 0x000f280000300800 */
[----:B------:R-:W4:Y:S01]  /*9a180*/  LDL.LU R7, [R1+0x1464] ;  /* 0x0014640001077983 */ /* 0x000f220000300800 */
[----:B------:R-:W-:-:S03]  /*9a190*/  IADD3 R9, P1, R9, UR7, RZ ;  /* 0x0000000709097c10 */ /* 0x000fc6000ff3e0ff */
[----:B------:R1:W-:Y:S01]  /*9a1a0*/  LDGSTS.E [R183+0xdc00], [R2.64], P0 ;  /* 0x0dc0000002b77fae */ /* 0x0003e20008121848 */
[----:B------:R-:W-:-:S03]  /*9a1b0*/  IADD3 R6, P2, R6, UR7, RZ ;  /* 0x0000000706067c10 */ /* 0x000fc6000ff5e0ff */
[----:B------:R3:W-:Y:S02]  /*9a1c0*/  STL [R1+0x12a4], R9 ;  /* 0x0012a40901007387 */ /* 0x0007e40000100800 */
[----:B---3--:R-:W-:Y:S01]  /*9a1d0*/  IADD3.X R10, R10, UR6, RZ, P1, !PT ;  /* 0x000000060a0a7c10 */ /* 0x008fe20008ffe4ff */
[----:B-1----:R-:W-:Y:S01]  /*9a1e0*/  IMAD.MOV.U32 R2, RZ, RZ, R9 ;  /* 0x000000ffff027224 */ /* 0x002fe200078e0009 */
[----:B------:R-:W-:-:S03]  /*9a1f0*/  IADD3.X R8, R8, UR6, RZ, P2, !PT ;  /* 0x0000000608087c10 */ /* 0x000fc600097fe4ff */
[----:B------:R1:W-:Y:S04]  /*9a200*/  STL [R1+0x12a0], R10 ;  /* 0x0012a00a01007387 */ /* 0x0003e80000100800 */
[----:B------:R3:W-:Y:S04]  /*9a210*/  STL [R1+0x12e4], R6 ;  /* 0x0012e40601007387 */ /* 0x0007e80000100800 */
[----:B------:R-:W4:Y:S01]  /*9a220*/  LDL.LU R9, [R1+0x1420] ;  /* 0x0014200001097983 */ /* 0x000f220000300800 */
[----:B------:R-:W-:-:S03]  /*9a230*/  IMAD.MOV.U32 R3, RZ, RZ, R10 ;  /* 0x000000ffff037224 */ /* 0x000fc600078e000a */
[----:B------:R3:W-:Y:S04]  /*9a240*/  STL [R1+0x12e0], R8 ;  /* 0x0012e00801007387 */ /* 0x0007e80000100800 */
[----:B-1----:R-:W4:Y:S04]  /*9a250*/  LDL.LU R10, [R1+0x1460] ;  /* 0x00146000010a7983 */ /* 0x002f280000300800 */
[----:B------:R1:W-:Y:S01]  /*9a260*/  LDGSTS.E [R183+0xec00], [R2.64], P0 ;  /* 0x0ec0000002b77fae */ /* 0x0003e20008121848 */
[----:B------:R-:W-:Y:S01]  /*9a270*/  IADD3 R11, P1, R11, UR7, RZ ;  /* 0x000000070b0b7c10 */ /* 0x000fe2000ff3e0ff */
[----:B-1----:R-:W-:-:S02]  /*9a280*/  IMAD.MOV.U32 R2, RZ, RZ, R6 ;  /* 0x000000ffff027224 */ /* 0x002fc400078e0006 */
[----:B------:R-:W-:Y:S01]  /*9a290*/  IMAD.MOV.U32 R3, RZ, RZ, R8 ;  /* 0x000000ffff037224 */ /* 0x000fe200078e0008 */
[----:B---3--:R-:W4:Y:S01]  /*9a2a0*/  LDL.LU R6, [R1+0x14a4] ;  /* 0x0014a40001067983 */ /* 0x008f220000300800 */
[----:B------:R-:W-:-:S03]  /*9a2b0*/  IADD3 R15, P2, R15, UR7, RZ ;  /* 0x000000070f0f7c10 */ /* 0x000fc6000ff5e0ff */
[----:B------:R-:W4:Y:S01]  /*9a2c0*/  LDL.LU R8, [R1+0x14e4] ;  /* 0x0014e40001087983 */ /* 0x000f220000300800 */
[----:B------:R-:W-:-:S03]  /*9a2d0*/  IADD3.X R13, R13, UR6, RZ, P1, !PT ;  /* 0x000000060d0d7c10 */ /* 0x000fc60008ffe4ff */
[----:B------:R1:W-:Y:S04]  /*9a2e0*/  LDGSTS.E [R183+0xfc00], [R2.64], P0 ;  /* 0x0fc0000002b77fae */ /* 0x0003e80008121848 */
[----:B------:R-:W-:Y:S01]  /*9a2f0*/  STL [R1+0x1324], R11 ;  /* 0x0013240b01007387 */ /* 0x000fe20000100800 */
[----:B------:R-:W-:-:S03]  /*9a300*/  IADD3.X R176, R176, UR6, RZ, P2, !PT ;  /* 0x00000006b0b07c10 */ /* 0x000fc600097fe4ff */
[----:B------:R1:W-:Y:S02]  /*9a310*/  STL [R1+0x1320], R13 ;  /* 0x0013200d01007387 */ /* 0x0003e40000100800 */
[----:B-1----:R-:W-:Y:S02]  /*9a320*/  IMAD.MOV.U32 R2, RZ, RZ, R11 ;  /* 0x000000ffff027224 */ /* 0x002fe400078e000b */
[----:B------:R-:W-:Y:S01]  /*9a330*/  STL [R1+0x1364], R15 ;  /* 0x0013640f01007387 */ /* 0x000fe20000100800 */
[----:B------:R-:W-:-:S03]  /*9a340*/  IMAD.MOV.U32 R3, RZ, RZ, R13 ;  /* 0x000000ffff037224 */ /* 0x000fc600078e000d */
[----:B------:R-:W4:Y:S01]  /*9a350*/  LDL.LU R13, [R1+0x14a0] ;  /* 0x0014a000010d7983 */ /* 0x000f220000300800 */
[----:B------:R-:W-:-:S03]  /*9a360*/  IADD3 R4, P1, R4, UR7, RZ ;  /* 0x0000000704047c10 */ /* 0x000fc6000ff3e0ff */
[----:B------:R1:W-:Y:S01]  /*9a370*/  LDGSTS.E [R183+0x10c00], [R2.64], P0 ;  /* 0x10c0000002b77fae */ /* 0x0003e20008121848 */
[----:B------:R-:W-:-:S03]  /*9a380*/  IADD3 R5, P2, R5, UR7, RZ ;  /* 0x0000000705057c10 */ /* 0x000fc6000ff5e0ff */
[----:B------:R-:W-:Y:S04]  /*9a390*/  STL [R1+0x1360], R176 ;  /* 0x001360b001007387 */ /* 0x000fe80000100800 */
[----:B------:R-:W4:Y:S01]  /*9a3a0*/  LDL.LU R11, [R1+0x14e0] ;  /* 0x0014e000010b7983 */ /* 0x000f220000300800 */
[----:B-1----:R-:W-:Y:S02]  /*9a3b0*/  IMAD.MOV.U32 R2, RZ, RZ, R15 ;  /* 0x000000ffff027224 */ /* 0x002fe400078e000f */
[----:B------:R-:W-:Y:S01]  /*9a3c0*/  IMAD.MOV.U32 R3, RZ, RZ, R176 ;  /* 0x000000ffff037224 */ /* 0x000fe200078e00b0 */
[----:B------:R-:W-:Y:S04]  /*9a3d0*/  STL [R1+0x13a4], R4 ;  /* 0x0013a40401007387 */ /* 0x000fe80000100800 */
[----:B------:R1:W-:Y:S02]  /*9a3e0*/  LDGSTS.E [R183+0x11c00], [R2.64], P0 ;  /* 0x11c0000002b77fae */ /* 0x0003e40008121848 */
[----:B-1----:R-:W-:Y:S01]  /*9a3f0*/  IMAD.MOV.U32 R2, RZ, RZ, R4 ;  /* 0x000000ffff027224 */ /* 0x002fe200078e0004 */
[----:B--2---:R-:W-:-:S05]  /*9a400*/  IADD3.X R12, R12, UR6, RZ, P1, !PT ;  /* 0x000000060c0c7c10 */ /* 0x004fca0008ffe4ff */
[----:B------:R-:W-:Y:S01]  /*9a410*/  IMAD.MOV.U32 R3, RZ, RZ, R12 ;  /* 0x000000ffff037224 */ /* 0x000fe200078e000c */
[----:B------:R1:W-:Y:S04]  /*9a420*/  STL [R1+0x13a0], R12 ;  /* 0x0013a00c01007387 */ /* 0x0003e80000100800 */
[----:B------:R-:W-:Y:S01]  /*9a430*/  STL [R1+0x13e4], R5 ;  /* 0x0013e40501007387 */ /* 0x000fe20000100800 */
[----:B------:R-:W-:-:S03]  /*9a440*/  IADD3.X R14, R14, UR6, RZ, P2, !PT ;  /* 0x000000060e0e7c10 */ /* 0x000fc600097fe4ff */
[----:B------:R2:W-:Y:S04]  /*9a450*/  LDGSTS.E [R183+0x12c00], [R2.64], P0 ;  /* 0x12c0000002b77fae */ /* 0x0005e80008121848 */
[----:B-1----:R-:W3:Y:S01]  /*9a460*/  LDL.LU R12, [R1+0x1524] ;  /* 0x00152400010c7983 */ /* 0x002ee20000300800 */
[----:B----4-:R-:W-:-:S03]  /*9a470*/  IADD3 R0, P1, R0, UR7, RZ ;  /* 0x0000000700007c10 */ /* 0x010fc6000ff3e0ff */
[----:B------:R1:W-:Y:S01]  /*9a480*/  STL [R1+0x13e0], R14 ;  /* 0x0013e00e01007387 */ /* 0x0003e20000100800 */
[----:B--2---:R-:W-:-:S03]  /*9a490*/  IMAD.MOV.U32 R2, RZ, RZ, R5 ;  /* 0x000000ffff027224 */ /* 0x004fc600078e0005 */
[----:B------:R-:W2:Y:S01]  /*9a4a0*/  LDL.LU R4, [R1+0x1564] ;  /* 0x0015640001047983 */ /* 0x000ea20000300800 */
[----:B------:R-:W-:Y:S01]  /*9a4b0*/  IMAD.MOV.U32 R3, RZ, RZ, R14 ;  /* 0x000000ffff037224 */ /* 0x000fe200078e000e */
[----:B------:R-:W-:Y:S02]  /*9a4c0*/  IADD3 R7, P2, R7, UR7, RZ ;  /* 0x0000000707077c10 */ /* 0x000fe4000ff5e0ff */
        /* <DEDUP_REMOVED lines=22> */
[----:B------:R-:W-:Y:S01]  /*9a630*/  IADD3.X R13, R13, UR6, RZ, P1, !PT ;  /* 0x000000060d0d7c10 */ /* 0x000fe20008ffe4ff */
[----:B-1----:R-:W-:-:S04]  /*9a640*/  IMAD.MOV.U32 R2, RZ, RZ, R6 ;  /* 0x000000ffff027224 */ /* 0x002fc800078e0006 */
[----:B------:R-:W-:Y:S01]  /*9a650*/  IMAD.MOV.U32 R3, RZ, RZ, R13 ;  /* 0x000000ffff037224 */ /* 0x000fe200078e000d */
[----:B------:R-:W-:Y:S04]  /*9a660*/  STL [R1+0x14a0], R13 ;  /* 0x0014a00d01007387 */ /* 0x000fe80000100800 */
[----:B------:R1:W-:Y:S01]  /*9a670*/  STL [R1+0x14e4], R8 ;  /* 0x0014e40801007387 */ /* 0x0003e20000100800 */
[----:B------:R-:W-:-:S03]  /*9a680*/  IADD3.X R11, R11, UR6, RZ, P2, !PT ;  /* 0x000000060b0b7c10 */ /* 0x000fc600097fe4ff */
[----:B------:R-:W4:Y:S04]  /*9a690*/  LDL.LU R6, [R1+0x1624] ;  /* 0x0016240001067983 */ /* 0x000f280000300800 */
[----:B------:R1:W-:Y:S04]  /*9a6a0*/  STL [R1+0x14e0], R11 ;  /* 0x0014e00b01007387 */ /* 0x0003e80000100800 */
[----:B------:R1:W-:Y:S04]  /*9a6b0*/  LDGSTS.E [R183+0x16c00], [R2.64], P0 ;  /* 0x16c0000002b77fae */ /* 0x0003e80008121848 */
[----:B------:R-:W4:Y:S01]  /*9a6c0*/  LDL.LU R15, [R1+0x1664] ;  /* 0x00166400010f7983 */ /* 0x000f220000300800 */
[----:B-1----:R-:W-:-:S03]  /*9a6d0*/  IMAD.MOV.U32 R2, RZ, RZ, R8 ;  /* 0x000000ffff027224 */ /* 0x002fc600078e0008 */
[----:B------:R-:W4:Y:S01]  /*9a6e0*/  LDL.LU R8, [R1+0x1620] ;  /* 0x0016200001087983 */ /* 0x000f220000300800 */
[----:B------:R-:W-:-:S03]  /*9a6f0*/  IMAD.MOV.U32 R3, RZ, RZ, R11 ;  /* 0x000000ffff037224 */ /* 0x000fc600078e000b */
[----:B------:R-:W4:Y:S04]  /*9a700*/  LDL.LU R176, [R1+0x1660] ;  /* 0x0016600001b07983 */ /* 0x000f280000300800 */
[----:B------:R-:W4:Y:S04]  /*9a710*/  LDL.LU R13, [R1+0x16a4] ;  /* 0x0016a400010d7983 */ /* 0x000f280000300800 */
[----:B------:R-:W4:Y:S04]  /*9a720*/  LDL.LU R11, [R1+0x16e4] ;  /* 0x0016e400010b7983 */ /* 0x000f280000300800 */
[----:B------:R1:W-:Y:S01]  /*9a730*/  LDGSTS.E [R183+0x17c00], [R2.64], P0 ;  /* 0x17c0000002b77fae */ /* 0x0003e20008121848 */
[----:B---3--:R-:W-:-:S05]  /*9a740*/  IADD3 R12, P1, R12, UR7, RZ ;  /* 0x000000070c0c7c10 */ /* 0x008fca000ff3e0ff */
[----:B------:R-:W-:Y:S01]  /*9a750*/  STL [R1+0x1524], R12 ;  /* 0x0015240c01007387 */ /* 0x000fe20000100800 */
[----:B--2---:R-:W-:Y:S02]  /*9a760*/  IADD3 R4, P2, R4, UR7, RZ ;  /* 0x0000000704047c10 */ /* 0x004fe4000ff5e0ff */
[----:B----4-:R-:W-:Y:S01]  /*9a770*/  IADD3.X R14, R14, UR6, RZ, P1, !PT ;  /* 0x000000060e0e7c10 */ /* 0x010fe20008ffe4ff */
[----:B-1----:R-:W-:-:S04]  /*9a780*/  IMAD.MOV.U32 R2, RZ, RZ, R12 ;  /* 0x000000ffff027224 */ /* 0x002fc800078e000c */
[----:B------:R1:W-:Y:S01]  /*9a790*/  STL [R1+0x1520], R14 ;  /* 0x0015200e01007387 */ /* 0x0003e20000100800 */
[----:B------:R-:W-:Y:S01]  /*9a7a0*/  IMAD.MOV.U32 R3, RZ, RZ, R14 ;  /* 0x000000ffff037224 */ /* 0x000fe200078e000e */
[----:B------:R-:W-:Y:S02]  /*9a7b0*/  IADD3.X R5, R5, UR6, RZ, P2, !PT ;  /* 0x0000000605057c10 */ /* 0x000fe400097fe4ff */
[----:B------:R2:W-:Y:S04]  /*9a7c0*/  STL [R1+0x1564], R4 ;  /* 0x0015640401007387 */ /* 0x0005e80000100800 */
[----:B------:R3:W-:Y:S04]  /*9a7d0*/  LDGSTS.E [R183+0x18c00], [R2.64], P0 ;  /* 0x18c0000002b77fae */ /* 0x0007e80008121848 */
[----:B-1----:R-:W4:Y:S04]  /*9a7e0*/  LDL.LU R14, [R1+0x16a0] ;  /* 0x0016a000010e7983 */ /* 0x002f280000300800 */
[----:B------:R1:W-:Y:S01]  /*9a7f0*/  STL [R1+0x1560], R5 ;  /* 0x0015600501007387 */ /* 0x0003e20000100800 */
[----:B---3--:R-:W-:-:S03]  /*9a800*/  IMAD.MOV.U32 R2, RZ, RZ, R4 ;  /* 0x000000ffff027224 */ /* 0x008fc600078e0004 */
[----:B------:R-:W3:Y:S01]  /*9a810*/  LDL.LU R12, [R1+0x16e0] ;  /* 0x0016e000010c7983 */ /* 0x000ee20000300800 */
[----:B------:R-:W-:-:S03]  /*9a820*/  IMAD.MOV.U32 R3, RZ, RZ, R5 ;  /* 0x000000ffff037224 */ /* 0x000fc600078e0005 */
[----:B--2---:R-:W2:Y:S04]  /*9a830*/  LDL.LU R4, [R1+0x1724] ;  /* 0x0017240001047983 */ /* 0x004ea80000300800 */
[----:B-1----:R-:W2:Y:S04]  /*9a840*/  LDL.LU R5, [R1+0x1764] ;  /* 0x0017640001057983 */ /* 0x002ea80000300800 */
[----:B------:R1:W-:Y:S01]  /*9a850*/  LDGSTS.E [R183+0x19c00], [R2.64], P0 ;  /* 0x19c0000002b77fae */ /* 0x0003e20008121848 */
[----:B------:R-:W-:-:S05]  /*9a860*/  IADD3 R9, P1, R9, UR7, RZ ;  /* 0x0000000709097c10 */ /* 0x000fca000ff3e0ff */
[----:B------:R-:W-:Y:S01]  /*9a870*/  STL [R1+0x15a4], R9 ;  /* 0x0015a40901007387 */ /* 0x000fe20000100800 */
[----:B------:R-:W-:Y:S02]  /*9a880*/  IADD3 R0, P2, R0, UR7, RZ ;  /* 0x0000000700007c10 */ /* 0x000fe4000ff5e0ff */
[----:B------:R-:W-:Y:S02]  /*9a890*/  IADD3.X R10, R10, UR6, RZ, P1, !PT ;  /* 0x000000060a0a7c10 */ /* 0x000fe40008ffe4ff */
[----:B------:R-:W-:-:S03]  /*9a8a0*/  IADD3.X R7, R7, UR6, RZ, P2, !PT ;  /* 0x0000000607077c10 */ /* 0x000fc600097fe4ff */
[----:B------:R1:W-:Y:S02]  /*9a8b0*/  STL [R1+0x15a0], R10 ;  /* 0x0015a00a01007387 */ /* 0x0003e40000100800 */
[----:B-1----:R-:W-:Y:S02]  /*9a8c0*/  IMAD.MOV.U32 R3, RZ, RZ, R10 ;  /* 0x000000ffff037224 */ /* 0x002fe400078e000a */
[----:B------:R-:W-:Y:S01]  /*9a8d0*/  STL [R1+0x15e4], R0 ;  /* 0x0015e40001007387 */ /* 0x000fe20000100800 */
[----:B------:R-:W-:-:S03]  /*9a8e0*/  IMAD.MOV.U32 R2, RZ, RZ, R9 ;  /* 0x000000ffff027224 */ /* 0x000fc600078e0009 */
[----:B------:R-:W2:Y:S04]  /*9a8f0*/  LDL.LU R10, [R1+0x1720] ;  /* 0x00172000010a7983 */ /* 0x000ea80000300800 */
[----:B------:R1:W-:Y:S04]  /*9a900*/  STL [R1+0x15e0], R7 ;  /* 0x0015e00701007387 */ /* 0x0003e80000100800 */
[----:B------:R-:W2:Y:S04]  /*9a910*/  LDL.LU R9, [R1+0x1760] ;  /* 0x0017600001097983 */ /* 0x000ea80000300800 */
[----:B------:R1:W-:Y:S01]  /*9a920*/  LDGSTS.E [R183+0x1ac00], [R2.64], P0 ;  /* 0x1ac0000002b77fae */ /* 0x0003e20008121848 */
[----:B------:R-:W-:Y:S01]  /*9a930*/  IADD3 R6, P1, R6, UR7, RZ ;  /* 0x0000000706067c10 */ /* 0x000fe2000ff3e0ff */
[----:B-1----:R-:W-:-:S02]  /*9a940*/  IMAD.MOV.U32 R2, RZ, RZ, R0 ;  /* 0x000000ffff027224 */ /* 0x002fc400078e0000 */
[----:B------:R-:W-:Y:S02]  /*9a950*/  IMAD.MOV.U32 R3, RZ, RZ, R7 ;  /* 0x000000ffff037224 */ /* 0x000fe400078e0007 */
[----:B------:R-:W2:Y:S04]  /*9a960*/  LDL.LU R7, [R1+0x17a4] ;  /* 0x0017a40001077983 */ /* 0x000ea80000300800 */
[----:B------:R1:W-:Y:S01]  /*9a970*/  LDGSTS.E [R183+0x1bc00], [R2.64], P0 ;  /* 0x1bc0000002b77fae */ /* 0x0003e20008121848 */
[----:B------:R-:W-:-:S03]  /*9a980*/  IADD3 R15, P2, R15, UR7, RZ ;  /* 0x000000070f0f7c10 */ /* 0x000fc6000ff5e0ff */
[----:B------:R-:W2:Y:S01]  /*9a990*/  LDL.LU R0, [R1+0x17e4] ;  /* 0x0017e40001007983 */ /* 0x000ea20000300800 */
[----:B------:R-:W-:Y:S01]  /*9a9a0*/  IADD3.X R8, R8, UR6, RZ, P1, !PT ;  /* 0x0000000608087c10 */ /* 0x000fe20008ffe4ff */
[----:B-1----:R-:W-:Y:S02]  /*9a9b0*/  IMAD.MOV.U32 R2, RZ, RZ, R6 ;  /* 0x000000ffff027224 */ /* 0x002fe400078e0006 */
[----:B------:R-:W-:Y:S01]  /*9a9c0*/  STL [R1+0x1624], R6 ;  /* 0x0016240601007387 */ /* 0x000fe20000100800 */
[----:B------:R-:W-:Y:S01]  /*9a9d0*/  IADD3.X R176, R176, UR6, RZ, P2, !PT ;  /* 0x00000006b0b07c10 */ /* 0x000fe200097fe4ff */
[----:B------:R-:W-:Y:S02]  /*9a9e0*/  IMAD.MOV.U32 R3, RZ, RZ, R8 ;  /* 0x000000ffff037224 */ /* 0x000fe400078e0008 */
[----:B------:R1:W-:Y:S01]  /*9a9f0*/  STL [R1+0x1620], R8 ;  /* 0x0016200801007387 */ /* 0x0003e20000100800 */
[----:B------:R-:W-:-:S03]  /*9aa00*/  IADD3 R13, P1, R13, UR7, RZ ;  /* 0x000000070d0d7c10 */ /* 0x000fc6000ff3e0ff */
[----:B------:R-:W-:Y:S04]  /*9aa10*/  STL [R1+0x1664], R15 ;  /* 0x0016640f01007387 */ /* 0x000fe80000100800 */
[----:B------:R1:W-:Y:S04]  /*9aa20*/  LDGSTS.E [R183+0x1cc00], [R2.64], P0 ;  /* 0x1cc0000002b77fae */ /* 0x0003e80008121848 */
[----:B-1----:R-:W2:Y:S01]  /*9aa30*/  LDL.LU R8, [R1+0x17a0] ;  /* 0x0017a00001087983 */ /* 0x002ea20000300800 */
[----:B------:R-:W-:-:S03]  /*9aa40*/  IADD3 R11, P2, R11, UR7, RZ ;  /* 0x000000070b0b7c10 */ /* 0x000fc6000ff5e0ff */
[----:B------:R1:W-:Y:S01]  /*9aa50*/  STL [R1+0x1660], R176 ;  /* 0x001660b001007387 */ /* 0x0003e20000100800 */
[----:B------:R-:W-:-:S03]  /*9aa60*/  IMAD.MOV.U32 R2, RZ, RZ, R15 ;  /* 0x000000ffff027224 */ /* 0x000fc600078e000f */
[----:B------:R-:W2:Y:S01]  /*9aa70*/  LDL.LU R6, [R1+0x17e0] ;  /* 0x0017e00001067983 */ /* 0x000ea20000300800 */
[----:B------:R-:W-:-:S05]  /*9aa80*/  IMAD.MOV.U32 R3, RZ, RZ, R176 ;  /* 0x000000ffff037224 */ /* 0x000fca00078e00b0 */
[----:B------:R1:W-:Y:S04]  /*9aa90*/  LDGSTS.E [R183+0x1dc00], [R2.64], P0 ;  /* 0x1dc0000002b77fae */ /* 0x0003e80008121848 */
[----:B------:R-:W-:Y:S01]  /*9aaa0*/  STL [R1+0x16a4], R13 ;  /* 0x0016a40d01007387 */ /* 0x000fe20000100800 */
[----:B-1----:R-:W-:Y:S01]  /*9aab0*/  IMAD.MOV.U32 R2, RZ, RZ, R13 ;  /* 0x000000ffff027224 */ /* 0x002fe200078e000d */
[----:B----4-:R-:W-:-:S05]  /*9aac0*/  IADD3.X R14, R14, UR6, RZ, P1, !PT ;  /* 0x000000060e0e7c10 */ /* 0x010fca0008ffe4ff */
[----:B------:R-:W-:Y:S01]  /*9aad0*/  IMAD.MOV.U32 R3, RZ, RZ, R14 ;  /* 0x000000ffff037224 */ /* 0x000fe200078e000e */
[----:B---3--:R-:W-:Y:S01]  /*9aae0*/  IADD3.X R12, R12, UR6, RZ, P2, !PT ;  /* 0x000000060c0c7c10 */ /* 0x008fe200097fe4ff */
[----:B------:R-:W-:Y:S01]  /*9aaf0*/  STL [R1+0x16a0], R14 ;  /* 0x0016a00e01007387 */ /* 0x000fe20000100800 */
[----:B--2---:R-:W-:-:S03]  /*9ab00*/  IADD3 R4, P1, R4, UR7, RZ ;  /* 0x0000000704047c10 */ /* 0x004fc6000ff3e0ff */
[----:B------:R1:W-:Y:S04]  /*9ab10*/  LDGSTS.E [R183+0x1ec00], [R2.64], P0 ;  /* 0x1ec0000002b77fae */ /* 0x0003e80008121848 */
[----:B------:R-:W-:Y:S01]  /*9ab20*/  STL [R1+0x16e4], R11 ;  /* 0x0016e40b01007387 */ /* 0x000fe20000100800 */
[----:B------:R-:W-:-:S03]  /*9ab30*/  IADD3 R5, P2, R5, UR7, RZ ;  /* 0x0000000705057c10 */ /* 0x000fc6000ff5e0ff */
[----:B------:R-:W-:Y:S01]  /*9ab40*/  STL [R1+0x16e0], R12 ;  /* 0x0016e00c01007387 */ /* 0x000fe20000100800 */
[----:B-1----:R-:W-:-:S03]  /*9ab50*/  IMAD.MOV.U32 R2, RZ, RZ, R11 ;  /* 0x000000ffff027224 */ /* 0x002fc600078e000b */
[----:B------:R-:W2:Y:S01]  /*9ab60*/  LDL.LU R178, [R1+0x1820] ;  /* 0x0018200001b27983 */ /* 0x000ea20000300800 */
[----:B------:R-:W-:-:S03]  /*9ab70*/  IMAD.MOV.U32 R3, RZ, RZ, R12 ;  /* 0x000000ffff037224 */ /* 0x000fc600078e000c */
[----:B------:R-:W3:Y:S04]  /*9ab80*/  LDL.LU R177, [R1+0x1824] ;  /* 0x0018240001b17983 */ /* 0x000ee80000300800 */
[----:B------:R-:W4:Y:S04]  /*9ab90*/  LDL.LU R176, [R1+0x1860] ;  /* 0x0018600001b07983 */ /* 0x000f280000300800 */
[----:B------:R-:W4:Y:S04]  /*9aba0*/  LDL.LU R15, [R1+0x1864] ;  /* 0x00186400010f7983 */ /* 0x000f280000300800 */
        /* <DEDUP_REMOVED lines=8> */
[----:B------:R-:W4:Y:S04]  /*9ac30*/  LDL.LU R4, [R1+0x18a4] ;  /* 0x0018a40001047983 */ /* 0x000f280000300800 */
[----:B------:R1:W-:Y:S04]  /*9ac40*/  STL [R1+0x1760], R9 ;  /* 0x0017600901007387 */ /* 0x0003e80000100800 */
[----:B------:R1:W-:Y:S04]  /*9ac50*/  LDGSTS.E [R183+0x20c00], [R2.64], P0 ;  /* 0x20c0000002b77fae */ /* 0x0003e80008121848 */
[----:B------:R-:W4:Y:S01]  /*9ac60*/  LDL.LU R13, [R1+0x18e4] ;  /* 0x0018e400010d7983 */ /* 0x000f220000300800 */
[----:B-1----:R-:W-:-:S03]  /*9ac70*/  IMAD.MOV.U32 R2, RZ, RZ, R5 ;  /* 0x000000ffff027224 */ /* 0x002fc600078e0005 */
[----:B------:R-:W4:Y:S04]  /*9ac80*/  LDL.LU R5, [R1+0x18a0] ;  /* 0x0018a00001057983 */ /* 0x000f280000300800 */
[----:B------:R-:W4:Y:S01]  /*9ac90*/  LDL.LU R14, [R1+0x18e0] ;  /* 0x0018e000010e7983 */ /* 0x000f220000300800 */
[----:B------:R-:W-:Y:S02]  /*9aca0*/  IADD3 R7, P1, R7, UR7, RZ ;  /* 0x0000000707077c10 */ /* 0x000fe4000ff3e0ff */
[----:B------:R-:W-:Y:S01]  /*9acb0*/  IADD3 R0, P2, R0, UR7, RZ ;  /* 0x0000000700007c10 */ /* 0x000fe2000ff5e0ff */
[----:B------:R-:W-:Y:S02]  /*9acc0*/  IMAD.MOV.U32 R3, RZ, RZ, R9 ;  /* 0x000000ffff037224 */ /* 0x000fe400078e0009 */
[----:B------:R-:W-:Y:S04]  /*9acd0*/  STL [R1+0x17a4], R7 ;  /* 0x0017a40701007387 */ /* 0x000fe80000100800 */
        /* <DEDUP_REMOVED lines=9> */
[----:B------:R-:W4:Y:S04]  /*9ad70*/  LDL.LU R9, [R1+0x1964] ;  /* 0x0019640001097983 */ /* 0x000f280000300800 */
[----:B------:R-:W4:Y:S04]  /*9ad80*/  LDL.LU R12, [R1+0x1920] ;  /* 0x00192000010c7983 */ /* 0x000f280000300800 */
[----:B------:R-:W4:Y:S04]  /*9ad90*/  LDL.LU R10, [R1+0x1960] ;  /* 0x00196000010a7983 */ /* 0x000f280000300800 */
[----:B------:R-:W4:Y:S04]  /*9ada0*/  LDL.LU R8, [R1+0x19e0] ;  /* 0x0019e00001087983 */ /* 0x000f280000300800 */
[----:B------:R-:W4:Y:S04]  /*9adb0*/  LDL.LU R7, [R1+0x19e4] ;  /* 0x0019e40001077983 */ /* 0x000f280000300800 */
[----:B------:R1:W-:Y:S02]  /*9adc0*/  LDGSTS.E [R183+0x22c00], [R2.64], P0 ;  /* 0x22c0000002b77fae */ /* 0x0003e40008121848 */
[----:B-1----:R-:W-:-:S02]  /*9add0*/  IMAD.MOV.U32 R3, RZ, RZ, R6 ;  /* 0x000000ffff037224 */ /* 0x002fc400078e0006 */
[----:B------:R-:W-:Y:S01]  /*9ade0*/  IMAD.MOV.U32 R2, RZ, RZ, R0 ;  /* 0x000000ffff027224 */ /* 0x000fe200078e0000 */
[----:B------:R-:W4:Y:S04]  /*9adf0*/  LDL.LU R6, [R1+0x1a08] ;  /* 0x001a080001067983 */ /* 0x000f280000300800 */
[----:B------:R-:W4:Y:S04]  /*9ae00*/  LDL.LU R0, [R1+0x1a0c] ;  /* 0x001a0c0001007983 */ /* 0x000f280000300800 */
[----:B------:R1:W-:Y:S01]  /*9ae10*/  LDGSTS.E [R183+0x23c00], [R2.64], P0 ;  /* 0x23c0000002b77fae */ /* 0x0003e20008121848 */
[----:B---3--:R-:W-:-:S04]  /*9ae20*/  IADD3 R177, P1, R177, UR7, RZ ;  /* 0x00000007b1b17c10 */ /* 0x008fc8000ff3e0ff */
[----:B--2---:R-:W-:Y:S02]  /*9ae30*/  IADD3.X R178, R178, UR6, RZ, P1, !PT ;  /* 0x00000006b2b27c10 */ /* 0x004fe40008ffe4ff */
[----:B----4-:R-:W-:Y:S01]  /*9ae40*/  IADD3 R15, P2, R15, UR7, RZ ;  /* 0x000000070f0f7c10 */ /* 0x010fe2000ff5e0ff */
[----:B------:R-:W-:Y:S03]  /*9ae50*/  STL [R1+0x1824], R177 ;  /* 0x001824b101007387 */ /* 0x000fe60000100800 */
[----:B------:R-:W-:Y:S01]  /*9ae60*/  IADD3.X R176, R176, UR6, RZ, P2, !PT ;  /* 0x00000006b0b07c10 */ /* 0x000fe200097fe4ff */
[----:B------:R2:W-:Y:S01]  /*9ae70*/  STL [R1+0x1820], R178 ;  /* 0x001820b201007387 */ /* 0x0005e20000100800 */
[----:B-1----:R-:W-:Y:S02]  /*9ae80*/  IMAD.MOV.U32 R2, RZ, RZ, R177 ;  /* 0x000000ffff027224 */ /* 0x002fe400078e00b1 */
[----:B------:R-:W-:Y:S01]  /*9ae90*/  IMAD.MOV.U32 R3, RZ, RZ, R178 ;  /* 0x000000ffff037224 */ /* 0x000fe200078e00b2 */
[----:B------:R-:W-:Y:S04]  /*9aea0*/  STL [R1+0x1864], R15 ;  /* 0x0018640f01007387 */ /* 0x000fe80000100800 */
[----:B------:R-:W-:Y:S04]  /*9aeb0*/  STL [R1+0x1860], R176 ;  /* 0x001860b001007387 */ /* 0x000fe80000100800 */
[----:B------:R-:W3:Y:S04]  /*9aec0*/  LDL.LU.64 R186, [R1+0xbf0] ;  /* 0x000bf00001ba7983 */ /* 0x000ee80000300a00 */
[----:B------:R1:W-:Y:S01]  /*9aed0*/  LDGSTS.E [R183+0x24c00], [R2.64], P0 ;  /* 0x24c0000002b77fae */ /* 0x0003e20008121848 */
[----:B------:R-:W-:-:S05]  /*9aee0*/  IADD3 R4, P1, R4, UR7, RZ ;  /* 0x0000000704047c10 */ /* 0x000fca000ff3e0ff */
[----:B------:R-:W-:Y:S01]  /*9aef0*/  STL [R1+0x18a4], R4 ;  /* 0x0018a40401007387 */ /* 0x000fe20000100800 */
[----:B-1----:R-:W-:Y:S02]  /*9af00*/  IMAD.MOV.U32 R2, RZ, RZ, R15 ;  /* 0x000000ffff027224 */ /* 0x002fe400078e000f */
[----:B------:R-:W-:Y:S01]  /*9af10*/  IMAD.MOV.U32 R3, RZ, RZ, R176 ;  /* 0x000000ffff037224 */ /* 0x000fe200078e00b0 */
[----:B------:R-:W-:-:S04]  /*9af20*/  IADD3 R13, P2, R13, UR7, RZ ;  /* 0x000000070d0d7c10 */ /* 0x000fc8000ff5e0ff */
[----:B------:R1:W-:Y:S01]  /*9af30*/  LDGSTS.E [R183+0x25c00], [R2.64], P0 ;  /* 0x25c0000002b77fae */ /* 0x0003e20008121848 */
[----:B------:R-:W-:Y:S02]  /*9af40*/  IADD3.X R5, R5, UR6, RZ, P1, !PT ;  /* 0x0000000605057c10 */ /* 0x000fe40008ffe4ff */
[----:B------:R-:W-:-:S03]  /*9af50*/  IADD3.X R14, R14, UR6, RZ, P2, !PT ;  /* 0x000000060e0e7c10 */ /* 0x000fc600097fe4ff */
[----:B------:R4:W-:Y:S04]  /*9af60*/  STL [R1+0x18a0], R5 ;  /* 0x0018a00501007387 */ /* 0x0009e80000100800 */
[----:B------:R-:W-:Y:S04]  /*9af70*/  STL [R1+0x18e4], R13 ;  /* 0x0018e40d01007387 */ /* 0x000fe80000100800 */
[----:B--2---:R-:W2:Y:S01]  /*9af80*/  LDL.LU.64 R178, [R1+0xbd8] ;  /* 0x000bd80001b27983 */ /* 0x004ea20000300a00 */
[----:B-1----:R-:W-:Y:S02]  /*9af90*/  IMAD.MOV.U32 R2, RZ, RZ, R4 ;  /* 0x000000ffff027224 */ /* 0x002fe400078e0004 */
[----:B------:R-:W-:Y:S01]  /*9afa0*/  IMAD.MOV.U32 R3, RZ, RZ, R5 ;  /* 0x000000ffff037224 */ /* 0x000fe200078e0005 */
[----:B------:R1:W-:Y:S04]  /*9afb0*/  STL [R1+0x18e0], R14 ;  /* 0x0018e00e01007387 */ /* 0x0003e80000100800 */
[----:B----4-:R-:W4:Y:S04]  /*9afc0*/  LDL.LU.64 R4, [R1+0xbc0] ;  /* 0x000bc00001047983 */ /* 0x010f280000300a00 */
[----:B------:R-:W4:Y:S04]  /*9afd0*/  LDL.LU.64 R176, [R1+0xba8] ;  /* 0x000ba80001b07983 */ /* 0x000f280000300a00 */
[----:B------:R1:W-:Y:S04]  /*9afe0*/  LDGSTS.E [R183+0x26c00], [R2.64], P0 ;  /* 0x26c0000002b77fae */ /* 0x0003e80008121848 */
[----:B------:R-:W4:Y:S01]  /*9aff0*/  LDL.LU.64 R184, [R1+0xb90] ;  /* 0x000b900001b87983 */ /* 0x000f220000300a00 */
[----:B------:R-:W-:Y:S01]  /*9b000*/  IADD3 R11, P1, R11, UR7, RZ ;  /* 0x000000070b0b7c10 */ /* 0x000fe2000ff3e0ff */
[----:B-1----:R-:W-:-:S02]  /*9b010*/  IMAD.MOV.U32 R2, RZ, RZ, R13 ;  /* 0x000000ffff027224 */ /* 0x002fc400078e000d */
[----:B------:R-:W-:Y:S01]  /*9b020*/  IMAD.MOV.U32 R3, RZ, RZ, R14 ;  /* 0x000000ffff037224 */ /* 0x000fe200078e000e */
[----:B------:R-:W-:Y:S01]  /*9b030*/  IADD3 R9, P2, R9, UR7, RZ ;  /* 0x0000000709097c10 */ /* 0x000fe2000ff5e0ff */
[----:B------:R-:W-:Y:S01]  /*9b040*/  STL [R1+0x1924], R11 ;  /* 0x0019240b01007387 */ /* 0x000fe20000100800 */
[----:B------:R-:W-:-:S03]  /*9b050*/  IADD3.X R12, R12, UR6, RZ, P1, !PT ;  /* 0x000000060c0c7c10 */ /* 0x000fc60008ffe4ff */
[----:B------:R1:W-:Y:S01]  /*9b060*/  LDGSTS.E [R183+0x27c00], [R2.64], P0 ;  /* 0x27c0000002b77fae */ /* 0x0003e20008121848 */
[----:B------:R-:W-:-:S03]  /*9b070*/  IADD3.X R10, R10, UR6, RZ, P2, !PT ;  /* 0x000000060a0a7c10 */ /* 0x000fc600097fe4ff */
[----:B------:R1:W-:Y:S01]  /*9b080*/  STL [R1+0x1920], R12 ;  /* 0x0019200c01007387 */ /* 0x0003e20000100800 */
[----:B------:R-:W-:-:S03]  /*9b090*/  IADD3 R7, P1, R7, UR7, RZ ;  /* 0x0000000707077c10 */ /* 0x000fc6000ff3e0ff */
[----:B------:R-:W-:Y:S01]  /*9b0a0*/  STL [R1+0x1964], R9 ;  /* 0x0019640901007387 */ /* 0x000fe20000100800 */
[----:B-1----:R-:W-:Y:S01]  /*9b0b0*/  IMAD.MOV.U32 R2, RZ, RZ, R11 ;  /* 0x000000ffff027224 */ /* 0x002fe200078e000b */
[----:B------:R-:W-:Y:S01]  /*9b0c0*/  IADD3.X R8, R8, UR6, RZ, P1, !PT ;  /* 0x0000000608087c10 */ /* 0x000fe20008ffe4ff */
[----:B------:R-:W-:Y:S01]  /*9b0d0*/  IMAD.MOV.U32 R3, RZ, RZ, R12 ;  /* 0x000000ffff037224 */ /* 0x000fe200078e000c */
[----:B------:R-:W4:Y:S04]  /*9b0e0*/  LDL.LU.64 R14, [R1+0xb08] ;  /* 0x000b0800010e7983 */ /* 0x000f280000300a00 */
[----:B------:R1:W-:Y:S04]  /*9b0f0*/  STL [R1+0x1960], R10 ;  /* 0x0019600a01007387 */ /* 0x0003e80000100800 */
[----:B------:R-:W-:Y:S04]  /*9b100*/  STL [R1+0x19e4], R7 ;  /* 0x0019e40701007387 */ /* 0x000fe80000100800 */
[----:B------:R1:W-:Y:S04]  /*9b110*/  STL [R1+0x19e0], R8 ;  /* 0x0019e00801007387 */ /* 0x0003e80000100800 */
        /* <DEDUP_REMOVED lines=9> */
[----:B------:R1:W-:Y:S02]  /*9b1b0*/  LDGSTS.E [R183+0x29c00], [R2.64], P0 ;  /* 0x29c0000002b77fae */ /* 0x0003e40008121848 */
[----:B-1----:R-:W-:-:S02]  /*9b1c0*/  IMAD.MOV.U32 R2, RZ, RZ, R7 ;  /* 0x000000ffff027224 */ /* 0x002fc400078e0007 */
[----:B------:R-:W-:Y:S02]  /*9b1d0*/  IMAD.MOV.U32 R3, RZ, RZ, R8 ;  /* 0x000000ffff037224 */ /* 0x000fe400078e0008 */
[----:B------:R-:W4:Y:S04]  /*9b1e0*/  LDL.LU.64 R8, [R1+0xad8] ;  /* 0x000ad80001087983 */ /* 0x000f280000300a00 */
[----:B------:R1:W-:Y:S02]  /*9b1f0*/  LDGSTS.E [R183+0x2ac00], [R2.64], P0 ;  /* 0x2ac0000002b77fae */ /* 0x0003e40008121848 */
[----:B-1----:R-:W-:Y:S02]  /*9b200*/  IMAD.MOV.U32 R2, RZ, RZ, R0 ;  /* 0x000000ffff027224 */ /* 0x002fe400078e0000 */
[----:B------:R-:W-:-:S02]  /*9b210*/  IMAD.MOV.U32 R3, RZ, RZ, R6 ;  /* 0x000000ffff037224 */ /* 0x000fc400078e0006 */
[----:B------:R-:W4:Y:S04]  /*9b220*/  LDL.LU.64 R6, [R1+0xac8] ;  /* 0x000ac80001067983 */ /* 0x000f280000300a00 */
[----:B------:R1:W-:Y:S01]  /*9b230*/  LDGSTS.E [R183+0x2bc00], [R2.64], P0 ;  /* 0x2bc0000002b77fae */ /* 0x0003e20008121848 */
[----:B---3--:R-:W-:-:S04]  /*9b240*/  IADD3 R181, P1, R186, UR7, RZ ;  /* 0x00000007bab57c10 */ /* 0x008fc8000ff3e0ff */
[----:B------:R-:W-:Y:S02]  /*9b250*/  IADD3.X R182, R187, UR6, RZ, P1, !PT ;  /* 0x00000006bbb67c10 */ /* 0x000fe40008ffe4ff */
[----:B--2---:R-:W-:-:S04]  /*9b260*/  IADD3 R180, P1, R178, UR7, RZ ;  /* 0x00000007b2b47c10 */ /* 0x004fc8000ff3e0ff */
[----:B------:R-:W-:Y:S02]  /*9b270*/  IADD3.X R0, R179, UR6, RZ, P1, !PT ;  /* 0x00000006b3007c10 */ /* 0x000fe40008ffe4ff */
[----:B----4-:R-:W-:-:S04]  /*9b280*/  IADD3 R179, P1, R4, UR7, RZ ;  /* 0x0000000704b37c10 */ /* 0x010fc8000ff3e0ff */
[----:B-1----:R-:W-:Y:S02]  /*9b290*/  IADD3.X R2, R5, UR6, RZ, P1, !PT ;  /* 0x0000000605027c10 */ /* 0x002fe40008ffe4ff */
[----:B------:R-:W2:Y:S01]  /*9b2a0*/  LDL.LU.64 R4, [R1+0xab8] ;  /* 0x000ab80001047983 */ /* 0x000ea20000300a00 */
[----:B------:R-:W-:-:S03]  /*9b2b0*/  IADD3 R178, P1, R176, UR7, RZ ;  /* 0x00000007b0b27c10 */ /* 0x000fc6000ff3e0ff */
[----:B------:R-:W3:Y:S01]  /*9b2c0*/  LDL.LU.64 R198, [R1+0xaa8] ;  /* 0x000aa80001c67983 */ /* 0x000ee20000300a00 */
[----:B------:R-:W-:Y:S02]  /*9b2d0*/  IADD3.X R3, R177, UR6, RZ, P1, !PT ;  /* 0x00000006b1037c10 */ /* 0x000fe40008ffe4ff */
[----:B------:R-:W-:Y:S01]  /*9b2e0*/  IADD3 R177, P1, R184, UR7, RZ ;  /* 0x00000007b8b17c10 */ /* 0x000fe2000ff3e0ff */
[----:B------:R-:W4:Y:S03]  /*9b2f0*/  LDL.LU.64 R200, [R1+0xa98] ;  /* 0x000a980001c87983 */ /* 0x000f260000300a00 */
[----:B------:R-:W-:Y:S01]  /*9b300*/  IADD3.X R176, R185, UR6, RZ, P1, !PT ;  /* 0x00000006b9b07c10 */ /* 0x000fe20008ffe4ff */
        /* <DEDUP_REMOVED lines=19> */
[----:B---3--:R-:W-:-:S04]  /*9b440*/  IADD3 R197, P1, R198, UR7, RZ ;  /* 0x00000007c6c57c10 */ /* 0x008fc8000ff3e0ff */
[----:B------:R-:W-:Y:S02]  /*9b450*/  IADD3.X R196, R199, UR6, RZ, P1, !PT ;  /* 0x00000006c7c47c10 */ /* 0x000fe40008ffe4ff */
[----:B----4-:R-:W-:-:S04]  /*9b460*/  IADD3 R199, P1, R200, UR7, RZ ;  /* 0x00000007c8c77c10 */ /* 0x010fc8000ff3e0ff */
[----:B------:R-:W-:Y:S02]  /*9b470*/  IADD3.X R198, R201, UR6, RZ, P1, !PT ;  /* 0x00000006c9c67c10 */ /* 0x000fe40008ffe4ff */
[----:B------:R-:W-:-:S04]  /*9b480*/  IADD3 R201, P1, R202, UR7, RZ ;  /* 0x00000007cac97c10 */ /* 0x000fc8000ff3e0ff */
[----:B------:R-:W-:Y:S02]  /*9b490*/  IADD3.X R200, R203, UR6, RZ, P1, !PT ;  /* 0x00000006cbc87c10 */ /* 0x000fe40008ffe4ff */
[----:B------:R-:W-:Y:S02]  /*9b4a0*/  LOP3.LUT R177, R177, R176, RZ, 0x3c, !PT ;  /* 0x000000b0b1b17212 */ /* 0x000fe400078e3cff */
[----:B------:R-:W-:-:S04]  /*9b4b0*/  IADD3 R203, P1, R14, UR7, RZ ;  /* 0x000000070ecb7c10 */ /* 0x000fc8000ff3e0ff */
[----:B------:R-:W-:Y:S01]  /*9b4c0*/  IADD3.X R202, R15, UR6, RZ, P1, !PT ;  /* 0x000000060fca7c10 */ /* 0x000fe20008ffe4ff */
[----:B------:R-:W-:Y:S01]  /*9b4d0*/  IMAD.MOV.U32 R14, RZ, RZ, R181 ;  /* 0x000000ffff0e7224 */ /* 0x000fe200078e00b5 */
[----:B------:R-:W-:Y:S02]  /*9b4e0*/  LOP3.LUT R189, R189, R188, RZ, 0x3c, !PT ;  /* 0x000000bcbdbd7212 */ /* 0x000fe400078e3cff */
[----:B------:R-:W-:-:S04]  /*9b4f0*/  IADD3 R205, P1, R12, UR7, RZ ;  /* 0x000000070ccd7c10 */ /* 0x000fc8000ff3e0ff */
[----:B------:R-:W-:Y:S02]  /*9b500*/  IADD3.X R204, R13, UR6, RZ, P1, !PT ;  /* 0x000000060dcc7c10 */ /* 0x000fe40008ffe4ff */
[----:B------:R-:W-:-:S04]  /*9b510*/  IADD3 R207, P1, R10, UR7, RZ ;  /* 0x000000070acf7c10 */ /* 0x000fc8000ff3e0ff */
[----:B------:R-:W-:Y:S01]  /*9b520*/  IADD3.X R206, R11, UR6, RZ, P1, !PT ;  /* 0x000000060bce7c10 */ /* 0x000fe20008ffe4ff */
[----:B------:R-:W-:Y:S01]  /*9b530*/  IMAD.MOV.U32 R15, RZ, RZ, R182 ;  /* 0x000000ffff0f7224 */ /* 0x000fe200078e00b6 */
[----:B------:R-:W-:Y:S01]  /*9b540*/  LOP3.LUT R176, R177, R176, RZ, 0x3c, !PT ;  /* 0x000000b0b1b07212 */ /* 0x000fe200078e3cff */
[----:B------:R-:W-:Y:S01]  /*9b550*/  IMAD.MOV.U32 R12, RZ, RZ, R180 ;  /* 0x000000ffff0c7224 */ /* 0x000fe200078e00b4 */
[----:B------:R-:W-:Y:S01]  /*9b560*/  LOP3.LUT R191, R191, R190, RZ, 0x3c, !PT ;  /* 0x000000bebfbf7212 */ /* 0x000fe200078e3cff */
[----:B------:R-:W-:Y:S01]  /*9b570*/  IMAD.MOV.U32 R13, RZ, RZ, R0 ;  /* 0x000000ffff0d7224 */ /* 0x000fe200078e0000 */
        /* <DEDUP_REMOVED lines=8> */
[----:B------:R-:W-:-:S02]  /*9b600*/  LOP3.LUT R188, R189, R188, RZ, 0x3c, !PT ;  /* 0x000000bcbdbc7212 */ /* 0x000fc400078e3cff */
[----:B------:R-:W-:Y:S01]  /*9b610*/  LOP3.LUT R197, R197, R196, RZ, 0x3c, !PT ;  /* 0x000000c4c5c57212 */ /* 0x000fe200078e3cff */
[----:B------:R1:W-:Y:S01]  /*9b620*/  LDGSTS.E [R183+0x2cc00], [R14.64], P0 ;  /* 0x2cc000000eb77fae */ /* 0x0003e20008121848 */
[----:B------:R-:W-:-:S03]  /*9b630*/  IADD3 R211, P1, R6, UR7, RZ ;  /* 0x0000000706d37c10 */ /* 0x000fc6000ff3e0ff */
[----:B------:R1:W-:Y:S01]  /*9b640*/  STL.64 [R1+0xbf0], R14 ;  /* 0x000bf00e01007387 */ /* 0x0003e20000100a00 */
[----:B------:R-:W-:Y:S02]  /*9b650*/  IADD3.X R210, R7, UR6, RZ, P1, !PT ;  /* 0x0000000607d27c10 */ /* 0x000fe40008ffe4ff */
[----:B------:R-:W-:Y:S02]  /*9b660*/  LOP3.LUT R177, R177, R176, RZ, 0x3c, !PT ;  /* 0x000000b0b1b17212 */ /* 0x000fe400078e3cff */
[----:B------:R-:W-:Y:S02]  /*9b670*/  LOP3.LUT R190, R191, R190, RZ, 0x3c, !PT ;  /* 0x000000bebfbe7212 */ /* 0x000fe400078e3cff */
[----:B------:R-:W-:Y:S01]  /*9b680*/  LOP3.LUT R199, R199, R198, RZ, 0x3c, !PT ;  /* 0x000000c6c7c77212 */ /* 0x000fe200078e3cff */
[----:B------:R3:W-:Y:S01]  /*9b690*/  STL.64 [R1+0xbd8], R12 ;  /* 0x000bd80c01007387 */ /* 0x0007e20000100a00 */
[----:B------:R-:W-:Y:S01]  /*9b6a0*/  LOP3.LUT R192, R193, R192, RZ, 0x3c, !PT ;  /* 0x000000c0c1c07212 */ /* 0x000fe200078e3cff */
[----:B------:R-:W-:Y:S01]  /*9b6b0*/  IMAD.MOV.U32 R8, RZ, RZ, R187 ;  /* 0x000000ffff087224 */ /* 0x000fe200078e00bb */
        /* <DEDUP_REMOVED lines=9> */
[----:B------:R-:W-:Y:S01]  /*9b750*/  STL.64 [R1+0xb90], R176 ;  /* 0x000b90b001007387 */ /* 0x000fe20000100a00 */
[----:B------:R-:W-:Y:S02]  /*9b760*/  LOP3.LUT R191, R191, R190, RZ, 0x3c, !PT ;  /* 0x000000bebfbf7212 */ /* 0x000fe400078e3cff */
[----:B------:R-:W-:Y:S01]  /*9b770*/  LOP3.LUT R198, R199, R198, RZ, 0x3c, !PT ;  /* 0x000000c6c7c67212 */ /* 0x000fe200078e3cff */
[----:B------:R3:W-:Y:S01]  /*9b780*/  LDGSTS.E [R183+0x2dc00], [R12.64], P0 ;  /* 0x2dc000000cb77fae */ /* 0x0007e20008121848 */
        /* <DEDUP_REMOVED lines=11> */
[----:B------:R-:W-:Y:S01]  /*9b840*/  LOP3.LUT R199, R199, R198, RZ, 0x3c, !PT ;  /* 0x000000c6c7c77212 */ /* 0x000fe200078e3cff */
[----:B------:R1:W-:Y:S01]  /*9b850*/  LDGSTS.E [R183+0x30c00], [R176.64], P0 ;  /* 0x30c00000b0b77fae */ /* 0x0003e20008121848 */
[----:B------:R-:W-:Y:S02]  /*9b860*/  LOP3.LUT R206, R207, R206, RZ, 0x3c, !PT ;  /* 0x000000cecfce7212 */ /* 0x000fe400078e3cff */
[----:B------:R-:W-:Y:S02]  /*9b870*/  LOP3.LUT R211, R211, R210, RZ, 0x3c, !PT ;  /* 0x000000d2d3d37212 */ /* 0x000fe400078e3cff */
[----:B------:R-:W-:Y:S02]  /*9b880*/  LOP3.LUT R201, R201, R200, RZ, 0x3c, !PT ;  /* 0x000000c8c9c97212 */ /* 0x000fe400078e3cff */
[----:B------:R-:W-:Y:S02]  /*9b890*/  LOP3.LUT R203, R203, R202, RZ, 0x3c, !PT ;  /* 0x000000cacbcb7212 */ /* 0x000fe400078e3cff */
[----:B------:R-:W-:-:S02]  /*9b8a0*/  LOP3.LUT R205, R205, R204, RZ, 0x3c, !PT ;  /* 0x000000cccdcd7212 */ /* 0x000fc400078e3cff */
[----:B------:R-:W-:Y:S02]  /*9b8b0*/  LOP3.LUT R207, R207, R206, RZ, 0x3c, !PT ;  /* 0x000000cecfcf7212 */ /* 0x000fe400078e3cff */
[----:B------:R-:W-:-:S04]  /*9b8c0*/  LOP3.LUT R210, R211, R210, RZ, 0x3c, !PT ;  /* 0x000000d2d3d27212 */ /* 0x000fc800078e3cff */
[----:B------:R-:W-:Y:S02]  /*9b8d0*/  LOP3.LUT R211, R211, R210, RZ, 0x3c, !PT ;  /* 0x000000d2d3d37212 */ /* 0x000fe400078e3cff */
[----:B--2---:R-:W-:Y:S01]  /*9b8e0*/  IADD3 R213, P1, R4, UR7, RZ ;  /* 0x0000000704d57c10 */ /* 0x004fe2000ff3e0ff */
[----:B------:R-:W-:-:S03]  /*9b8f0*/  IMAD.MOV.U32 R4, RZ, RZ, R185 ;  /* 0x000000ffff047224 */ /* 0x000fc600078e00b9 */
[----:B------:R-:W-:Y:S01]  /*9b900*/  IADD3.X R212, R5, UR6, RZ, P1, !PT ;  /* 0x0000000605d47c10 */ /* 0x000fe20008ffe4ff */
[----:B------:R-:W-:-:S05]  /*9b910*/  IMAD.MOV.U32 R5, RZ, RZ, R184 ;  /* 0x000000ffff057224 */ /* 0x000fca00078e00b8 */
[----:B------:R2:W-:Y:S01]  /*9b920*/  STL.64 [R1+0xb08], R4 ;  /* 0x000b080401007387 */ /* 0x0005e20000100a00 */
[----:B------:R-:W-:-:S03]  /*9b930*/  LOP3.LUT R213, R213, R212, RZ, 0x3c, !PT ;  /* 0x000000d4d5d57212 */ /* 0x000fc600078e3cff */
[----:B------:R1:W-:Y:S04]  /*9b940*/  STL.64 [R1+0xaf8], R8 ;  /* 0x000af80801007387 */ /* 0x0003e80000100a00 */
[----:B------:R-:W-:Y:S04]  /*9b950*/  STL.64 [R1+0xae8], R188 ;  /* 0x000ae8bc01007387 */ /* 0x000fe80000100a00 */
[----:B------:R-:W-:Y:S04]  /*9b960*/  STL.64 [R1+0xad8], R190 ;  /* 0x000ad8be01007387 */ /* 0x000fe80000100a00 */
[----:B------:R-:W-:Y:S01]  /*9b970*/  STL.64 [R1+0xac8], R192 ;  /* 0x000ac8c001007387 */ /* 0x000fe20000100a00 */
[----:B------:R-:W-:-:S03]  /*9b980*/  LOP3.LUT R212, R213, R212, RZ, 0x3c, !PT ;  /* 0x000000d4d5d47212 */ /* 0x000fc600078e3cff */
[----:B------:R-:W-:Y:S04]  /*9b990*/  STL.64 [R1+0xab8], R194 ;  /* 0x000ab8c201007387 */ /* 0x000fe80000100a00 */
[----:B------:R-:W-:Y:S04]  /*9b9a0*/  STL.64 [R1+0xaa8], R196 ;  /* 0x000aa8c401007387 */ /* 0x000fe80000100a00 */
[----:B------:R-:W-:Y:S04]  /*9b9b0*/  STL.64 [R1+0xa98], R198 ;  /* 0x000a98c601007387 */ /* 0x000fe80000100a00 */
[----:B------:R-:W-:Y:S01]  /*9b9c0*/  STL.64 [R1+0xa90], R200 ;  /* 0x000a90c801007387 */ /* 0x000fe20000100a00 */
[----:B------:R-:W-:-:S03]  /*9b9d0*/  LOP3.LUT R213, R213, R212, RZ, 0x3c, !PT ;  /* 0x000000d4d5d57212 */ /* 0x000fc600078e3cff */
[----:B------:R-:W-:Y:S04]  /*9b9e0*/  STL.64 [R1+0xa88], R202 ;  /* 0x000a88ca01007387 */ /* 0x000fe80000100a00 */
[----:B------:R-:W-:Y:S04]  /*9b9f0*/  STL.64 [R1+0xa80], R204 ;  /* 0x000a80cc01007387 */ /* 0x000fe80000100a00 */
[----:B------:R-:W-:Y:S04]  /*9ba00*/  STL.64 [R1+0xa78], R206 ;  /* 0x000a78ce01007387 */ /* 0x000fe80000100a00 */
[----:B-1----:R1:W5:Y:S04]  /*9ba10*/  LDL.LU.64 R14, [R1+0x29d8] ;  /* 0x0029d800010e7983 */ /* 0x0023680000300a00 */
[----:B------:R1:W-:Y:S04]  /*9ba20*/  STL.64 [R1+0xa70], R6 ;  /* 0x000a700601007387 */ /* 0x0003e80000100a00 */
[----:B---3--:R3:W5:Y:S04]  /*9ba30*/  LDL.LU.64 R12, [R1+0x29d0] ;  /* 0x0029d000010c7983 */ /* 0x0087680000300a00 */
[----:B------:R-:W-:Y:S04]  /*9ba40*/  STL.64 [R1+0xa68], R210 ;  /* 0x000a68d201007387 */ /* 0x000fe80000100a00 */
[----:B----4-:R3:W5:Y:S04]  /*9ba50*/  LDL.LU.64 R10, [R1+0x29c8] ;  /* 0x0029c800010a7983 */ /* 0x0107680000300a00 */
[----:B------:R-:W-:Y:S04]  /*9ba60*/  STL.64 [R1+0xa60], R212 ;  /* 0x000a60d401007387 */ /* 0x000fe80000100a00 */
[----:B------:R-:W4:Y:S04]  /*9ba70*/  LDL.LU R2, [R1+0xf2c] ;  /* 0x000f2c0001027983 */ /* 0x000f280000300800 */
[----:B------:R-:W3:Y:S04]  /*9ba80*/  LDL.LU R3, [R1+0xf28] ;  /* 0x000f280001037983 */ /* 0x000ee80000300800 */
[----:B------:R2:W-:Y:S04]  /*9ba90*/  LDGSTS.E [R183+0x31c00], [R4.64], P0 ;  /* 0x31c0000004b77fae */ /* 0x0005e80008121848 */
[----:B------:R1:W-:Y:S04]  /*9baa0*/  LDGSTS.E [R183+0x32c00], [R8.64], P0 ;  /* 0x32c0000008b77fae */ /* 0x0003e80008121848 */
[----:B------:R1:W-:Y:S04]  /*9bab0*/  LDGSTS.E [R183+0x33c00], [R188.64], P0 ;  /* 0x33c00000bcb77fae */ /* 0x0003e80008121848 */
[----:B--2---:R-:W2:Y:S04]  /*9bac0*/  LDL.LU R5, [R1+0xf6c] ;  /* 0x000f6c0001057983 */ /* 0x004ea80000300800 */
[----:B-1----:R-:W2:Y:S04]  /*9bad0*/  LDL.LU R8, [R1+0xf68] ;  /* 0x000f680001087983 */ /* 0x002ea80000300800 */
[----:B------:R-:W2:Y:S04]  /*9bae0*/  LDL.LU R9, [R1+0xfac] ;  /* 0x000fac0001097983 */ /* 0x000ea80000300800 */
[----:B------:R-:W2:Y:S04]  /*9baf0*/  LDL.LU R181, [R1+0xfec] ;  /* 0x000fec0001b57983 */ /* 0x000ea80000300800 */
[----:B------:R-:W2:Y:S04]  /*9bb00*/  LDL.LU R176, [R1+0xfa8] ;  /* 0x000fa80001b07983 */ /* 0x000ea80000300800 */
[----:B------:R1:W-:Y:S04]  /*9bb10*/  LDGSTS.E [R183+0x34c00], [R190.64], P0 ;  /* 0x34c00000beb77fae */ /* 0x0003e80008121848 */
[----:B------:R1:W-:Y:S04]  /*9bb20*/  LDGSTS.E [R183+0x35c00], [R192.64], P0 ;  /* 0x35c00000c0b77fae */ /* 0x0003e80008121848 */
[----:B------:R1:W-:Y:S04]  /*9bb30*/  LDGSTS.E [R183+0x36c00], [R194.64], P0 ;  /* 0x36c00000c2b77fae */ /* 0x0003e80008121848 */
[----:B------:R1:W-:Y:S04]  /*9bb40*/  LDGSTS.E [R183+0x37c00], [R196.64], P0 ;  /* 0x37c00000c4b77fae */ /* 0x0003e80008121848 */
[----:B------:R1:W-:Y:S04]  /*9bb50*/  LDGSTS.E [R183+0x38c00], [R198.64], P0 ;  /* 0x38c00000c6b77fae */ /* 0x0003e80008121848 */
[----:B------:R1:W-:Y:S04]  /*9bb60*/  LDGSTS.E [R183+0x39c00], [R200.64], P0 ;  /* 0x39c00000c8b77fae */ /* 0x0003e80008121848 */
[----:B------:R-:W2:Y:S04]  /*9bb70*/  LDL.LU R182, [R1+0xfe8] ;  /* 0x000fe80001b67983 */ /* 0x000ea80000300800 */
[----:B------:R1:W-:Y:S04]  /*9bb80*/  LDGSTS.E [R183+0x3ac00], [R202.64], P0 ;  /* 0x3ac00000cab77fae */ /* 0x0003e80008121848 */
[----:B------:R1:W-:Y:S04]  /*9bb90*/  LDGSTS.E [R183+0x3bc00], [R204.64], P0 ;  /* 0x3bc00000ccb77fae */ /* 0x0003e80008121848 */
[----:B------:R-:W2:Y:S04]  /*9bba0*/  LDL.LU R4, [R1+0x102c] ;  /* 0x00102c0001047983 */ /* 0x000ea80000300800 */
[----:B------:R1:W-:Y:S04]  /*9bbb0*/  LDGSTS.E [R183+0x3cc00], [R206.64], P0 ;  /* 0x3cc00000ceb77fae */ /* 0x0003e80008121848 */
[----:B------:R1:W-:Y:S01]  /*9bbc0*/  LDGSTS.E [R183+0x3dc00], [R6.64], P0 ;  /* 0x3dc0000006b77fae */ /* 0x0003e20008121848 */
[----:B------:R-:W-:-:S03]  /*9bbd0*/  LOP3.LUT R0, R215, 0x70, RZ, 0x3c, !PT ;  /* 0x00000070d7007812 */ /* 0x000fc600078e3cff */
[----:B------:R1:W-:Y:S04]  /*9bbe0*/  LDGSTS.E [R183+0x3ec00], [R210.64], P0 ;  /* 0x3ec00000d2b77fae */ /* 0x0003e80008121848 */
[----:B------:R1:W-:Y:S04]  /*9bbf0*/  LDGSTS.E [R183+0x3fc00], [R212.64], P0 ;  /* 0x3fc00000d4b77fae */ /* 0x0003e80008121848 */
[----:B-1----:R-:W2:Y:S04]  /*9bc00*/  LDL.LU R6, [R1+0x106c] ;  /* 0x00106c0001067983 */ /* 0x002ea80000300800 */
[----:B------:R-:W2:Y:S04]  /*9bc10*/  LDL.LU R177, [R1+0x1028] ;  /* 0x0010280001b17983 */ /* 0x000ea80000300800 */
[----:B------:R-:W2:Y:S01]  /*9bc20*/  LDL.LU R179, [R1+0x1068] ;  /* 0x0010680001b37983 */ /* 0x000ea20000300800 */
[----:B------:R-:W-:-:S04]  /*9bc30*/  IMAD.U32 R183, RZ, RZ, UR5 ;  /* 0x00000005ffb77e24 */ /* 0x000fc8000f8e00ff */
[----:B------:R-:W-:Y:S01]  /*9bc40*/  IMAD R183, R183, 0x40000, R0 ;  /* 0x00040000b7b77824 */ /* 0x000fe200078e0200 */
[----:B----4-:R-:W-:-:S04]  /*9bc50*/  IADD3 R2, P1, R2, UR7, RZ ;  /* 0x0000000702027c10 */ /* 0x010fc8000ff3e0ff */
[----:B---3--:R-:W-:Y:S01]  /*9bc60*/  IADD3.X R3, R3, UR6, RZ, P1, !PT ;  /* 0x0000000603037c10 */ /* 0x008fe20008ffe4ff */
[----:B------:R1:W-:Y:S04]  /*9bc70*/  STL [R1+0xf2c], R2 ;  /* 0x000f2c0201007387 */ /* 0x0003e80000100800 */
[----:B------:R1:W-:Y:S01]  /*9bc80*/  LDGSTS.E [R183+0xe00], [R2.64], P0 ;  /* 0x00e0000002b77fae */ /* 0x0003e20008121848 */
[----:B--2---:R-:W-:-:S05]  /*9bc90*/  IADD3 R5, P2, R5, UR7, RZ ;  /* 0x0000000705057c10 */ /* 0x004fca000ff5e0ff */
[----:B------:R-:W-:Y:S04]  /*9bca0*/  STL [R1+0xf6c], R5 ;  /* 0x000f6c0501007387 */ /* 0x000fe80000100800 */
[----:B------:R2:W-:Y:S04]  /*9bcb0*/  STL [R1+0xf28], R3 ;  /* 0x000f280301007387 */ /* 0x0005e80000100800 */
[----:B------:R-:W3:Y:S01]  /*9bcc0*/  LDL.LU R0, [R1+0x10ac] ;  /* 0x0010ac0001007983 */ /* 0x000ee20000300800 */
[----:B------:R-:W-:-:S03]  /*9bcd0*/  IADD3.X R8, R8, UR6, RZ, P2, !PT ;  /* 0x0000000608087c10 */ /* 0x000fc600097fe4ff */
[----:B------:R-:W4:Y:S01]  /*9bce0*/  LDL.LU R7, [R1+0x10ec] ;  /* 0x0010ec0001077983 */ /* 0x000f220000300800 */
[----:B------:R-:W-:-:S03]  /*9bcf0*/  IADD3 R9, P1, R9, UR7, RZ ;  /* 0x0000000709097c10 */ /* 0x000fc6000ff3e0ff */
[----:B------:R-:W4:Y:S01]  /*9bd00*/  LDL.LU R178, [R1+0x10a8] ;  /* 0x0010a80001b27983 */ /* 0x000f220000300800 */
[----:B-1----:R-:W-:Y:S01]  /*9bd10*/  IMAD.MOV.U32 R2, RZ, RZ, R5 ;  /* 0x000000ffff027224 */ /* 0x002fe200078e0005 */
[----:B------:R-:W-:Y:S01]  /*9bd20*/  IADD3.X R176, R176, UR6, RZ, P1, !PT ;  /* 0x00000006b0b07c10 */ /* 0x000fe20008ffe4ff */
[----:B--2---:R-:W-:Y:S01]  /*9bd30*/  IMAD.MOV.U32 R3, RZ, RZ, R8 ;  /* 0x000000ffff037224 */ /* 0x004fe200078e0008 */
[----:B------:R-:W2:Y:S01]  /*9bd40*/  LDL.LU R180, [R1+0x10e8] ;  /* 0x0010e80001b47983 */ /* 0x000ea20000300800 */
[----:B------:R-:W-:-:S03]  /*9bd50*/  IADD3 R181, P2, R181, UR7, RZ ;  /* 0x00000007b5b57c10 */ /* 0x000fc6000ff5e0ff */
[----:B------:R1:W-:Y:S04]  /*9bd60*/  STL [R1+0xf68], R8 ;  /* 0x000f680801007387 */ /* 0x0003e80000100800 */
[----:B------:R1:W-:Y:S04]  /*9bd70*/  LDGSTS.E [R183+0x1e00], [R2.64], P0 ;  /* 0x01e0000002b77fae */ /* 0x0003e80008121848 */
[----:B-1----:R-:W2:Y:S04]  /*9bd80*/  LDL.LU R8, [R1+0x112c] ;  /* 0x00112c0001087983 */ /* 0x002ea80000300800 */
[----:B------:R-:W2:Y:S01]  /*9bd90*/  LDL.LU R5, [R1+0x116c] ;  /* 0x00116c0001057983 */ /* 0x000ea20000300800 */
[----:B------:R-:W-:Y:S01]  /*9bda0*/  IADD3.X R182, R182, UR6, RZ, P2, !PT ;  /* 0x00000006b6b67c10 */ /* 0x000fe200097fe4ff */
[----:B------:R-:W-:-:S02]  /*9bdb0*/  IMAD.MOV.U32 R2, RZ, RZ, R9 ;  /* 0x000000ffff027224 */ /* 0x000fc400078e0009 */
[----:B------:R-:W-:Y:S01]  /*9bdc0*/  STL [R1+0xfac], R9 ;  /* 0x000fac0901007387 */ /* 0x000fe20000100800 */
[----:B------:R-:W-:-:S03]  /*9bdd0*/  IMAD.MOV.U32 R3, RZ, RZ, R176 ;  /* 0x000000ffff037224 */ /* 0x000fc600078e00b0 */
[----:B------:R1:W-:Y:S04]  /*9bde0*/  STL [R1+0xfa8], R176 ;  /* 0x000fa8b001007387 */ /* 0x0003e80000100800 */
[----:B------:R-:W-:Y:S01]  /*9bdf0*/  STL [R1+0xfec], R181 ;  /* 0x000fecb501007387 */ /* 0x000fe20000100800 */
[----:B------:R-:W-:-:S03]  /*9be00*/  IADD3 R4, P1, R4, UR7, RZ ;  /* 0x0000000704047c10 */ /* 0x000fc6000ff3e0ff */
[----:B------:R1:W-:Y:S04]  /*9be10*/  LDGSTS.E [R183+0x2e00], [R2.64], P0 ;  /* 0x02e0000002b77fae */ /* 0x0003e80008121848 */
[----:B-1----:R-:W2:Y:S04]  /*9be20*/  LDL.LU R176, [R1+0x1128] ;  /* 0x0011280001b07983 */ /* 0x002ea80000300800 */
[----:B------:R-:W-:Y:S01]  /*9be30*/  STL [R1+0xfe8], R182 ;  /* 0x000fe8b601007387 */ /* 0x000fe20000100800 */
[----:B------:R-:W-:-:S03]  /*9be40*/  IMAD.MOV.U32 R2, RZ, RZ, R181 ;  /* 0x000000ffff027224 */ /* 0x000fc600078e00b5 */
[----:B------:R-:W2:Y:S01]  /*9be50*/  LDL.LU R9, [R1+0x1168] ;  /* 0x0011680001097983 */ /* 0x000ea20000300800 */
[----:B------:R-:W-:Y:S01]  /*9be60*/  IMAD.MOV.U32 R3, RZ, RZ, R182 ;  /* 0x000000ffff037224 */ /* 0x000fe200078e00b6 */
[----:B------:R-:W-:Y:S02]  /*9be70*/  IADD3 R6, P2, R6, UR7, RZ ;  /* 0x0000000706067c10 */ /* 0x000fe4000ff5e0ff */
[----:B------:R-:W-:Y:S02]  /*9be80*/  IADD3.X R177, R177, UR6, RZ, P1, !PT ;  /* 0x00000006b1b17c10 */ /* 0x000fe40008ffe4ff */
        /* <DEDUP_REMOVED lines=14> */
[----:B------:R-:W2:Y:S04]  /*9bf70*/  LDL.LU R6, [R1+0x11e8] ;  /* 0x0011e80001067983 */ /* 0x000ea80000300800 */
[----:B------:R1:W-:Y:S01]  /*9bf80*/  LDGSTS.E [R183+0x5e00], [R2.64], P0 ;  /* 0x05e0000002b77fae */ /* 0x0003e20008121848 */
[----:B---3--:R-:W-:Y:S02]  /*9bf90*/  IADD3 R0, P1, R0, UR7, RZ ;  /* 0x0000000700007c10 */ /* 0x008fe4000ff3e0ff */
[----:B----4-:R-:W-:Y:S02]  /*9bfa0*/  IADD3 R7, P2, R7, UR7, RZ ;  /* 0x0000000707077c10 */ /* 0x010fe4000ff5e0ff */
[----:B------:R-:W-:Y:S01]  /*9bfb0*/  IADD3.X R178, R178, UR6, RZ, P1, !PT ;  /* 0x00000006b2b27c10 */ /* 0x000fe20008ffe4ff */
[----:B------:R-:W-:Y:S01]  /*9bfc0*/  STL [R1+0x10ac], R0 ;  /* 0x0010ac0001007387 */ /* 0x000fe20000100800 */
[----:B-1----:R-:W-:Y:S01]  /*9bfd0*/  IMAD.MOV.U32 R2, RZ, RZ, R0 ;  /* 0x000000ffff027224 */ /* 0x002fe200078e0000 */
[----:B--2---:R-:W-:-:S02]  /*9bfe0*/  IADD3.X R180, R180, UR6, RZ, P2, !PT ;  /* 0x00000006b4b47c10 */ /* 0x004fc400097fe4ff */
[----:B------:R-:W-:Y:S01]  /*9bff0*/  IMAD.MOV.U32 R3, RZ, RZ, R178 ;  /* 0x000000ffff037224 */ /* 0x000fe200078e00b2 */
[----:B------:R1:W-:Y:S04]  /*9c000*/  STL [R1+0x10a8], R178 ;  /* 0x0010a8b201007387 */ /* 0x0003e80000100800 */
[----:B------:R-:W-:Y:S04]  /*9c010*/  STL [R1+0x10ec], R7 ;  /* 0x0010ec0701007387 */ /* 0x000fe80000100800 */
[----:B------:R2:W-:Y:S04]  /*9c020*/  LDGSTS.E [R183+0x6e00], [R2.64], P0 ;  /* 0x06e0000002b77fae */ /* 0x0005e80008121848 */
[----:B-1----:R-:W3:Y:S01]  /*9c030*/  LDL.LU R178, [R1+0x122c] ;  /* 0x00122c0001b27983 */ /* 0x002ee20000300800 */
[----:B------:R-:W-:-:S03]  /*9c040*/  IADD3 R8, P1, R8, UR7, RZ ;  /* 0x0000000708087c10 */ /* 0x000fc6000ff3e0ff */
[----:B------:R1:W-:Y:S01]  /*9c050*/  STL [R1+0x10e8], R180 ;  /* 0x0010e8b401007387 */ /* 0x0003e20000100800 */
[----:B------:R-:W-:-:S03]  /*9c060*/  IADD3 R5, P2, R5, UR7, RZ ;  /* 0x0000000705057c10 */ /* 0x000fc6000ff5e0ff */
[----:B------:R-:W4:Y:S01]  /*9c070*/  LDL.LU R0, [R1+0x126c] ;  /* 0x00126c0001007983 */ /* 0x000f220000300800 */
[----:B--2---:R-:W-:Y:S02]  /*9c080*/  IMAD.MOV.U32 R3, RZ, RZ, R180 ;  /* 0x000000ffff037224 */ /* 0x004fe400078e00b4 */
[----:B------:R-:W-:Y:S01]  /*9c090*/  IMAD.MOV.U32 R2, RZ, RZ, R7 ;  /* 0x000000ffff027224 */ /* 0x000fe200078e0007 */
[----:B-1----:R-:W2:Y:S04]  /*9c0a0*/  LDL.LU R180, [R1+0x1228] ;  /* 0x0012280001b47983 */ /* 0x002ea80000300800 */
[----:B------:R-:W2:Y:S01]  /*9c0b0*/  LDL.LU R7, [R1+0x1268] ;  /* 0x0012680001077983 */ /* 0x000ea20000300800 */
[----:B------:R-:W-:-:S03]  /*9c0c0*/  IADD3.X R176, R176, UR6, RZ, P1, !PT ;  /* 0x00000006b0b07c10 */ /* 0x000fc60008ffe4ff */
[----:B------:R1:W-:Y:S04]  /*9c0d0*/  STL [R1+0x112c], R8 ;  /* 0x00112c0801007387 */ /* 0x0003e80000100800 */
        /* <DEDUP_REMOVED lines=8> */
[----:B------:R-:W2:Y:S04]  /*9c160*/  LDL.LU R181, [R1+0x12ec] ;  /* 0x0012ec0001b57983 */ /* 0x000ea80000300800 */
[----:B------:R-:W2:Y:S04]  /*9c170*/  LDL.LU R176, [R1+0x12a8] ;  /* 0x0012a80001b07983 */ /* 0x000ea80000300800 */
[----:B------:R1:W-:Y:S01]  /*9c180*/  LDGSTS.E [R183+0x8e00], [R2.64], P0 ;  /* 0x08e0000002b77fae */ /* 0x0003e20008121848 */
[----:B------:R-:W-:-:S03]  /*9c190*/  IADD3 R177, P1, R177, UR7, RZ ;  /* 0x00000007b1b17c10 */ /* 0x000fc6000ff3e0ff */
[----:B------:R-:W2:Y:S01]  /*9c1a0*/  LDL.LU R182, [R1+0x12e8] ;  /* 0x0012e80001b67983 */ /* 0x000ea20000300800 */
[----:B-1----:R-:W-:Y:S02]  /*9c1b0*/  IMAD.MOV.U32 R2, RZ, RZ, R5 ;  /* 0x000000ffff027224 */ /* 0x002fe400078e0005 */
[----:B------:R-:W-:Y:S01]  /*9c1c0*/  IMAD.MOV.U32 R3, RZ, RZ, R9 ;  /* 0x000000ffff037224 */ /* 0x000fe200078e0009 */
[----:B------:R-:W-:Y:S01]  /*9c1d0*/  IADD3 R4, P2, R4, UR7, RZ ;  /* 0x0000000704047c10 */ /* 0x000fe2000ff5e0ff */
[----:B------:R-:W2:Y:S04]  /*9c1e0*/  LDL.LU R5, [R1+0x132c] ;  /* 0x00132c0001057983 */ /* 0x000ea80000300800 */
        /* <DEDUP_REMOVED lines=12> */
[----:B------:R1:W-:Y:S02]  /*9c2b0*/  LDGSTS.E [R183+0xae00], [R2.64], P0 ;  /* 0x0ae0000002b77fae */ /* 0x0003e40008121848 */
[----:B-1----:R-:W-:-:S02]  /*9c2c0*/  IMAD.MOV.U32 R2, RZ, RZ, R4 ;  /* 0x000000ffff027224 */ /* 0x002fc400078e0004 */
[----:B------:R-:W-:Y:S01]  /*9c2d0*/  IMAD.MOV.U32 R3, RZ, RZ, R6 ;  /* 0x000000ffff037224 */ /* 0x000fe200078e0006 */
[----:B------:R-:W2:Y:S04]  /*9c2e0*/  LDL.LU R4, [R1+0x13ac] ;  /* 0x0013ac0001047983 */ /* 0x000ea80000300800 */
[----:B------:R-:W2:Y:S04]  /*9c2f0*/  LDL.LU R6, [R1+0x13ec] ;  /* 0x0013ec0001067983 */ /* 0x000ea80000300800 */
[----:B------:R1:W-:Y:S01]  /*9c300*/  LDGSTS.E [R183+0xbe00], [R2.64], P0 ;  /* 0x0be0000002b77fae */ /* 0x0003e20008121848 */
[----:B---3--:R-:W-:-:S05]  /*9c310*/  IADD3 R178, P1, R178, UR7, RZ ;  /* 0x00000007b2b27c10 */ /* 0x008fca000ff3e0ff */
[----:B------:R3:W-:Y:S01]  /*9c320*/  STL [R1+0x122c], R178 ;  /* 0x00122cb201007387 */ /* 0x0007e20000100800 */
[----:B----4-:R-:W-:Y:S02]  /*9c330*/  IADD3 R0, P2, R0, UR7, RZ ;  /* 0x0000000700007c10 */ /* 0x010fe4000ff5e0ff */
[----:B--2---:R-:W-:Y:S01]  /*9c340*/  IADD3.X R180, R180, UR6, RZ, P1, !PT ;  /* 0x00000006b4b47c10 */ /* 0x004fe20008ffe4ff */
[----:B-1----:R-:W-:Y:S01]  /*9c350*/  IMAD.MOV.U32 R2, RZ, RZ, R178 ;  /* 0x000000ffff027224 */ /* 0x002fe200078e00b2 */
[----:B------:R-:W-:-:S03]  /*9c360*/  IADD3.X R7, R7, UR6, RZ, P2, !PT ;  /* 0x0000000607077c10 */ /* 0x000fc600097fe4ff */
[----:B------:R1:W-:Y:S01]  /*9c370*/  STL [R1+0x1228], R180 ;  /* 0x001228b401007387 */ /* 0x0003e20000100800 */
[----:B------:R-:W-:-:S03]  /*9c380*/  IMAD.MOV.U32 R3, RZ, RZ, R180 ;  /* 0x000000ffff037224 */ /* 0x000fc600078e00b4 */
[----:B------:R-:W-:Y:S04]  /*9c390*/  STL [R1+0x126c], R0 ;  /* 0x00126c0001007387 */ /* 0x000fe80000100800 */
[----:B---3--:R-:W2:Y:S04]  /*9c3a0*/  LDL.LU R178, [R1+0x13a8] ;  /* 0x0013a80001b27983 */ /* 0x008ea80000300800 */
[----:B------:R3:W-:Y:S04]  /*9c3b0*/  STL [R1+0x1268], R7 ;  /* 0x0012680701007387 */ /* 0x0007e80000100800 */
[----:B------:R4:W-:Y:S04]  /*9c3c0*/  LDGSTS.E [R183+0xce00], [R2.64], P0 ;  /* 0x0ce0000002b77fae */ /* 0x0009e80008121848 */
[----:B-1----:R-:W2:Y:S01]  /*9c3d0*/  LDL.LU R180, [R1+0x13e8] ;  /* 0x0013e80001b47983 */ /* 0x002ea20000300800 */
[----:B------:R-:W-:Y:S01]  /*9c3e0*/  IADD3 R8, P1, R8, UR7, RZ ;  /* 0x0000000708087c10 */ /* 0x000fe2000ff3e0ff */
[----:B----4-:R-:W-:-:S02]  /*9c3f0*/  IMAD.MOV.U32 R2, RZ, RZ, R0 ;  /* 0x000000ffff027224 */ /* 0x010fc400078e0000 */
[----:B------:R-:W-:Y:S01]  /*9c400*/  IMAD.MOV.U32 R3, RZ, RZ, R7 ;  /* 0x000000ffff037224 */ /* 0x000fe200078e0007 */
[----:B------:R-:W-:Y:S01]  /*9c410*/  IADD3 R181, P2, R181, UR7, RZ ;  /* 0x00000007b5b57c10 */ /* 0x000fe2000ff5e0ff */
[----:B---3--:R-:W3:Y:S01]  /*9c420*/  LDL.LU R7, [R1+0x142c] ;  /* 0x00142c0001077983 */ /* 0x008ee20000300800 */
[----:B------:R-:W-:-:S03]  /*9c430*/  IADD3.X R176, R176, UR6, RZ, P1, !PT ;  /* 0x00000006b0b07c10 */ /* 0x000fc60008ffe4ff */
[----:B------:R-:W2:Y:S04]  /*9c440*/  LDL.LU R0, [R1+0x146c] ;  /* 0x00146c0001007983 */ /* 0x000ea80000300800 */
[----:B------:R1:W-:Y:S01]  /*9c450*/  LDGSTS.E [R183+0xde00], [R2.64], P0 ;  /* 0x0de0000002b77fae */ /* 0x0003e20008121848 */
[----:B------:R-:W-:-:S03]  /*9c460*/  IADD3.X R182, R182, UR6, RZ, P2, !PT ;  /* 0x00000006b6b67c10 */ /* 0x000fc600097fe4ff */
[----:B------:R-:W-:Y:S04]  /*9c470*/  STL [R1+0x12ac], R8 ;  /* 0x0012ac0801007387 */ /* 0x000fe80000100800 */
[----:B------:R1:W-:Y:S02]  /*9c480*/  STL [R1+0x12a8], R176 ;  /* 0x0012a8b001007387 */ /* 0x0003e40000100800 */
[----:B-1----:R-:W-:Y:S02]  /*9c490*/  IMAD.MOV.U32 R2, RZ, RZ, R8 ;  /* 0x000000ffff027224 */ /* 0x002fe400078e0008 */
[----:B------:R-:W-:Y:S01]  /*9c4a0*/  IMAD.MOV.U32 R3, RZ, RZ, R176 ;  /* 0x000000ffff037224 */ /* 0x000fe200078e00b0 */
[----:B------:R-:W-:Y:S01]  /*9c4b0*/  STL [R1+0x12ec], R181 ;  /* 0x0012ecb501007387 */ /* 0x000fe20000100800 */
[----:B------:R-:W-:-:S03]  /*9c4c0*/  IADD3 R5, P1, R5, UR7, RZ ;  /* 0x0000000705057c10 */ /* 0x000fc6000ff3e0ff */
[----:B------:R-:W2:Y:S01]  /*9c4d0*/  LDL.LU R176, [R1+0x1428] ;  /* 0x0014280001b07983 */ /* 0x000ea20000300800 */
[----:B------:R-:W-:-:S03]  /*9c4e0*/  IADD3 R9, P2, R9, UR7, RZ ;  /* 0x0000000709097c10 */ /* 0x000fc6000ff5e0ff */
[----:B------:R1:W-:Y:S04]  /*9c4f0*/  LDGSTS.E [R183+0xee00], [R2.64], P0 ;  /* 0x0ee0000002b77fae */ /* 0x0003e80008121848 */
[----:B------:R-:W-:Y:S04]  /*9c500*/  STL [R1+0x12e8], R182 ;  /* 0x0012e8b601007387 */ /* 0x000fe80000100800 */
[----:B------:R-:W2:Y:S01]  /*9c510*/  LDL.LU R8, [R1+0x1468] ;  /* 0x0014680001087983 */ /* 0x000ea20000300800 */
[----:B-1----:R-:W-:Y:S02]  /*9c520*/  IMAD.MOV.U32 R2, RZ, RZ, R181 ;  /* 0x000000ffff027224 */ /* 0x002fe400078e00b5 */
[----:B------:R-:W-:Y:S01]  /*9c530*/  IMAD.MOV.U32 R3, RZ, RZ, R182 ;  /* 0x000000ffff037224 */ /* 0x000fe200078e00b6 */
[----:B------:R-:W-:-:S04]  /*9c540*/  IADD3.X R177, R177, UR6, RZ, P1, !PT ;  /* 0x00000006b1b17c10 */ /* 0x000fc80008ffe4ff */
[----:B------:R1:W-:Y:S04]  /*9c550*/  LDGSTS.E [R183+0xfe00], [R2.64], P0 ;  /* 0x0fe0000002b77fae */ /* 0x0003e80008121848 */
[----:B------:R1:W-:Y:S01]  /*9c560*/  STL [R1+0x132c], R5 ;  /* 0x00132c0501007387 */ /* 0x0003e20000100800 */
[----:B------:R-:W-:-:S03]  /*9c570*/  IADD3.X R179, R179, UR6, RZ, P2, !PT ;  /* 0x00000006b3b37c10 */ /* 0x000fc600097fe4ff */
[----:B------:R1:W-:Y:S02]  /*9c580*/  STL [R1+0x1328], R177 ;  /* 0x001328b101007387 */ /* 0x0003e40000100800 */
[----:B-1----:R-:W-:Y:S02]  /*9c590*/  IMAD.MOV.U32 R2, RZ, RZ, R5 ;  /* 0x000000ffff027224 */ /* 0x002fe400078e0005 */
[----:B------:R-:W-:Y:S01]  /*9c5a0*/  IMAD.MOV.U32 R3, RZ, RZ, R177 ;  /* 0x000000ffff037224 */ /* 0x000fe200078e00b1 */
[----:B------:R1:W-:Y:S04]  /*9c5b0*/  STL [R1+0x136c], R9 ;  /* 0x00136c0901007387 */ /* 0x0003e80000100800 */
        /* <DEDUP_REMOVED lines=11> */
[----:B------:R-:W-:Y:S01]  /*9c670*/  STL [R1+0x13ac], R4 ;  /* 0x0013ac0401007387 */ /* 0x000fe20000100800 */
[----:B-1----:R-:W-:Y:S01]  /*9c680*/  IMAD.MOV.U32 R2, RZ, RZ, R4 ;  /* 0x000000ffff027224 */ /* 0x002fe200078e0004 */
[----:B--2---:R-:W-:-:S05]  /*9c690*/  IADD3.X R178, R178, UR6, RZ, P1, !PT ;  /* 0x00000006b2b27c10 */ /* 0x004fca0008ffe4ff */
[----:B------:R-:W-:Y:S01]  /*9c6a0*/  IMAD.MOV.U32 R3, RZ, RZ, R178 ;  /* 0x000000ffff037224 */ /* 0x000fe200078e00b2 */
[----:B------:R1:W-:Y:S04]  /*9c6b0*/  STL [R1+0x13a8], R178 ;  /* 0x0013a8b201007387 */ /* 0x0003e80000100800 */
[----:B------:R-:W-:Y:S01]  /*9c6c0*/  STL [R1+0x13ec], R6 ;  /* 0x0013ec0601007387 */ /* 0x000fe20000100800 */
[----:B------:R-:W-:-:S03]  /*9c6d0*/  IADD3.X R180, R180, UR6, RZ, P2, !PT ;  /* 0x00000006b4b47c10 */ /* 0x000fc600097fe4ff */
[----:B------:R2:W-:Y:S04]  /*9c6e0*/  LDGSTS.E [R183+0x12e00], [R2.64], P0 ;  /* 0x12e0000002b77fae */ /* 0x0005e80008121848 */
[----:B-1----:R-:W4:Y:S04]  /*9c6f0*/  LDL.LU R178, [R1+0x152c] ;  /* 0x00152c0001b27983 */ /* 0x002f280000300800 */
[----:B------:R1:W-:Y:S01]  /*9c700*/  STL [R1+0x13e8], R180 ;  /* 0x0013e8b401007387 */ /* 0x0003e20000100800 */
[----:B---3--:R-:W-:-:S03]  /*9c710*/  IADD3 R7, P1, R7, UR7, RZ ;  /* 0x0000000707077c10 */ /* 0x008fc6000ff3e0ff */
[----:B------:R-:W3:Y:S01]  /*9c720*/  LDL.LU R4, [R1+0x156c] ;  /* 0x00156c0001047983 */ /* 0x000ee20000300800 */
[----:B--2---:R-:W-:Y:S02]  /*9c730*/  IMAD.MOV.U32 R3, RZ, RZ, R180 ;  /* 0x000000ffff037224 */ /* 0x004fe400078e00b4 */
[----:B------:R-:W-:Y:S01]  /*9c740*/  IMAD.MOV.U32 R2, RZ, RZ, R6 ;  /* 0x000000ffff027224 */ /* 0x000fe200078e0006 */
[----:B------:R-:W-:Y:S01]  /*9c750*/  IADD3 R0, P2, R0, UR7, RZ ;  /* 0x0000000700007c10 */ /* 0x000fe2000ff5e0ff */
[----:B-1----:R-:W2:Y:S04]  /*9c760*/  LDL.LU R180, [R1+0x1528] ;  /* 0x0015280001b47983 */ /* 0x002ea80000300800 */
[----:B------:R-:W2:Y:S04]  /*9c770*/  LDL.LU R6, [R1+0x1568] ;  /* 0x0015680001067983 */ /* 0x000ea80000300800 */
[----:B------:R1:W-:Y:S04]  /*9c780*/  STL [R1+0x142c], R7 ;  /* 0x00142c0701007387 */ /* 0x0003e80000100800 */
[----:B------:R1:W-:Y:S01]  /*9c790*/  LDGSTS.E [R183+0x13e00], [R2.64], P0 ;  /* 0x13e0000002b77fae */ /* 0x0003e20008121848 */
[----:B------:R-:W-:Y:S01]  /*9c7a0*/  IADD3.X R176, R176, UR6, RZ, P1, !PT ;  /* 0x00000006b0b07c10 */ /* 0x000fe20008ffe4ff */
[----:B-1----:R-:W-:-:S04]  /*9c7b0*/  IMAD.MOV.U32 R2, RZ, RZ, R7 ;  /* 0x000000ffff027224 */ /* 0x002fc800078e0007 */
[----:B------:R1:W-:Y:S04]  /*9c7c0*/  STL [R1+0x1428], R176 ;  /* 0x001428b001007387 */ /* 0x0003e80000100800 */
[----:B------:R1:W-:Y:S01]  /*9c7d0*/  STL [R1+0x146c], R0 ;  /* 0x00146c0001007387 */ /* 0x0003e20000100800 */
[----:B------:R-:W-:-:S03]  /*9c7e0*/  IADD3.X R8, R8, UR6, RZ, P2, !PT ;  /* 0x0000000608087c10 */ /* 0x000fc600097fe4ff */
[----:B------:R-:W2:Y:S01]  /*9c7f0*/  LDL.LU R7, [R1+0x15ac] ;  /* 0x0015ac0001077983 */ /* 0x000ea20000300800 */
[----:B------:R-:W-:-:S03]  /*9c800*/  IMAD.MOV.U32 R3, RZ, RZ, R176 ;  /* 0x000000ffff037224 */ /* 0x000fc600078e00b0 */
[----:B------:R1:W-:Y:S04]  /*9c810*/  STL [R1+0x1468], R8 ;  /* 0x0014680801007387 */ /* 0x0003e80000100800 */
[----:B------:R-:W2:Y:S04]  /*9c820*/  LDL.LU R181, [R1+0x15ec] ;  /* 0x0015ec0001b57983 */ /* 0x000ea80000300800 */
[----:B-1----:R-:W2:Y:S04]  /*9c830*/  LDL.LU R176, [R1+0x15a8] ;  /* 0x0015a80001b07983 */ /* 0x002ea80000300800 */
[----:B------:R1:W-:Y:S04]  /*9c840*/  LDGSTS.E [R183+0x14e00], [R2.64], P0 ;  /* 0x14e0000002b77fae */ /* 0x0003e80008121848 */
[----:B------:R-:W2:Y:S01]  /*9c850*/  LDL.LU R182, [R1+0x15e8] ;  /* 0x0015e80001b67983 */ /* 0x000ea20000300800 */
[----:B------:R-:W-:Y:S01]  /*9c860*/  IADD3 R5, P1, R5, UR7, RZ ;  /* 0x0000000705057c10 */ /* 0x000fe2000ff3e0ff */
[----:B-1----:R-:W-:-:S02]  /*9c870*/  IMAD.MOV.U32 R2, RZ, RZ, R0 ;  /* 0x000000ffff027224 */ /* 0x002fc400078e0000 */
[----:B------:R-:W-:Y:S01]  /*9c880*/  IMAD.MOV.U32 R3, RZ, RZ, R8 ;  /* 0x000000ffff037224 */ /* 0x000fe200078e0008 */
[----:B------:R-:W2:Y:S04]  /*9c890*/  LDL.LU R0, [R1+0x162c] ;  /* 0x00162c0001007983 */ /* 0x000ea80000300800 */
[----:B------:R-:W2:Y:S01]  /*9c8a0*/  LDL.LU R8, [R1+0x166c] ;  /* 0x00166c0001087983 */ /* 0x000ea20000300800 */
        /* <DEDUP_REMOVED lines=18> */
[----:B----4-:R-:W-:-:S02]  /*9c9d0*/  IADD3 R178, P1, R178, UR7, RZ ;  /* 0x00000007b2b27c10 */ /* 0x010fc4000ff3e0ff */
[----:B---3--:R-:W-:-:S03]  /*9c9e0*/  IADD3 R4, P2, R4, UR7, RZ ;  /* 0x0000000704047c10 */ /* 0x008fc6000ff5e0ff */
[----:B------:R-:W-:Y:S01]  /*9c9f0*/  STL [R1+0x152c], R178 ;  /* 0x00152cb201007387 */ /* 0x000fe20000100800 */
[----:B--2---:R-:W-:Y:S01]  /*9ca00*/  IADD3.X R180, R180, UR6, RZ, P1, !PT ;  /* 0x00000006b4b47c10 */ /* 0x004fe20008ffe4ff */
[----:B-1----:R-:W-:Y:S01]  /*9ca10*/  IMAD.MOV.U32 R2, RZ, RZ, R178 ;  /* 0x000000ffff027224 */ /* 0x002fe200078e00b2 */
[----:B------:R-:W-:-:S03]  /*9ca20*/  IADD3.X R6, R6, UR6, RZ, P2, !PT ;  /* 0x0000000606067c10 */ /* 0x000fc600097fe4ff */
[----:B------:R1:W-:Y:S01]  /*9ca30*/  STL [R1+0x1528], R180 ;  /* 0x001528b401007387 */ /* 0x0003e20000100800 */
[----:B------:R-:W-:-:S03]  /*9ca40*/  IMAD.MOV.U32 R3, RZ, RZ, R180 ;  /* 0x000000ffff037224 */ /* 0x000fc600078e00b4 */
[----:B------:R-:W-:Y:S04]  /*9ca50*/  STL [R1+0x156c], R4 ;  /* 0x00156c0401007387 */ /* 0x000fe80000100800 */
[----:B------:R2:W-:Y:S04]  /*9ca60*/  LDGSTS.E [R183+0x18e00], [R2.64], P0 ;  /* 0x18e0000002b77fae */ /* 0x0005e80008121848 */
[----:B-1----:R-:W3:Y:S04]  /*9ca70*/  LDL.LU R180, [R1+0x16a8] ;  /* 0x0016a80001b47983 */ /* 0x002ee80000300800 */
[----:B------:R1:W-:Y:S04]  /*9ca80*/  STL [R1+0x1568], R6 ;  /* 0x0015680601007387 */ /* 0x0003e80000100800 */
[----:B------:R-:W4:Y:S01]  /*9ca90*/  LDL.LU R178, [R1+0x16e8] ;  /* 0x0016e80001b27983 */ /* 0x000f220000300800 */
[----:B--2---:R-:W-:-:S02]  /*9caa0*/  IMAD.MOV.U32 R2, RZ, RZ, R4 ;  /* 0x000000ffff027224 */ /* 0x004fc400078e0004 */
[----:B------:R-:W-:Y:S02]  /*9cab0*/  IMAD.MOV.U32 R3, RZ, RZ, R6 ;  /* 0x000000ffff037224 */ /* 0x000fe400078e0006 */
[----:B-1----:R-:W2:Y:S01]  /*9cac0*/  LDL.LU R6, [R1+0x172c] ;  /* 0x00172c0001067983 */ /* 0x002ea20000300800 */
[----:B------:R-:W-:-:S03]  /*9cad0*/  IADD3 R7, P1, R7, UR7, RZ ;  /* 0x0000000707077c10 */ /* 0x000fc6000ff3e0ff */
[----:B------:R-:W2:Y:S04]  /*9cae0*/  LDL.LU R4, [R1+0x176c] ;  /* 0x00176c0001047983 */ /* 0x000ea80000300800 */
[----:B------:R1:W-:Y:S01]  /*9caf0*/  LDGSTS.E [R183+0x19e00], [R2.64], P0 ;  /* 0x19e0000002b77fae */ /* 0x0003e20008121848 */
[----:B------:R-:W-:Y:S02]  /*9cb00*/  IADD3 R181, P2, R181, UR7, RZ ;  /* 0x00000007b5b57c10 */ /* 0x000fe4000ff5e0ff */
[----:B------:R-:W-:Y:S01]  /*9cb10*/  IADD3.X R176, R176, UR6, RZ, P1, !PT ;  /* 0x00000006b0b07c10 */ /* 0x000fe20008ffe4ff */
[----:B------:R-:W-:Y:S04]  /*9cb20*/  STL [R1+0x15ac], R7 ;  /* 0x0015ac0701007387 */ /* 0x000fe80000100800 */
[----:B------:R1:W-:Y:S02]  /*9cb30*/  STL [R1+0x15a8], R176 ;  /* 0x0015a8b001007387 */ /* 0x0003e40000100800 */
[----:B-1----:R-:W-:-:S02]  /*9cb40*/  IMAD.MOV.U32 R2, RZ, RZ, R7 ;  /* 0x000000ffff027224 */ /* 0x002fc400078e0007 */
[----:B------:R-:W-:Y:S01]  /*9cb50*/  IMAD.MOV.U32 R3, RZ, RZ, R176 ;  /* 0x000000ffff037224 */ /* 0x000fe200078e00b0 */
[----:B------:R-:W-:Y:S01]  /*9cb60*/  IADD3.X R182, R182, UR6, RZ, P2, !PT ;  /* 0x00000006b6b67c10 */ /* 0x000fe200097fe4ff */
[----:B------:R-:W-:Y:S04]  /*9cb70*/  STL [R1+0x15ec], R181 ;  /* 0x0015ecb501007387 */ /* 0x000fe80000100800 */
[----:B------:R1:W-:Y:S04]  /*9cb80*/  LDGSTS.E [R183+0x1ae00], [R2.64], P0 ;  /* 0x1ae0000002b77fae */ /* 0x0003e80008121848 */
[----:B------:R-:W2:Y:S01]  /*9cb90*/  LDL.LU R176, [R1+0x1728] ;  /* 0x0017280001b07983 */ /* 0x000ea20000300800 */
[----:B------:R-:W-:-:S03]  /*9cba0*/  IADD3 R0, P1, R0, UR7, RZ ;  /* 0x0000000700007c10 */ /* 0x000fc6000ff3e0ff */
[----:B------:R-:W-:Y:S01]  /*9cbb0*/  STL [R1+0x15e8], R182 ;  /* 0x0015e8b601007387 */ /* 0x000fe20000100800 */
[----:B-1----:R-:W-:-:S03]  /*9cbc0*/  IMAD.MOV.U32 R2, RZ, RZ, R181 ;  /* 0x000000ffff027224 */ /* 0x002fc600078e00b5 */
[----:B------:R-:W2:Y:S01]  /*9cbd0*/  LDL.LU R7, [R1+0x1768] ;  /* 0x0017680001077983 */ /* 0x000ea20000300800 */
[----:B------:R-:W-:Y:S01]  /*9cbe0*/  IMAD.MOV.U32 R3, RZ, RZ, R182 ;  /* 0x000000ffff037224 */ /* 0x000fe200078e00b6 */
[----:B------:R-:W-:Y:S02]  /*9cbf0*/  IADD3 R8, P2, R8, UR7, RZ ;  /* 0x0000000708087c10 */ /* 0x000fe4000ff5e0ff */
[----:B------:R-:W-:Y:S04]  /*9cc00*/  STL [R1+0x162c], R0 ;  /* 0x00162c0001007387 */ /* 0x000fe80000100800 */
[----:B------:R1:W-:Y:S02]  /*9cc10*/  LDGSTS.E [R183+0x1be00], [R2.64], P0 ;  /* 0x1be0000002b77fae */ /* 0x0003e40008121848 */
[----:B-1----:R-:W-:Y:S01]  /*9cc20*/  IMAD.MOV.U32 R2, RZ, RZ, R0 ;  /* 0x000000ffff027224 */ /* 0x002fe200078e0000 */
[----:B------:R-:W-:-:S05]  /*9cc30*/  IADD3.X R5, R5, UR6, RZ, P1, !PT ;  /* 0x0000000605057c10 */ /* 0x000fca0008ffe4ff */
        /* <DEDUP_REMOVED lines=8> */
[----:B------:R-:W-:-:S03]  /*9ccc0*/  IMAD.MOV.U32 R3, RZ, RZ, R9 ;  /* 0x000000ffff037224 */ /* 0x000fc600078e0009 */
[----:B-1----:R-:W2:Y:S01]  /*9ccd0*/  LDL.LU R9, [R1+0x17a8] ;  /* 0x0017a80001097983 */ /* 0x002ea20000300800 */
[----:B------:R-:W-:-:S03]  /*9cce0*/  IMAD.MOV.U32 R2, RZ, RZ, R8 ;  /* 0x000000ffff027224 */ /* 0x000fc600078e0008 */
[----:B------:R-:W2:Y:S01]  /*9ccf0*/  LDL.LU R8, [R1+0x17e8] ;  /* 0x0017e80001087983 */ /* 0x000ea20000300800 */
[----:B------:R-:W-:Y:S02]  /*9cd00*/  IADD3 R179, P1, R179, UR7, RZ ;  /* 0x00000007b3b37c10 */ /* 0x000fe4000ff3e0ff */
[----:B------:R-:W-:Y:S01]  /*9cd10*/  IADD3 R177, P2, R177, UR7, RZ ;  /* 0x00000007b1b17c10 */ /* 0x000fe2000ff5e0ff */
[----:B------:R1:W-:Y:S04]  /*9cd20*/  LDGSTS.E [R183+0x1de00], [R2.64], P0 ;  /* 0x1de0000002b77fae */ /* 0x0003e80008121848 */
[----:B------:R2:W-:Y:S01]  /*9cd30*/  STL [R1+0x16ac], R179 ;  /* 0x0016acb301007387 */ /* 0x0005e20000100800 */
[----:B-1----:R-:W-:Y:S01]  /*9cd40*/  IMAD.MOV.U32 R2, RZ, RZ, R179 ;  /* 0x000000ffff027224 */ /* 0x002fe200078e00b3 */
[----:B---3--:R-:W-:-:S05]  /*9cd50*/  IADD3.X R180, R180, UR6, RZ, P1, !PT ;  /* 0x00000006b4b47c10 */ /* 0x008fca0008ffe4ff */
[----:B------:R-:W-:Y:S01]  /*9cd60*/  STL [R1+0x16a8], R180 ;  /* 0x0016a8b401007387 */ /* 0x000fe20000100800 */
[----:B----4-:R-:W-:Y:S01]  /*9cd70*/  IADD3.X R178, R178, UR6, RZ, P2, !PT ;  /* 0x00000006b2b27c10 */ /* 0x010fe200097fe4ff */
[----:B------:R-:W-:Y:S02]  /*9cd80*/  IMAD.MOV.U32 R3, RZ, RZ, R180 ;  /* 0x000000ffff037224 */ /* 0x000fe400078e00b4 */
[----:B------:R-:W-:Y:S04]  /*9cd90*/  STL [R1+0x16ec], R177 ;  /* 0x0016ecb101007387 */ /* 0x000fe80000100800 */
[----:B------:R1:W-:Y:S01]  /*9cda0*/  STL [R1+0x16e8], R178 ;  /* 0x0016e8b201007387 */ /* 0x0003e20000100800 */
[----:B--2---:R-:W-:-:S03]  /*9cdb0*/  IADD3 R6, P1, R6, UR7, RZ ;  /* 0x0000000706067c10 */ /* 0x004fc6000ff3e0ff */
[----:B------:R-:W2:Y:S04]  /*9cdc0*/  LDL.LU R185, [R1+0x1828] ;  /* 0x0018280001b97983 */ /* 0x000ea80000300800 */
[----:B------:R-:W3:Y:S01]  /*9cdd0*/  LDL.LU R184, [R1+0x182c] ;  /* 0x00182c0001b87983 */ /* 0x000ee20000300800 */
[----:B------:R-:W-:-:S03]  /*9cde0*/  IADD3 R4, P2, R4, UR7, RZ ;  /* 0x0000000704047c10 */ /* 0x000fc6000ff5e0ff */
[----:B------:R4:W-:Y:S04]  /*9cdf0*/  LDGSTS.E [R183+0x1ee00], [R2.64], P0 ;  /* 0x1ee0000002b77fae */ /* 0x0009e80008121848 */
[----:B------:R-:W2:Y:S01]  /*9ce00*/  LDL.LU R179, [R1+0x1868] ;  /* 0x0018680001b37983 */ /* 0x000ea20000300800 */
[----:B----4-:R-:W-:Y:S02]  /*9ce10*/  IMAD.MOV.U32 R2, RZ, RZ, R177 ;  /* 0x000000ffff027224 */ /* 0x010fe400078e00b1 */
[----:B------:R-:W-:Y:S02]  /*9ce20*/  IMAD.MOV.U32 R3, RZ, RZ, R178 ;  /* 0x000000ffff037224 */ /* 0x000fe400078e00b2 */
[----:B-1----:R-:W4:Y:S01]  /*9ce30*/  LDL.LU R178, [R1+0x186c] ;  /* 0x00186c0001b27983 */ /* 0x002f220000300800 */
[----:B------:R-:W-:-:S03]  /*9ce40*/  IADD3.X R176, R176, UR6, RZ, P1, !PT ;  /* 0x00000006b0b07c10 */ /* 0x000fc60008ffe4ff */
[----:B------:R1:W-:Y:S04]  /*9ce50*/  LDGSTS.E [R183+0x1fe00], [R2.64], P0 ;  /* 0x1fe0000002b77fae */ /* 0x0003e80008121848 */
[----:B------:R1:W-:Y:S01]  /*9ce60*/  STL [R1+0x172c], R6 ;  /* 0x00172c0601007387 */ /* 0x0003e20000100800 */
[----:B------:R-:W-:-:S03]  /*9ce70*/  IADD3.X R7, R7, UR6, RZ, P2, !PT ;  /* 0x0000000607077c10 */ /* 0x000fc600097fe4ff */
        /* <DEDUP_REMOVED lines=12> */
[----:B------:R-:W4:Y:S01]  /*9cf40*/  LDL.LU R181, [R1+0x192c] ;  /* 0x00192c0001b57983 */ /* 0x000f220000300800 */
[----:B------:R-:W-:-:S03]  /*9cf50*/  IADD3 R5, P1, R5, UR7, RZ ;  /* 0x0000000705057c10 */ /* 0x000fc6000ff3e0ff */
[----:B------:R-:W4:Y:S04]  /*9cf60*/  LDL.LU R4, [R1+0x196c] ;  /* 0x00196c0001047983 */ /* 0x000f280000300800 */
[----:B------:R1:W-:Y:S01]  /*9cf70*/  STL [R1+0x17ac], R5 ;  /* 0x0017ac0501007387 */ /* 0x0003e20000100800 */
[----:B------:R-:W-:-:S03]  /*9cf80*/  IADD3 R0, P2, R0, UR7, RZ ;  /* 0x0000000700007c10 */ /* 0x000fc6000ff5e0ff */
[----:B------:R1:W-:Y:S01]  /*9cf90*/  LDGSTS.E [R183+0x21e00], [R2.64], P0 ;  /* 0x21e0000002b77fae */ /* 0x0003e20008121848 */
[----:B------:R-:W-:-:S05]  /*9cfa0*/  IADD3.X R9, R9, UR6, RZ, P1, !PT ;  /* 0x0000000609097c10 */ /* 0x000fca0008ffe4ff */
[----:B------:R1:W-:Y:S01]  /*9cfb0*/  STL [R1+0x17a8], R9 ;  /* 0x0017a80901007387 */ /* 0x0003e20000100800 */
[----:B------:R-:W-:-:S03]  /*9cfc0*/  IADD3.X R8, R8, UR6, RZ, P2, !PT ;  /* 0x0000000608087c10 */ /* 0x000fc600097fe4ff */
[----:B------:R-:W-:Y:S04]  /*9cfd0*/  STL [R1+0x17ec], R0 ;  /* 0x0017ec0001007387 */ /* 0x000fe80000100800 */
[----:B------:R-:W4:Y:S01]  /*9cfe0*/  LDL.LU R182, [R1+0x1928] ;  /* 0x0019280001b67983 */ /* 0x000f220000300800 */
[----:B-1----:R-:W-:-:S03]  /*9cff0*/  IMAD.MOV.U32 R2, RZ, RZ, R5 ;  /* 0x000000ffff027224 */ /* 0x002fc600078e0005 */
[----:B------:R1:W-:Y:S04]  /*9d000*/  STL [R1+0x17e8], R8 ;  /* 0x0017e80801007387 */ /* 0x0003e80000100800 */
[----:B------:R-:W4:Y:S01]  /*9d010*/  LDL.LU R5, [R1+0x1968] ;  /* 0x0019680001057983 */ /* 0x000f220000300800 */
[----:B------:R-:W-:-:S03]  /*9d020*/  IMAD.MOV.U32 R3, RZ, RZ, R9 ;  /* 0x000000ffff037224 */ /* 0x000fc600078e0009 */
[----:B------:R-:W4:Y:S04]  /*9d030*/  LDL.LU R180, [R1+0x19e8] ;  /* 0x0019e80001b47983 */ /* 0x000f280000300800 */
[----:B------:R1:W-:Y:S04]  /*9d040*/  LDGSTS.E [R183+0x22e00], [R2.64], P0 ;  /* 0x22e0000002b77fae */ /* 0x0003e80008121848 */
[----:B------:R-:W4:Y:S01]  /*9d050*/  LDL.LU R9, [R1+0x19ec] ;  /* 0x0019ec0001097983 */ /* 0x000f220000300800 */
[----:B-1----:R-:W-:Y:S02]  /*9d060*/  IMAD.MOV.U32 R2, RZ, RZ, R0 ;  /* 0x000000ffff027224 */ /* 0x002fe400078e0000 */
[----:B------:R-:W-:-:S02]  /*9d070*/  IMAD.MOV.U32 R3, RZ, RZ, R8 ;  /* 0x000000ffff037224 */ /* 0x000fc400078e0008 */
[----:B------:R-:W4:Y:S04]  /*9d080*/  LDL.LU R8, [R1+0x1a10] ;  /* 0x001a100001087983 */ /* 0x000f280000300800 */
[----:B------:R1:W-:Y:S04]  /*9d090*/  LDGSTS.E [R183+0x23e00], [R2.64], P0 ;  /* 0x23e0000002b77fae */ /* 0x0003e80008121848 */
[----:B------:R-:W4:Y:S01]  /*9d0a0*/  LDL.LU R0, [R1+0x1a14] ;  /* 0x001a140001007983 */ /* 0x000f220000300800 */
[----:B---3--:R-:W-:-:S04]  /*9d0b0*/  IADD3 R184, P1, R184, UR7, RZ ;  /* 0x00000007b8b87c10 */ /* 0x008fc8000ff3e0ff */
[----:B--2---:R-:W-:Y:S01]  /*9d0c0*/  IADD3.X R185, R185, UR6, RZ, P1, !PT ;  /* 0x00000006b9b97c10 */ /* 0x004fe20008ffe4ff */
[----:B-1----:R-:W-:Y:S01]  /*9d0d0*/  IMAD.MOV.U32 R2, RZ, RZ, R184 ;  /* 0x000000ffff027224 */ /* 0x002fe200078e00b8 */
[----:B------:R-:W-:Y:S03]  /*9d0e0*/  STL [R1+0x182c], R184 ;  /* 0x00182cb801007387 */ /* 0x000fe60000100800 */
[----:B------:R-:W-:Y:S01]  /*9d0f0*/  IMAD.MOV.U32 R3, RZ, RZ, R185 ;  /* 0x000000ffff037224 */ /* 0x000fe200078e00b9 */
[----:B------:R-:W-:Y:S04]  /*9d100*/  STL [R1+0x1828], R185 ;  /* 0x001828b901007387 */ /* 0x000fe80000100800 */
[----:B------:R1:W-:Y:S01]  /*9d110*/  LDGSTS.E [R183+0x24e00], [R2.64], P0 ;  /* 0x24e0000002b77fae */ /* 0x0003e20008121848 */
[----:B----4-:R-:W-:-:S04]  /*9d120*/  IADD3 R178, P2, R178, UR7, RZ ;  /* 0x00000007b2b27c10 */ /* 0x010fc8000ff5e0ff */
[----:B------:R-:W-:Y:S01]  /*9d130*/  IADD3.X R179, R179, UR6, RZ, P2, !PT ;  /* 0x00000006b3b37c10 */ /* 0x000fe200097fe4ff */
[----:B------:R-:W-:Y:S01]  /*9d140*/  STL [R1+0x186c], R178 ;  /* 0x00186cb201007387 */ /* 0x000fe20000100800 */
[----:B-1----:R-:W-:-:S03]  /*9d150*/  IMAD.MOV.U32 R2, RZ, RZ, R178 ;  /* 0x000000ffff027224 */ /* 0x002fc600078e00b2 */
[----:B------:R1:W-:Y:S01]  /*9d160*/  STL [R1+0x1868], R179 ;  /* 0x001868b301007387 */ /* 0x0003e20000100800 */
[----:B------:R-:W-:-:S03]  /*9d170*/  IMAD.MOV.U32 R3, RZ, RZ, R179 ;  /* 0x000000ffff037224 */ /* 0x000fc600078e00b3 */
[----:B------:R-:W2:Y:S04]  /*9d180*/  LDL.LU.64 R186, [R1+0xbe8] ;  /* 0x000be80001ba7983 */ /* 0x000ea80000300a00 */
[----:B------:R3:W-:Y:S04]  /*9d190*/  LDGSTS.E [R183+0x25e00], [R2.64], P0 ;  /* 0x25e0000002b77fae */ /* 0x0007e80008121848 */
[----:B-1----:R-:W4:Y:S01]  /*9d1a0*/  LDL.LU.64 R178, [R1+0xbd0] ;  /* 0x000bd00001b27983 */ /* 0x002f220000300a00 */
[----:B------:R-:W-:-:S05]  /*9d1b0*/  IADD3 R6, P1, R6, UR7, RZ ;  /* 0x0000000706067c10 */ /* 0x000fca000ff3e0ff */
[----:B---3--:R-:W-:Y:S01]  /*9d1c0*/  IMAD.MOV.U32 R2, RZ, RZ, R6 ;  /* 0x000000ffff027224 */ /* 0x008fe200078e0006 */
[----:B------:R-:W-:Y:S01]  /*9d1d0*/  STL [R1+0x18ac], R6 ;  /* 0x0018ac0601007387 */ /* 0x000fe20000100800 */
[----:B------:R-:W-:Y:S02]  /*9d1e0*/  IADD3 R176, P2, R176, UR7, RZ ;  /* 0x00000007b0b07c10 */ /* 0x000fe4000ff5e0ff */
[----:B------:R-:W-:Y:S02]  /*9d1f0*/  IADD3.X R7, R7, UR6, RZ, P1, !PT ;  /* 0x0000000607077c10 */ /* 0x000fe40008ffe4ff */
[----:B------:R-:W-:-:S03]  /*9d200*/  IADD3.X R177, R177, UR6, RZ, P2, !PT ;  /* 0x00000006b1b17c10 */ /* 0x000fc600097fe4ff */
[----:B------:R-:W-:Y:S01]  /*9d210*/  IMAD.MOV.U32 R3, RZ, RZ, R7 ;  /* 0x000000ffff037224 */ /* 0x000fe200078e0007 */
[----:B------:R1:W-:Y:S01]  /*9d220*/  STL [R1+0x18a8], R7 ;  /* 0x0018a80701007387 */ /* 0x0003e20000100800 */
[----:B------:R-:W-:-:S03]  /*9d230*/  IADD3 R181, P1, R181, UR7, RZ ;  /* 0x00000007b5b57c10 */ /* 0x000fc6000ff3e0ff */
[----:B------:R-:W-:Y:S04]  /*9d240*/  STL [R1+0x18ec], R176 ;  /* 0x0018ecb001007387 */ /* 0x000fe80000100800 */
[----:B------:R3:W-:Y:S04]  /*9d250*/  LDGSTS.E [R183+0x26e00], [R2.64], P0 ;  /* 0x26e0000002b77fae */ /* 0x0007e80008121848 */
[----:B-1----:R-:W4:Y:S01]  /*9d260*/  LDL.LU.64 R6, [R1+0xbb8] ;  /* 0x000bb80001067983 */ /* 0x002f220000300a00 */
[----:B------:R-:W-:-:S03]  /*9d270*/  IADD3 R4, P2, R4, UR7, RZ ;  /* 0x0000000704047c10 */ /* 0x000fc6000ff5e0ff */
[----:B------:R1:W-:Y:S01]  /*9d280*/  STL [R1+0x18e8], R177 ;  /* 0x0018e8b101007387 */ /* 0x0003e20000100800 */
[----:B---3--:R-:W-:Y:S02]  /*9d290*/  IMAD.MOV.U32 R2, RZ, RZ, R176 ;  /* 0x000000ffff027224 */ /* 0x008fe400078e00b0 */
[----:B------:R-:W-:Y:S02]  /*9d2a0*/  IMAD.MOV.U32 R3, RZ, RZ, R177 ;  /* 0x000000ffff037224 */ /* 0x000fe400078e00b1 */
[----:B-1----:R-:W3:Y:S04]  /*9d2b0*/  LDL.LU.64 R176, [R1+0xba0] ;  /* 0x000ba00001b07983 */ /* 0x002ee80000300a00 */
[----:B------:R1:W-:Y:S01]  /*9d2c0*/  LDGSTS.E [R183+0x27e00], [R2.64], P0 ;  /* 0x27e0000002b77fae */ /* 0x0003e20008121848 */
[----:B------:R-:W-:-:S03]  /*9d2d0*/  IADD3.X R182, R182, UR6, RZ, P1, !PT ;  /* 0x00000006b6b67c10 */ /* 0x000fc60008ffe4ff */
[----:B------:R-:W-:Y:S04]  /*9d2e0*/  STL [R1+0x192c], R181 ;  /* 0x00192cb501007387 */ /* 0x000fe80000100800 */
[----:B------:R-:W-:Y:S01]  /*9d2f0*/  STL [R1+0x1928], R182 ;  /* 0x001928b601007387 */ /* 0x000fe20000100800 */
[----:B------:R-:W-:Y:S01]  /*9d300*/  IADD3.X R5, R5, UR6, RZ, P2, !PT ;  /* 0x0000000605057c10 */ /* 0x000fe200097fe4ff */
[----:B-1----:R-:W-:Y:S02]  /*9d310*/  IMAD.MOV.U32 R2, RZ, RZ, R181 ;  /* 0x000000ffff027224 */ /* 0x002fe400078e00b5 */
[----:B------:R-:W-:Y:S01]  /*9d320*/  STL [R1+0x196c], R4 ;  /* 0x00196c0401007387 */ /* 0x000fe20000100800 */
[----:B------:R-:W-:-:S03]  /*9d330*/  IMAD.MOV.U32 R3, RZ, RZ, R182 ;  /* 0x000000ffff037224 */ /* 0x000fc600078e00b6 */
[----:B------:R-:W3:Y:S04]  /*9d340*/  LDL.LU.64 R184, [R1+0xb88] ;  /* 0x000b880001b87983 */ /* 0x000ee80000300a00 */
[----:B------:R1:W-:Y:S04]  /*9d350*/  LDGSTS.E [R183+0x28e00], [R2.64], P0 ;  /* 0x28e0000002b77fae */ /* 0x0003e80008121848 */
[----:B------:R1:W-:Y:S02]  /*9d360*/  STL [R1+0x1968], R5 ;  /* 0x0019680501007387 */ /* 0x0003e40000100800 */
[----:B-1----:R-:W-:-:S02]  /*9d370*/  IMAD.MOV.U32 R2, RZ, RZ, R4 ;  /* 0x000000ffff027224 */ /* 0x002fc400078e0004 */
[----:B------:R-:W-:Y:S02]  /*9d380*/  IMAD.MOV.U32 R3, RZ, RZ, R5 ;  /* 0x000000ffff037224 */ /* 0x000fe400078e0005 */
[----:B------:R-:W3:Y:S01]  /*9d390*/  LDL.LU.64 R4, [R1+0xb00] ;  /* 0x000b000001047983 */ /* 0x000ee20000300a00 */
[----:B------:R-:W-:-:S03]  /*9d3a0*/  IADD3 R9, P1, R9, UR7, RZ ;  /* 0x0000000709097c10 */ /* 0x000fc6000ff3e0ff */
[----:B------:R1:W-:Y:S01]  /*9d3b0*/  LDGSTS.E [R183+0x29e00], [R2.64], P0 ;  /* 0x29e0000002b77fae */ /* 0x0003e20008121848 */
[----:B------:R-:W-:Y:S02]  /*9d3c0*/  IADD3.X R180, R180, UR6, RZ, P1, !PT ;  /* 0x00000006b4b47c10 */ /* 0x000fe40008ffe4ff */
[----:B------:R-:W-:Y:S01]  /*9d3d0*/  IADD3 R0, P2, R0, UR7, RZ ;  /* 0x0000000700007c10 */ /* 0x000fe2000ff5e0ff */
[----:B------:R-:W-:Y:S03]  /*9d3e0*/  STL [R1+0x19ec], R9 ;  /* 0x0019ec0901007387 */ /* 0x000fe60000100800 */
[----:B------:R-:W-:Y:S01]  /*9d3f0*/  IADD3.X R8, R8, UR6, RZ, P2, !PT ;  /* 0x0000000608087c10 */ /* 0x000fe200097fe4ff */
[----:B------:R-:W-:Y:S01]  /*9d400*/  STL [R1+0x19e8], R180 ;  /* 0x0019e8b401007387 */ /* 0x000fe20000100800 */
[----:B-1----:R-:W-:Y:S02]  /*9d410*/  IMAD.MOV.U32 R2, RZ, RZ, R9 ;  /* 0x000000ffff027224 */ /* 0x002fe400078e0009 */
[----:B------:R-:W-:Y:S01]  /*9d420*/  IMAD.MOV.U32 R3, RZ, RZ, R180 ;  /* 0x000000ffff037224 */ /* 0x000fe200078e00b4 */
[----:B------:R-:W-:Y:S04]  /*9d430*/  STL [R1+0x1a14], R0 ;  /* 0x001a140001007387 */ /* 0x000fe80000100800 */
[----:B------:R1:W-:Y:S04]  /*9d440*/  LDGSTS.E [R183+0x2ae00], [R2.64], P0 ;  /* 0x2ae0000002b77fae */ /* 0x0003e80008121848 */
[----:B------:R1:W-:Y:S04]  /*9d450*/  STL [R1+0x1a10], R8 ;  /* 0x001a100801007387 */ /* 0x0003e80000100800 */
[----:B------:R-:W3:Y:S01]  /*9d460*/  LDL.LU.64 R188, [R1+0xaf0] ;  /* 0x000af00001bc7983 */ /* 0x000ee20000300a00 */
[----:B-1----:R-:W-:-:S03]  /*9d470*/  IMAD.MOV.U32 R2, RZ, RZ, R0 ;  /* 0x000000ffff027224 */ /* 0x002fc600078e0000 */
[----:B------:R-:W3:Y:S01]  /*9d480*/  LDL.LU.64 R190, [R1+0xae0] ;  /* 0x000ae00001be7983 */ /* 0x000ee20000300a00 */
[----:B------:R-:W-:-:S03]  /*9d490*/  IMAD.MOV.U32 R3, RZ, RZ, R8 ;  /* 0x000000ffff037224 */ /* 0x000fc600078e0008 */
[----:B------:R-:W3:Y:S04]  /*9d4a0*/  LDL.LU.64 R8, [R1+0xad0] ;  /* 0x000ad00001087983 */ /* 0x000ee80000300a00 */
[----:B------:R1:W-:Y:S01]  /*9d4b0*/  LDGSTS.E [R183+0x2be00], [R2.64], P0 ;  /* 0x2be0000002b77fae */ /* 0x0003e20008121848 */
[----:B--2---:R-:W-:-:S04]  /*9d4c0*/  IADD3 R181, P1, R186, UR7, RZ ;  /* 0x00000007bab57c10 */ /* 0x004fc8000ff3e0ff */
[----:B------:R-:W-:Y:S02]  /*9d4d0*/  IADD3.X R182, R187, UR6, RZ, P1, !PT ;  /* 0x00000006bbb67c10 */ /* 0x000fe40008ffe4ff */
[----:B----4-:R-:W-:-:S04]  /*9d4e0*/  IADD3 R180, P1, R178, UR7, RZ ;  /* 0x00000007b2b47c10 */ /* 0x010fc8000ff3e0ff */
[----:B------:R-:W-:Y:S02]  /*9d4f0*/  IADD3.X R0, R179, UR6, RZ, P1, !PT ;  /* 0x00000006b3007c10 */ /* 0x000fe40008ffe4ff */
[----:B------:R-:W-:-:S04]  /*9d500*/  IADD3 R179, P1, R6, UR7, RZ ;  /* 0x0000000706b37c10 */ /* 0x000fc8000ff3e0ff */
[----:B-1----:R-:W-:Y:S02]  /*9d510*/  IADD3.X R2, R7, UR6, RZ, P1, !PT ;  /* 0x0000000607027c10 */ /* 0x002fe40008ffe4ff */
[----:B------:R-:W2:Y:S01]  /*9d520*/  LDL.LU.64 R6, [R1+0xac0] ;  /* 0x000ac00001067983 */ /* 0x000ea20000300a00 */
[----:B---3--:R-:W-:-:S04]  /*9d530*/  IADD3 R178, P1, R176, UR7, RZ ;  /* 0x00000007b0b27c10 */ /* 0x008fc8000ff3e0ff */
[----:B------:R-:W-:Y:S02]  /*9d540*/  IADD3.X R3, R177, UR6, RZ, P1, !PT ;  /* 0x00000006b1037c10 */ /* 0x000fe40008ffe4ff */
[----:B------:R-:W-:-:S04]  /*9d550*/  IADD3 R177, P1, R184, UR7, RZ ;  /* 0x00000007b8b17c10 */ /* 0x000fc8000ff3e0ff */
[----:B------:R-:W-:Y:S02]  /*9d560*/  IADD3.X R176, R185, UR6, RZ, P1, !PT ;  /* 0x00000006b9b07c10 */ /* 0x000fe40008ffe4ff */
[----:B------:R-:W-:-:S04]  /*9d570*/  IADD3 R185, P1, R4, UR7, RZ ;  /* 0x0000000704b97c10 */ /* 0x000fc8000ff3e0ff */
[----:B------:R-:W-:Y:S02]  /*9d580*/  IADD3.X R184, R5, UR6, RZ, P1, !PT ;  /* 0x0000000605b87c10 */ /* 0x000fe40008ffe4ff */
[----:B------:R-:W3:Y:S04]  /*9d590*/  LDL.LU.64 R4, [R1+0xab0] ;  /* 0x000ab00001047983 */ /* 0x000ee80000300a00 */
[----:B------:R-:W4:Y:S04]  /*9d5a0*/  LDL.LU.64 R198, [R1+0xaa0] ;  /* 0x000aa00001c67983 */ /* 0x000f280000300a00 */
[----:B------:R-:W4:Y:S04]  /*9d5b0*/  LDL.LU.64 R200, [R1+0xa58] ;  /* 0x000a580001c87983 */ /* 0x000f280000300a00 */
[----:B------:R-:W4:Y:S04]  /*9d5c0*/  LDL.LU.64 R202, [R1+0xa50] ;  /* 0x000a500001ca7983 */ /* 0x000f280000300a00 */
[----:B------:R-:W4:Y:S04]  /*9d5d0*/  LDL.LU.64 R204, [R1+0xa48] ;  /* 0x000a480001cc7983 */ /* 0x000f280000300a00 */
[----:B------:R-:W4:Y:S04]  /*9d5e0*/  LDL.LU.64 R206, [R1+0xa40] ;  /* 0x000a400001ce7983 */ /* 0x000f280000300a00 */
[----:B------:R-:W4:Y:S01]  /*9d5f0*/  LDL.LU.64 R208, [R1+0xa38] ;  /* 0x000a380001d07983 */ /* 0x000f220000300a00 */
[----:B------:R-:W-:-:S04]  /*9d600*/  IADD3 R187, P1, R188, UR7, RZ ;  /* 0x00000007bcbb7c10 */ /* 0x000fc8000ff3e0ff */
[----:B------:R-:W-:Y:S02]  /*9d610*/  IADD3.X R186, R189, UR6, RZ, P1, !PT ;  /* 0x00000006bdba7c10 */ /* 0x000fe40008ffe4ff */
[----:B------:R-:W-:-:S04]  /*9d620*/  IADD3 R189, P1, R190, UR7, RZ ;  /* 0x00000007bebd7c10 */ /* 0x000fc8000ff3e0ff */
[----:B------:R-:W-:Y:S02]  /*9d630*/  IADD3.X R188, R191, UR6, RZ, P1, !PT ;  /* 0x00000006bfbc7c10 */ /* 0x000fe40008ffe4ff */
        /* <DEDUP_REMOVED lines=8> */
[----:B------:R-:W3:Y:S01]  /*9d6c0*/  LDL.LU.64 R4, [R1+0xa20] ;  /* 0x000a200001047983 */ /* 0x000ee20000300a00 */
[----:B----4-:R-:W-:-:S04]  /*9d6d0*/  IADD3 R197, P1, R198, UR7, RZ ;  /* 0x00000007c6c57c10 */ /* 0x010fc8000ff3e0ff */
        /* <DEDUP_REMOVED lines=13> */
[----:B------:R-:W-:Y:S02]  /*9d7b0*/  LOP3.LUT R177, R177, R176, RZ, 0x3c, !PT ;  /* 0x000000b0b1b17212 */ /* 0x000fe400078e3cff */
[----:B------:R-:W-:Y:S02]  /*9d7c0*/  LOP3.LUT R185, R185, R184, RZ, 0x3c, !PT ;  /* 0x000000b8b9b97212 */ /* 0x000fe400078e3cff */
[----:B------:R-:W-:Y:S01]  /*9d7d0*/  LOP3.LUT R187, R187, R186, RZ, 0x3c, !PT ;  /* 0x000000babbbb7212 */ /* 0x000fe200078e3cff */
[----:B------:R-:W-:Y:S01]  /*9d7e0*/  IMAD.MOV.U32 R8, RZ, RZ, R181 ;  /* 0x000000ffff087224 */ /* 0x000fe200078e00b5 */
[----:B------:R-:W-:Y:S01]  /*9d7f0*/  LOP3.LUT R189, R189, R188, RZ, 0x3c, !PT ;  /* 0x000000bcbdbd7212 */ /* 0x000fe200078e3cff */
[----:B------:R-:W-:Y:S01]  /*9d800*/  IMAD.MOV.U32 R9, RZ, RZ, R182 ;  /* 0x000000ffff097224 */ /* 0x000fe200078e00b6 */
[----:B------:R-:W-:-:S02]  /*9d810*/  LOP3.LUT R176, R177, R176, RZ, 0x3c, !PT ;  /* 0x000000b0b1b07212 */ /* 0x000fc400078e3cff */
[----:B------:R-:W-:Y:S02]  /*9d820*/  LOP3.LUT R191, R191, R190, RZ, 0x3c, !PT ;  /* 0x000000bebfbf7212 */ /* 0x000fe400078e3cff */
[----:B------:R-:W-:Y:S02]  /*9d830*/  LOP3.LUT R184, R185, R184, RZ, 0x3c, !PT ;  /* 0x000000b8b9b87212 */ /* 0x000fe400078e3cff */
[----:B------:R-:W-:Y:S01]  /*9d840*/  LOP3.LUT R193, R193, R192, RZ, 0x3c, !PT ;  /* 0x000000c0c1c17212 */ /* 0x000fe200078e3cff */
[----:B------:R-:W-:Y:S01]  /*9d850*/  IMAD.MOV.U32 R181, RZ, RZ, R3 ;  /* 0x000000ffffb57224 */ /* 0x000fe200078e0003 */
[----:B------:R-:W-:Y:S02]  /*9d860*/  LOP3.LUT R186, R187, R186, RZ, 0x3c, !PT ;  /* 0x000000babbba7212 */ /* 0x000fe400078e3cff */
[----:B------:R-:W-:Y:S02]  /*9d870*/  LOP3.LUT R195, R195, R194, RZ, 0x3c, !PT ;  /* 0x000000c2c3c37212 */ /* 0x000fe400078e3cff */
[----:B------:R-:W-:-:S02]  /*9d880*/  LOP3.LUT R188, R189, R188, RZ, 0x3c, !PT ;  /* 0x000000bcbdbc7212 */ /* 0x000fc400078e3cff */
[----:B------:R-:W-:Y:S01]  /*9d890*/  LOP3.LUT R197, R197, R196, RZ, 0x3c, !PT ;  /* 0x000000c4c5c57212 */ /* 0x000fe200078e3cff */
[----:B------:R1:W-:Y:S01]  /*9d8a0*/  STL.64 [R1+0xbe8], R8 ;  /* 0x000be80801007387 */ /* 0x0003e20000100a00 */
[----:B------:R-:W-:Y:S02]  /*9d8b0*/  LOP3.LUT R177, R177, R176, RZ, 0x3c, !PT ;  /* 0x000000b0b1b17212 */ /* 0x000fe400078e3cff */
[----:B------:R-:W-:Y:S01]  /*9d8c0*/  LOP3.LUT R190, R191, R190, RZ, 0x3c, !PT ;  /* 0x000000bebfbe7212 */ /* 0x000fe200078e3cff */
[----:B------:R-:W-:Y:S01]  /*9d8d0*/  IMAD.MOV.U32 R215, RZ, RZ, c[0x0][0x180] ;  /* 0x00006000ffd77624 */ /* 0x000fe200078e00ff */
[----:B------:R-:W-:Y:S01]  /*9d8e0*/  LOP3.LUT R199, R199, R198, RZ, 0x3c, !PT ;  /* 0x000000c6c7c77212 */ /* 0x000fe200078e3cff */
[----:B------:R1:W-:Y:S01]  /*9d8f0*/  LDGSTS.E [R183+0x2ce00], [R8.64], P0 ;  /* 0x2ce0000008b77fae */ /* 0x0003e20008121848 */
        /* <DEDUP_REMOVED lines=26> */
[----:B------:R-:W-:Y:S02]  /*9daa0*/  IADD3 R215, R215, 0x7f, RZ ;  /* 0x0000007fd7d77810 */ /* 0x000fe40007ffe0ff */
[----:B------:R-:W-:Y:S02]  /*9dab0*/  LOP3.LUT R209, R209, R208, RZ, 0x3c, !PT ;  /* 0x000000d0d1d17212 */ /* 0x000fe400078e3cff */
[----:B------:R-:W-:Y:S02]  /*9dac0*/  IADD3 R214, R214, 0x1, RZ ;  /* 0x00000001d6d67810 */ /* 0x000fe40007ffe0ff */
[----:B--2---:R-:W-:-:S04]  /*9dad0*/  IADD3 R211, P1, R6, UR7, RZ ;  /* 0x0000000706d37c10 */ /* 0x004fc8000ff3e0ff */
[----:B------:R-:W-:Y:S01]  /*9dae0*/  IADD3.X R210, R7, UR6, RZ, P1, !PT ;  /* 0x0000000607d27c10 */ /* 0x000fe20008ffe4ff */
[----:B------:R-:W-:Y:S02]  /*9daf0*/  IMAD.MOV.U32 R6, RZ, RZ, R180 ;  /* 0x000000ffff067224 */ /* 0x000fe400078e00b4 */
[----:B------:R-:W-:Y:S02]  /*9db00*/  IMAD.MOV.U32 R7, RZ, RZ, R0 ;  /* 0x000000ffff077224 */ /* 0x000fe400078e0000 */
[----:B------:R-:W-:-:S03]  /*9db10*/  IMAD.MOV.U32 R180, RZ, RZ, R178 ;  /* 0x000000ffffb47224 */ /* 0x000fc600078e00b2 */
[----:B------:R2:W-:Y:S01]  /*9db20*/  STL.64 [R1+0xbd0], R6 ;  /* 0x000bd00601007387 */ /* 0x0005e20000100a00 */
[----:B------:R-:W-:-:S03]  /*9db30*/  LOP3.LUT R211, R211, R210, RZ, 0x3c, !PT ;  /* 0x000000d2d3d37212 */ /* 0x000fc600078e3cff */
[----:B------:R2:W-:Y:S01]  /*9db40*/  LDGSTS.E [R183+0x2de00], [R6.64], P0 ;  /* 0x2de0000006b77fae */ /* 0x0005e20008121848 */
[C---:B------:R-:W-:Y:S02]  /*9db50*/  LOP3.LUT R210, R211.reuse, R210, RZ, 0x3c, !PT ;  /* 0x000000d2d3d27212 */ /* 0x040fe400078e3cff */
[----:B------:R-:W-:Y:S02]  /*9db60*/  SHF.R.S32.HI R0, RZ, 0x1f, R215 ;  /* 0x0000001fff007819 */ /* 0x000fe400000114d7 */
[----:B------:R-:W-:Y:S02]  /*9db70*/  LOP3.LUT R211, R211, R210, RZ, 0x3c, !PT ;  /* 0x000000d2d3d37212 */ /* 0x000fe400078e3cff */
[----:B------:R-:W-:Y:S02]  /*9db80*/  LEA.HI R0, R0, R215, RZ, 0x7 ;  /* 0x000000d700007211 */ /* 0x000fe400078f38ff */
[----:B---3--:R-:W-:Y:S01]  /*9db90*/  IADD3 R213, P1, R4, UR7, RZ ;  /* 0x0000000704d57c10 */ /* 0x008fe2000ff3e0ff */
[----:B------:R-:W-:-:S03]  /*9dba0*/  IMAD.MOV.U32 R4, RZ, RZ, R179 ;  /* 0x000000ffff047224 */ /* 0x000fc600078e00b3 */
[----:B------:R-:W-:Y:S01]  /*9dbb0*/  IADD3.X R212, R5, UR6, RZ, P1, !PT ;  /* 0x0000000605d47c10 */ /* 0x000fe20008ffe4ff */
[----:B------:R-:W-:-:S05]  /*9dbc0*/  IMAD.MOV.U32 R5, RZ, RZ, R2 ;  /* 0x000000ffff057224 */ /* 0x000fca00078e0002 */
[----:B------:R3:W-:Y:S04]  /*9dbd0*/  STL.64 [R1+0xbb8], R4 ;  /* 0x000bb80401007387 */ /* 0x0007e80000100a00 */
[----:B------:R4:W-:Y:S04]  /*9dbe0*/  STL.64 [R1+0xba0], R180 ;  /* 0x000ba0b401007387 */ /* 0x0009e80000100a00 */
[----:B------:R4:W-:Y:S04]  /*9dbf0*/  STL.64 [R1+0xb88], R176 ;  /* 0x000b88b001007387 */ /* 0x0009e80000100a00 */
[----:B------:R4:W-:Y:S01]  /*9dc00*/  STL.64 [R1+0xb00], R184 ;  /* 0x000b00b801007387 */ /* 0x0009e20000100a00 */
[----:B------:R-:W-:-:S03]  /*9dc10*/  LOP3.LUT R213, R213, R212, RZ, 0x3c, !PT ;  /* 0x000000d4d5d57212 */ /* 0x000fc600078e3cff */
[----:B------:R4:W-:Y:S04]  /*9dc20*/  STL.64 [R1+0xaf0], R186 ;  /* 0x000af0ba01007387 */ /* 0x0009e80000100a00 */
[----:B------:R4:W-:Y:S04]  /*9dc30*/  STL.64 [R1+0xae0], R188 ;  /* 0x000ae0bc01007387 */ /* 0x0009e80000100a00 */
[----:B------:R4:W-:Y:S04]  /*9dc40*/  STL.64 [R1+0xad0], R190 ;  /* 0x000ad0be01007387 */ /* 0x0009e80000100a00 */
[----:B------:R4:W-:Y:S01]  /*9dc50*/  STL.64 [R1+0xac0], R192 ;  /* 0x000ac0c001007387 */ /* 0x0009e20000100a00 */
[----:B------:R-:W-:-:S03]  /*9dc60*/  LOP3.LUT R212, R213, R212, RZ, 0x3c, !PT ;  /* 0x000000d4d5d47212 */ /* 0x000fc600078e3cff */
[----:B------:R4:W-:Y:S04]  /*9dc70*/  STL.64 [R1+0xab0], R194 ;  /* 0x000ab0c201007387 */ /* 0x0009e80000100a00 */
[----:B------:R3:W-:Y:S04]  /*9dc80*/  LDGSTS.E [R183+0x2ee00], [R4.64], P0 ;  /* 0x2ee0000004b77fae */ /* 0x0007e80008121848 */
[----:B------:R4:W-:Y:S04]  /*9dc90*/  STL.64 [R1+0xaa0], R196 ;  /* 0x000aa0c401007387 */ /* 0x0009e80000100a00 */
[----:B------:R4:W-:Y:S04]  /*9dca0*/  LDGSTS.E [R183+0x2fe00], [R180.64], P0 ;  /* 0x2fe00000b4b77fae */ /* 0x0009e80008121848 */
[----:B------:R4:W-:Y:S04]  /*9dcb0*/  STL.64 [R1+0xa58], R198 ;  /* 0x000a58c601007387 */ /* 0x0009e80000100a00 */
[----:B------:R4:W-:Y:S04]  /*9dcc0*/  LDGSTS.E [R183+0x30e00], [R176.64], P0 ;  /* 0x30e00000b0b77fae */ /* 0x0009e80008121848 */
[----:B------:R4:W-:Y:S04]  /*9dcd0*/  STL.64 [R1+0xa50], R200 ;  /* 0x000a50c801007387 */ /* 0x0009e80000100a00 */
[----:B------:R4:W-:Y:S01]  /*9dce0*/  LDGSTS.E [R183+0x31e00], [R184.64], P0 ;  /* 0x31e00000b8b77fae */ /* 0x0009e20008121848 */
[----:B------:R-:W-:-:S03]  /*9dcf0*/  LOP3.LUT R213, R213, R212, RZ, 0x3c, !PT ;  /* 0x000000d4d5d57212 */ /* 0x000fc600078e3cff */
[----:B------:R4:W-:Y:S04]  /*9dd00*/  STL.64 [R1+0xa48], R202 ;  /* 0x000a48ca01007387 */ /* 0x0009e80000100a00 */
[----:B------:R4:W-:Y:S04]  /*9dd10*/  LDGSTS.E [R183+0x32e00], [R186.64], P0 ;  /* 0x32e00000bab77fae */ /* 0x0009e80008121848 */
[----:B------:R4:W-:Y:S04]  /*9dd20*/  STL.64 [R1+0xa40], R204 ;  /* 0x000a40cc01007387 */ /* 0x0009e80000100a00 */
[----:B------:R4:W-:Y:S04]  /*9dd30*/  LDGSTS.E [R183+0x33e00], [R188.64], P0 ;  /* 0x33e00000bcb77fae */ /* 0x0009e80008121848 */
[----:B------:R4:W-:Y:S04]  /*9dd40*/  STL.64 [R1+0xa38], R206 ;  /* 0x000a38ce01007387 */ /* 0x0009e80000100a00 */
[----:B------:R4:W-:Y:S04]  /*9dd50*/  LDGSTS.E [R183+0x34e00], [R190.64], P0 ;  /* 0x34e00000beb77fae */ /* 0x0009e80008121848 */
[----:B-1----:R4:W5:Y:S04]  /*9dd60*/  LDL.LU.64 R8, [R1+0x29c0] ;  /* 0x0029c00001087983 */ /* 0x0029680000300a00 */
[----:B------:R4:W-:Y:S04]  /*9dd70*/  LDGSTS.E [R183+0x35e00], [R192.64], P0 ;  /* 0x35e00000c0b77fae */ /* 0x0009e80008121848 */
[----:B------:R4:W-:Y:S04]  /*9dd80*/  STL.64 [R1+0xa30], R208 ;  /* 0x000a30d001007387 */ /* 0x0009e80000100a00 */
[----:B------:R4:W-:Y:S04]  /*9dd90*/  LDGSTS.E [R183+0x36e00], [R194.64], P0 ;  /* 0x36e00000c2b77fae */ /* 0x0009e80008121848 */
[----:B--2---:R4:W5:Y:S04]  /*9dda0*/  LDL.LU.64 R6, [R1+0x29b8] ;  /* 0x0029b80001067983 */ /* 0x0049680000300a00 */
[----:B------:R4:W-:Y:S04]  /*9ddb0*/  LDGSTS.E [R183+0x37e00], [R196.64], P0 ;  /* 0x37e00000c4b77fae */ /* 0x0009e80008121848 */
[----:B------:R4:W-:Y:S04]  /*9ddc0*/  STL.64 [R1+0xa28], R210 ;  /* 0x000a28d201007387 */ /* 0x0009e80000100a00 */
[----:B------:R4:W-:Y:S01]  /*9ddd0*/  LDGSTS.E [R183+0x38e00], [R198.64], P0 ;  /* 0x38e00000c6b77fae */ /* 0x0009e20008121848 */
[----:B------:R-:W-:-:S03]  /*9dde0*/  SHF.R.S32.HI R0, RZ, 0x7, R0 ;  /* 0x00000007ff007819 */ /* 0x000fc60000011400 */
[----:B---3--:R4:W5:Y:S04]  /*9ddf0*/  LDL.LU.64 R4, [R1+0x29b0] ;  /* 0x0029b00001047983 */ /* 0x0089680000300a00 */
[----:B------:R4:W-:Y:S04]  /*9de00*/  LDGSTS.E [R183+0x39e00], [R200.64], P0 ;  /* 0x39e00000c8b77fae */ /* 0x0009e80008121848 */
[----:B------:R4:W-:Y:S04]  /*9de10*/  STL.64 [R1+0xa20], R212 ;  /* 0x000a20d401007387 */ /* 0x0009e80000100a00 */
[----:B------:R4:W-:Y:S04]  /*9de20*/  LDGSTS.E [R183+0x3ae00], [R202.64], P0 ;  /* 0x3ae00000cab77fae */ /* 0x0009e80008121848 */
[----:B------:R4:W-:Y:S04]  /*9de30*/  LDGSTS.E [R183+0x3be00], [R204.64], P0 ;  /* 0x3be00000ccb77fae */ /* 0x0009e80008121848 */
[----:B------:R4:W-:Y:S04]  /*9de40*/  STL [R1+0xa10], R214 ;  /* 0x000a10d601007387 */ /* 0x0009e80000100800 */
[----:B------:R4:W-:Y:S04]  /*9de50*/  LDGSTS.E [R183+0x3ce00], [R206.64], P0 ;  /* 0x3ce00000ceb77fae */ /* 0x0009e80008121848 */
[----:B------:R4:W-:Y:S04]  /*9de60*/  LDGSTS.E [R183+0x3de00], [R208.64], P0 ;  /* 0x3de00000d0b77fae */ /* 0x0009e80008121848 */
[----:B------:R4:W-:Y:S04]  /*9de70*/  LDGSTS.E [R183+0x3ee00], [R210.64], P0 ;  /* 0x3ee00000d2b77fae */ /* 0x0009e80008121848 */
[----:B------:R4:W-:Y:S01]  /*9de80*/  LDGSTS.E [R183+0x3fe00], [R212.64], P0 ;  /* 0x3fe00000d4b77fae */ /* 0x0009e20008121848 */
[----:B------:R-:W-:-:S03]  /*9de90*/  ISETP.NE.U32.AND P0, PT, R214, R0, PT ;  /* 0x00000000d600720c */ /* 0x000fc60003f05070 */
[----:B------:R-:W0:Y:S10]  /*9dea0*/  LDGDEPBAR ;  /* 0x00000000000079af */ /* 0x000e340000000000 */
[----:B----4-:R-:W-:Y:S01]  /*9deb0*/  @!P0 CALL.REL.NOINC `(.L_x_0) ;  /* 0x0000001000008944 */ /* 0x010fe20003c00000 */
[----:B------:R-:W-:Y:S05]  /*9dec0*/  BRA `(.L_x_1) ;  /* 0xfffaf3b000007947 */ /* 0x000fea000383ffff */
.L_x_0:
[----:B------:R-:W2:Y:S01]  /*9ded0*/  LDL.LU R176, [R1+0x2d0] ;  /* 0x0002d00001b07983 */ /* 0x000ea20000300800 */
[----:B------:R-:W-:-:S04]  /*9dee0*/  DEPBAR.LE SB0, 0x0 ;  /* 0x000080000000791a */ /* 0x000fc80000000000 */
[----:B------:R-:W2:Y:S04]  /*9def0*/  LDL.LU R177, [R1+0x2d4] ;  /* 0x0002d40001b17983 */ /* 0x000ea80000300800 */
[----:B------:R-:W2:Y:S04]  /*9df00*/  LDL.LU R178, [R1+0x3c0] ;  /* 0x0003c00001b27983 */ /* 0x000ea80000300800 */
[----:B------:R-:W2:Y:S04]  /*9df10*/  LDL.LU R179, [R1+0x3c4] ;  /* 0x0003c40001b37983 */ /* 0x000ea80000300800 */
[----:B------:R-:W1:Y:S04]  /*9df20*/  S2R R184, SR_TID.X ;  /* 0x0000000000b87919 */ /* 0x000e680000002100 */
[----:B------:R-:W3:Y:S04]  /*9df30*/  LDL.LU R180, [R1+0x2d8] ;  /* 0x0002d80001b47983 */ /* 0x000ee80000300800 */
[----:B------:R-:W3:Y:S04]  /*9df40*/  LDL.LU R181, [R1+0x2dc] ;  /* 0x0002dc0001b57983 */ /* 0x000ee80000300800 */
[----:B------:R-:W3:Y:S04]  /*9df50*/  LDL.LU R182, [R1+0x3c8] ;  /* 0x0003c80001b67983 */ /* 0x000ee80000300800 */
[----:B------:R-:W3:Y:S01]  /*9df60*/  LDL.LU R183, [R1+0x3cc] ;  /* 0x0003cc0001b77983 */ /* 0x000ee20000300800 */
[----:B-1----:R-:W-:-:S02]  /*9df70*/  IMAD.SHL.U32 R0, R184, 0x20, RZ ;  /* 0x00000020b8007824 */ /* 0x002fc400078e00ff */
[C---:B-----5:R-:W-:Y:S02]  /*9df80*/  IMAD.SHL.U32 R2, R184.reuse, 0x4, RZ ;  /* 0x00000004b8027824 */ /* 0x060fe400078e00ff */
[----:B------:R-:W-:Y:S01]  /*9df90*/  IMAD.SHL.U32 R3, R184, 0x400, RZ ;  /* 0x00000400b8037824 */ /* 0x000fe200078e00ff */
[----:B------:R-:W-:-:S04]  /*9dfa0*/  LOP3.LUT R0, R0, 0x60, RZ, 0xc0, !PT ;  /* 0x0000006000007812 */ /* 0x000fc800078ec0ff */
[----:B------:R-:W-:Y:S01]  /*9dfb0*/  LOP3.LUT R0, R0, 0x70, R2, 0x78, !PT ;  /* 0x0000007000007812 */ /* 0x000fe200078e7802 */
[----:B------:R-:W-:Y:S01]  /*9dfc0*/  IMAD.SHL.U32 R2, R184, 0x40, RZ ;  /* 0x00000040b8027824 */ /* 0x000fe200078e00ff */
[----:B------:R-:W-:-:S04]  /*9dfd0*/  LOP3.LUT R3, R3, 0x6000, RZ, 0xc0, !PT ;  /* 0x0000600003037812 */ /* 0x000fc800078ec0ff */
[----:B------:R-:W-:-:S04]  /*9dfe0*/  LOP3.LUT R2, R2, 0x1800, RZ, 0xc0, !PT ;  /* 0x0000180002027812 */ /* 0x000fc800078ec0ff */
[----:B------:R-:W-:Y:S01]  /*9dff0*/  IADD3 R0, R0, R3, R2 ;  /* 0x0000000300007210 */ /* 0x000fe20007ffe002 */
[----:B------:R-:W-:Y:S06]  /*9e000*/  BAR.SYNC.DEFER_BLOCKING 0x0 ;  /* 0x0000000000007b1d */ /* 0x000fec0000010000 */
[----:B--2---:R1:W-:Y:S04]  /*9e010*/  STS.128 [R0], R176 ;  /* 0x000000b000007388 */ /* 0x0043e80000000c00 */
[----:B-1----:R-:W2:Y:S04]  /*9e020*/  LDL.LU R176, [R1+0x180] ;  /* 0x0001800001b07983 */ /* 0x002ea80000300800 */
[----:B------:R-:W2:Y:S04]  /*9e030*/  LDL.LU R177, [R1+0x184] ;  /* 0x0001840001b17983 */ /* 0x000ea80000300800 */
[----:B------:R-:W2:Y:S04]  /*9e040*/  LDL.LU R178, [R1+0x170] ;  /* 0x0001700001b27983 */ /* 0x000ea80000300800 */
[----:B------:R-:W2:Y:S04]  /*9e050*/  LDL.LU R179, [R1+0x174] ;  /* 0x0001740001b37983 */ /* 0x000ea80000300800 */
[----:B--2---:R1:W-:Y:S04]  /*9e060*/  STS.128 [R0+0x100], R176 ;  /* 0x000100b000007388 */ /* 0x0043e80000000c00 */
[----:B-1----:R-:W2:Y:S04]  /*9e070*/  LDL.LU R176, [R1+0x188] ;  /* 0x0001880001b07983 */ /* 0x002ea80000300800 */
[----:B------:R-:W2:Y:S04]  /*9e080*/  LDL.LU R177, [R1+0x18c] ;  /* 0x00018c0001b17983 */ /* 0x000ea80000300800 */
[----:B------:R-:W2:Y:S04]  /*9e090*/  LDL.LU R178, [R1+0x178] ;  /* 0x0001780001b27983 */ /* 0x000ea80000300800 */
[----:B------:R-:W2:Y:S04]  /*9e0a0*/  LDL.LU R179, [R1+0x17c] ;  /* 0x00017c0001b37983 */ /* 0x000ea80000300800 */
[----:B---3--:R1:W-:Y:S04]  /*9e0b0*/  STS.128 [R0+0x80], R180 ;  /* 0x000080b400007388 */ /* 0x0083e80000000c00 */
[----:B-1----:R-:W3:Y:S04]  /*9e0c0*/  LDL.LU R180, [R1+0x70] ;  /* 0x0000700001b47983 */ /* 0x002ee80000300800 */
[----:B------:R-:W3:Y:S04]  /*9e0d0*/  LDL.LU R181, [R1+0x74] ;  /* 0x0000740001b57983 */ /* 0x000ee80000300800 */
[----:B------:R-:W3:Y:S04]  /*9e0e0*/  LDL.LU R182, [R1] ;  /* 0x0000000001b67983 */ /* 0x000ee80000300800 */
[----:B------:R-:W3:Y:S04]  /*9e0f0*/  LDL.LU R183, [R1+0x4] ;  /* 0x0000040001b77983 */ /* 0x000ee80000300800 */
[----:B--2---:R1:W-:Y:S04]  /*9e100*/  STS.128 [R0+0x180], R176 ;  /* 0x000180b000007388 */ /* 0x0043e80000000c00 */
[----:B-1----:R-:W2:Y:S04]  /*9e110*/  LDL.LU R176, [R1+0x78] ;  /* 0x0000780001b07983 */ /* 0x002ea80000300800 */
[----:B------:R-:W2:Y:S04]  /*9e120*/  LDL.LU R177, [R1+0x7c] ;  /* 0x00007c0001b17983 */ /* 0x000ea80000300800 */
[----:B------:R-:W2:Y:S04]  /*9e130*/  LDL.LU R178, [R1+0x8] ;  /* 0x0000080001b27983 */ /* 0x000ea80000300800 */
[----:B------:R-:W2:Y:S04]  /*9e140*/  LDL.LU R179, [R1+0xc] ;  /* 0x00000c0001b37983 */ /* 0x000ea80000300800 */
[----:B---3--:R-:W-:Y:S01]  /*9e150*/  STS.128 [R0+0x200], R180 ;  /* 0x000200b400007388 */ /* 0x008fe20000000c00 */
[C---:B------:R-:W-:Y:S01]  /*9e160*/  IMAD.SHL.U32 R2, R184.reuse, 0x1000, RZ ;  /* 0x00001000b8027824 */ /* 0x040fe200078e00ff */
[----:B------:R-:W-:-:S04]  /*9e170*/  LOP3.LUT R184, R184, 0x7f, RZ, 0xc0, !PT ;  /* 0x0000007fb8b87812 */ /* 0x000fc800078ec0ff */
[----:B------:R-:W-:-:S05]  /*9e180*/  LOP3.LUT R2, R2, 0x6000, RZ, 0xc0, !PT ;  /* 0x0000600002027812 */ /* 0x000fca00078ec0ff */
[----:B------:R-:W-:-:S05]  /*9e190*/  IMAD R2, R184, 0x10, R2 ;  /* 0x00000010b8027824 */ /* 0x000fca00078e0202 */
[C---:B------:R-:W-:Y:S02]  /*9e1a0*/  LOP3.LUT R3, R2.reuse, 0x40, RZ, 0x3c, !PT ;  /* 0x0000004002037812 */ /* 0x040fe400078e3cff */
[----:B------:R-:W-:Y:S01]  /*9e1b0*/  LOP3.LUT R252, R2, 0x60, RZ, 0x3c, !PT ;  /* 0x0000006002fc7812 */ /* 0x000fe200078e3cff */
[----:B--2---:R1:W-:Y:S02]  /*9e1c0*/  STS.128 [R0+0x280], R176 ;  /* 0x000280b000007388 */ /* 0x0043e40000000c00 */
[----:B-1----:R-:W-:Y:S02]  /*9e1d0*/  IMAD.MOV.U32 R178, RZ, RZ, R52 ;  /* 0x000000ffffb27224 */ /* 0x002fe400078e0034 */
[----:B------:R-:W-:Y:S02]  /*9e1e0*/  IMAD.MOV.U32 R179, RZ, RZ, R53 ;  /* 0x000000ffffb37224 */ /* 0x000fe400078e0035 */
[----:B------:R-:W-:Y:S02]  /*9e1f0*/  IMAD.MOV.U32 R52, RZ, RZ, R62 ;  /* 0x000000ffff347224 */ /* 0x000fe400078e003e */
[----:B------:R-:W-:-:S05]  /*9e200*/  IMAD.MOV.U32 R53, RZ, RZ, R63 ;  /* 0x000000ffff357224 */ /* 0x000fca00078e003f */
[----:B------:R1:W-:Y:S02]  /*9e210*/  STS.128 [R0+0x380], R52 ;  /* 0x0003803400007388 */ /* 0x0003e40000000c00 */
        /* <DEDUP_REMOVED lines=19> */
[----:B------:R1:W-:Y:S04]  /*9e350*/  STS.128 [R0+0x780], R28 ;  /* 0x0007801c00007388 */ /* 0x0003e80000000c00 */
[----:B-1----:R-:W2:Y:S04]  /*9e360*/  LDL.LU R28, [R1+0x510] ;  /* 0x00051000011c7983 */ /* 0x002ea80000300800 */
        /* <DEDUP_REMOVED lines=13> */
[----:B------:R-:W-:Y:S04]  /*9e440*/  STS.128 [R0+0x300], R176 ;  /* 0x000300b000007388 */ /* 0x000fe80000000c00 */
[----:B------:R-:W-:Y:S04]  /*9e450*/  STS.128 [R0+0x480], R56 ;  /* 0x0004803800007388 */ /* 0x000fe80000000c00 */
[----:B------:R-:W-:Y:S04]  /*9e460*/  STS.128 [R0+0x580], R92 ;  /* 0x0005805c00007388 */ /* 0x000fe80000000c00 */
[----:B------:R-:W-:Y:S04]  /*9e470*/  STS.128 [R0+0x680], R172 ;  /* 0x000680ac00007388 */ /* 0x000fe80000000c00 */
[----:B------:R-:W-:Y:S04]  /*9e480*/  STS.128 [R0+0x700], R52 ;  /* 0x0007003400007388 */ /* 0x000fe80000000c00 */
[----:B------:R-:W-:Y:S06]  /*9e490*/  BAR.SYNC.DEFER_BLOCKING 0x0 ;  /* 0x0000000000007b1d */ /* 0x000fec0000010000 */
[----:B------:R-:W1:Y:S04]  /*9e4a0*/  LDS.128 R32, [R2] ;  /* 0x0000000002207984 */ /* 0x000e680000000c00 */
[----:B------:R-:W3:Y:S04]  /*9e4b0*/  LDS.128 R60, [R2+0x800] ;  /* 0x00080000023c7984 */ /* 0x000ee80000000c00 */
[----:B------:R-:W4:Y:S04]  /*9e4c0*/  LDS.128 R52, [R2+0x1000] ;  /* 0x0010000002347984 */ /* 0x000f280000000c00 */
[----:B-1----:R-:W-:Y:S04]  /*9e4d0*/  STL.64 [R1+0xb0], R32 ;  /* 0x0000b02001007387 */ /* 0x002fe80000100a00 */
[----:B------:R-:W-:Y:S04]  /*9e4e0*/  STL.64 [R1+0xb8], R34 ;  /* 0x0000b82201007387 */ /* 0x000fe80000100a00 */
[----:B------:R-:W1:Y:S01]  /*9e4f0*/  LDS.128 R32, [R2+0x1800] ;  /* 0x0018000002207984 */ /* 0x000e620000000c00 */
[----:B------:R-:W-:-:S03]  /*9e500*/  LOP3.LUT R56, R2, 0x20, RZ, 0x3c, !PT ;  /* 0x0000002002387812 */ /* 0x000fc600078e3cff */
[----:B---3--:R-:W-:Y:S04]  /*9e510*/  STL.64 [R1+0xf0], R60 ;  /* 0x0000f03c01007387 */ /* 0x008fe80000100a00 */
[----:B------:R-:W-:Y:S04]  /*9e520*/  STL.64 [R1+0xf8], R62 ;  /* 0x0000f83e01007387 */ /* 0x000fe80000100a00 */
[----:B------:R-:W3:Y:S04]  /*9e530*/  LDS.128 R60, [R56] ;  /* 0x00000000383c7984 */ /* 0x000ee80000000c00 */
[----:B----4-:R-:W-:Y:S04]  /*9e540*/  STL.64 [R1+0x140], R52 ;  /* 0x0001403401007387 */ /* 0x010fe80000100a00 */
[----:B------:R-:W-:Y:S04]  /*9e550*/  STL.64 [R1+0x148], R54 ;  /* 0x0001483601007387 */ /* 0x000fe80000100a00 */
[----:B------:R-:W4:Y:S04]  /*9e560*/  LDS.128 R52, [R56+0x800] ;  /* 0x0008000038347984 */ /* 0x000f280000000c00 */
[----:B-1----:R-:W-:Y:S04]  /*9e570*/  STL.64 [R1+0x180], R32 ;  /* 0x0001802001007387 */ /* 0x002fe80000100a00 */
[----:B------:R-:W-:Y:S04]  /*9e580*/  STL.64 [R1+0x188], R34 ;  /* 0x0001882201007387 */ /* 0x000fe80000100a00 */
[----:B------:R-:W1:Y:S04]  /*9e590*/  LDS.128 R32, [R56+0x1000] ;  /* 0x0010000038207984 */ /* 0x000e680000000c00 */
[----:B---3--:R-:W-:Y:S04]  /*9e5a0*/  STL.64 [R1+0xc0], R60 ;  /* 0x0000c03c01007387 */ /* 0x008fe80000100a00 */
[----:B------:R-:W-:Y:S04]  /*9e5b0*/  STL.64 [R1+0xc8], R62 ;  /* 0x0000c83e01007387 */ /* 0x000fe80000100a00 */
[----:B------:R-:W3:Y:S04]  /*9e5c0*/  LDS.128 R60, [R56+0x1800] ;  /* 0x00180000383c7984 */ /* 0x000ee80000000c00 */
[----:B----4-:R-:W-:Y:S04]  /*9e5d0*/  STL.64 [R1+0x110], R52 ;  /* 0x0001103401007387 */ /* 0x010fe80000100a00 */
[----:B------:R-:W-:Y:S04]  /*9e5e0*/  STL.64 [R1+0x118], R54 ;  /* 0x0001183601007387 */ /* 0x000fe80000100a00 */
[----:B------:R-:W4:Y:S04]  /*9e5f0*/  LDS.128 R52, [R3] ;  /* 0x0000000003347984 */ /* 0x000f280000000c00 */
        /* <DEDUP_REMOVED lines=8> */
[----:B------:R-:W4:Y:S04]  /*9e680*/  LDS.128 R52, [R3+0x1800] ;  /* 0x0018000003347984 */ /* 0x000f280000000c00 */
[----:B-1----:R-:W-:Y:S04]  /*9e690*/  STL.64 [R1+0x120], R32 ;  /* 0x0001202001007387 */ /* 0x002fe80000100a00 */
[----:B------:R-:W-:Y:S04]  /*9e6a0*/  STL.64 [R1+0x128], R34 ;  /* 0x0001282201007387 */ /* 0x000fe80000100a00 */
[----:B------:R-:W1:Y:S04]  /*9e6b0*/  LDS.128 R32, [R252] ;  /* 0x00000000fc207984 */ /* 0x000e680000000c00 */
        /* <DEDUP_REMOVED lines=8> */
[----:B------:R-:W1:Y:S04]  /*9e740*/  LDS.128 R32, [R252+0x1800] ;  /* 0x00180000fc207984 */ /* 0x000e680000000c00 */
[----:B------:R-:W-:Y:S06]  /*9e750*/  BAR.SYNC.DEFER_BLOCKING 0x0 ;  /* 0x0000000000007b1d */ /* 0x000fec0000010000 */
[----:B---3--:R-:W-:Y:S04]  /*9e760*/  STL.64 [R1+0x130], R60 ;  /* 0x0001303c01007387 */ /* 0x008fe80000100a00 */
[----:B------:R-:W-:Y:S04]  /*9e770*/  STL.64 [R1+0x138], R62 ;  /* 0x0001383e01007387 */ /* 0x000fe80000100a00 */
[----:B----4-:R-:W-:Y:S04]  /*9e780*/  STL.64 [R1+0x170], R52 ;  /* 0x0001703401007387 */ /* 0x010fe80000100a00 */
[----:B------:R-:W-:Y:S04]  /*9e790*/  STL.64 [R1+0x178], R54 ;  /* 0x0001783601007387 */ /* 0x000fe80000100a00 */
[----:B--2---:R-:W-:Y:S04]  /*9e7a0*/  STS.128 [R0], R28 ;  /* 0x0000001c00007388 */ /* 0x004fe80000000c00 */
[----:B-1----:R1:W-:Y:S04]  /*9e7b0*/  STL.64 [R1+0x1e0], R32 ;  /* 0x0001e02001007387 */ /* 0x0023e80000100a00 */
[----:B------:R2:W-:Y:S04]  /*9e7c0*/  STL.64 [R1+0x1e8], R34 ;  /* 0x0001e82201007387 */ /* 0x0005e80000100a00 */
        /* <DEDUP_REMOVED lines=16> */
[----:B------:R-:W3:Y:S04]  /*9e8d0*/  LDL.LU R34, [R1+0x90] ;  /* 0x0000900001227983 */ /* 0x000ee80000300800 */
[----:B------:R-:W3:Y:S04]  /*9e8e0*/  LDL.LU R35, [R1+0x94] ;  /* 0x0000940001237983 */ /* 0x000ee80000300800 */
[----:B--2---:R1:W-:Y:S04]  /*9e8f0*/  STS.128 [R0+0x180], R28 ;  /* 0x0001801c00007388 */ /* 0x0043e80000000c00 */
[----:B-1----:R-:W2:Y:S04]  /*9e900*/  LDL.LU R28, [R1+0xa8] ;  /* 0x0000a800011c7983 */ /* 0x002ea80000300800 */
[----:B------:R-:W2:Y:S04]  /*9e910*/  LDL.LU R29, [R1+0xac] ;  /* 0x0000ac00011d7983 */ /* 0x000ea80000300800 */
[----:B------:R-:W2:Y:S04]  /*9e920*/  LDL.LU R30, [R1+0x98] ;  /* 0x00009800011e7983 */ /* 0x000ea80000300800 */
[----:B------:R-:W2:Y:S04]  /*9e930*/  LDL.LU R31, [R1+0x9c] ;  /* 0x00009c00011f7983 */ /* 0x000ea80000300800 */
[----:B---3--:R-:W-:Y:S04]  /*9e940*/  STS.128 [R0+0x200], R32 ;  /* 0x0002002000007388 */ /* 0x008fe80000000c00 */
[----:B--2---:R1:W-:Y:S02]  /*9e950*/  STS.128 [R0+0x280], R28 ;  /* 0x0002801c00007388 */ /* 0x0043e40000000c00 */
[----:B-1----:R-:W-:-:S02]  /*9e960*/  IMAD.MOV.U32 R28, RZ, RZ, R48 ;  /* 0x000000ffff1c7224 */ /* 0x002fc400078e0030 */
        /* <DEDUP_REMOVED lines=49> */
[----:B------:R-:W1:Y:S04]  /*9ec80*/  LDS.128 R32, [R2+0x1800] ;  /* 0x0018000002207984 */ /* 0x000e680000000c00 */
        /* <DEDUP_REMOVED lines=161> */
[----:B--2---:R2:W-:Y:S04]  /*9f6a0*/  STS.128 [R0], R20 ;  /* 0x0000001400007388 */ /* 0x0045e80000000c00 */
[----:B-1----:R1:W-:Y:S04]  /*9f6b0*/  STL.64 [R1+0x4a0], R24 ;  /* 0x0004a01801007387 */ /* 0x0023e80000100a00 */
[----:B------:R3:W-:Y:S04]  /*9f6c0*/  STL.64 [R1+0x4a8], R26 ;  /* 0x0004a81a01007387 */ /* 0x0007e80000100a00 */
[----:B--2---:R-:W2:Y:S04]  /*9f6d0*/  LDL.LU R20, [R1+0x718] ;  /* 0x0007180001147983 */ /* 0x004ea80000300800 */
[----:B------:R-:W2:Y:S04]  /*9f6e0*/  LDL.LU R21, [R1+0x71c] ;  /* 0x00071c0001157983 */ /* 0x000ea80000300800 */
[----:B------:R-:W2:Y:S04]  /*9f6f0*/  LDL.LU R22, [R1+0x788] ;  /* 0x0007880001167983 */ /* 0x000ea80000300800 */
[----:B------:R-:W2:Y:S04]  /*9f700*/  LDL.LU R23, [R1+0x78c] ;  /* 0x00078c0001177983 */ /* 0x000ea80000300800 */
[----:B-1----:R-:W4:Y:S04]  /*9f710*/  LDL.LU R24, [R1+0x600] ;  /* 0x0006000001187983 */ /* 0x002f280000300800 */
[----:B------:R-:W4:Y:S04]  /*9f720*/  LDL.LU R25, [R1+0x604] ;  /* 0x0006040001197983 */ /* 0x000f280000300800 */
[----:B---3--:R-:W4:Y:S04]  /*9f730*/  LDL.LU R26, [R1+0x6d0] ;  /* 0x0006d000011a7983 */ /* 0x008f280000300800 */
[----:B------:R-:W4:Y:S04]  /*9f740*/  LDL.LU R27, [R1+0x6d4] ;  /* 0x0006d400011b7983 */ /* 0x000f280000300800 */
[----:B--2---:R1:W-:Y:S04]  /*9f750*/  STS.128 [R0+0x80], R20 ;  /* 0x0000801400007388 */ /* 0x0043e80000000c00 */
        /* <DEDUP_REMOVED lines=9> */
[----:B----4-:R1:W-:Y:S04]  /*9f7f0*/  STS.128 [R0+0x100], R24 ;  /* 0x0001001800007388 */ /* 0x0103e80000000c00 */
[----:B-1----:R-:W3:Y:S04]  /*9f800*/  LDL.LU R24, [R1+0x428] ;  /* 0x0004280001187983 */ /* 0x002ee80000300800 */
[----:B------:R-:W3:Y:S04]  /*9f810*/  LDL.LU R25, [R1+0x42c] ;  /* 0x00042c0001197983 */ /* 0x000ee80000300800 */
[----:B------:R-:W3:Y:S04]  /*9f820*/  LDL.LU R26, [R1+0x5d8] ;  /* 0x0005d800011a7983 */ /* 0x000ee80000300800 */
[----:B------:R-:W3:Y:S04]  /*9f830*/  LDL.LU R27, [R1+0x5dc] ;  /* 0x0005dc00011b7983 */ /* 0x000ee80000300800 */
[----:B--2---:R1:W-:Y:S04]  /*9f840*/  STS.128 [R0+0x200], R20 ;  /* 0x0002001400007388 */ /* 0x0043e80000000c00 */
[----:B-1----:R-:W2:Y:S04]  /*9f850*/  LDL.LU R22, [R1+0x270] ;  /* 0x0002700001167983 */ /* 0x002ea80000300800 */
[----:B------:R-:W2:Y:S01]  /*9f860*/  LDL.LU R23, [R1+0x274] ;  /* 0x0002740001177983 */ /* 0x000ea20000300800 */
[----:B------:R-:W-:-:S02]  /*9f870*/  IMAD.MOV.U32 R20, RZ, RZ, R224 ;  /* 0x000000ffff147224 */ /* 0x000fc400078e00e0 */
[----:B------:R-:W-:-:S05]  /*9f880*/  IMAD.MOV.U32 R21, RZ, RZ, R225 ;  /* 0x000000ffff157224 */ /* 0x000fca00078e00e1 */
[----:B--2---:R1:W-:Y:S04]  /*9f890*/  STS.128 [R0+0x300], R20 ;  /* 0x0003001400007388 */ /* 0x0043e80000000c00 */
[----:B-1----:R-:W2:Y:S04]  /*9f8a0*/  LDL.LU R22, [R1+0x278] ;  /* 0x0002780001167983 */ /* 0x002ea80000300800 */
[----:B------:R-:W2:Y:S01]  /*9f8b0*/  LDL.LU R23, [R1+0x27c] ;  /* 0x00027c0001177983 */ /* 0x000ea20000300800 */
[----:B------:R-:W-:Y:S02]  /*9f8c0*/  IMAD.MOV.U32 R20, RZ, RZ, R226 ;  /* 0x000000ffff147224 */ /* 0x000fe400078e00e2 */
[----:B------:R-:W-:Y:S01]  /*9f8d0*/  IMAD.MOV.U32 R21, RZ, RZ, R227 ;  /* 0x000000ffff157224 */ /* 0x000fe200078e00e3 */
[----:B---3--:R1:W-:Y:S02]  /*9f8e0*/  STS.128 [R0+0x280], R24 ;  /* 0x0002801800007388 */ /* 0x0083e40000000c00 */
[----:B-1----:R-:W-:-:S02]  /*9f8f0*/  IMAD.MOV.U32 R26, RZ, RZ, R128 ;  /* 0x000000ffff1a7224 */ /* 0x002fc400078e0080 */
[----:B------:R-:W-:Y:S02]  /*9f900*/  IMAD.MOV.U32 R27, RZ, RZ, R129 ;  /* 0x000000ffff1b7224 */ /* 0x000fe400078e0081 */
[----:B------:R-:W-:Y:S02]  /*9f910*/  IMAD.MOV.U32 R24, RZ, RZ, R96 ;  /* 0x000000ffff187224 */ /* 0x000fe400078e0060 */
[----:B------:R-:W-:Y:S02]  /*9f920*/  IMAD.MOV.U32 R25, RZ, RZ, R97 ;  /* 0x000000ffff197224 */ /* 0x000fe400078e0061 */
[----:B------:R-:W-:Y:S02]  /*9f930*/  IMAD.MOV.U32 R128, RZ, RZ, R98 ;  /* 0x000000ffff807224 */ /* 0x000fe400078e0062 */
[----:B------:R-:W-:Y:S01]  /*9f940*/  IMAD.MOV.U32 R129, RZ, RZ, R99 ;  /* 0x000000ffff817224 */ /* 0x000fe200078e0063 */
[----:B------:R-:W-:Y:S04]  /*9f950*/  STS.128 [R0+0x400], R24 ;  /* 0x0004001800007388 */ /* 0x000fe80000000c00 */
[----:B------:R-:W-:Y:S04]  /*9f960*/  STS.128 [R0+0x480], R128 ;  /* 0x0004808000007388 */ /* 0x000fe80000000c00 */
        /* <DEDUP_REMOVED lines=25> */
[----:B------:R-:W-:Y:S01]  /*9fb00*/  IMAD.MOV.U32 R21, RZ, RZ, R17 ;  /* 0x000000ffff157224 */ /* 0x000fe200078e0011 */
[----:B------:R-:W-:Y:S04]  /*9fb10*/  STS.128 [R0+0x580], R152 ;  /* 0x0005809800007388 */ /* 0x000fe80000000c00 */
[----:B------:R-:W-:Y:S04]  /*9fb20*/  STS.128 [R0+0x680], R164 ;  /* 0x000680a400007388 */ /* 0x000fe80000000c00 */
[----:B------:R-:W-:Y:S04]  /*9fb30*/  STS.128 [R0+0x700], R20 ;  /* 0x0007001400007388 */ /* 0x000fe80000000c00 */
[----:B------:R-:W-:Y:S06]  /*9fb40*/  BAR.SYNC.DEFER_BLOCKING 0x0 ;  /* 0x0000000000007b1d */ /* 0x000fec0000010000 */
[----:B------:R-:W1:Y:S04]  /*9fb50*/  LDS.128 R24, [R2] ;  /* 0x0000000002187984 */ /* 0x000e680000000c00 */
[----:B------:R-:W3:Y:S04]  /*9fb60*/  LDS.128 R20, [R2+0x800] ;  /* 0x0008000002147984 */ /* 0x000ee80000000c00 */
[----:B------:R-:W4:Y:S04]  /*9fb70*/  LDS.128 R16, [R2+0x1000] ;  /* 0x0010000002107984 */ /* 0x000f280000000c00 */
[----:B------:R-:W-:Y:S04]  /*9fb80*/  LDS.128 R224, [R252] ;  /* 0x00000000fce07984 */ /* 0x000fe80000000c00 */
[----:B------:R-:W-:Y:S04]  /*9fb90*/  LDS.128 R212, [R252+0x800] ;  /* 0x00080000fcd47984 */ /* 0x000fe80000000c00 */
[----:B------:R-:W-:Y:S04]  /*9fba0*/  LDS.128 R208, [R252+0x1000] ;  /* 0x00100000fcd07984 */ /* 0x000fe80000000c00 */
[----:B------:R-:W-:Y:S04]  /*9fbb0*/  LDS.128 R204, [R252+0x1800] ;  /* 0x00180000fccc7984 */ /* 0x000fe80000000c00 */
        /* <DEDUP_REMOVED lines=27> */
[----:B------:R-:W-:Y:S06]  /*9fd70*/  BAR.SYNC.DEFER_BLOCKING 0x0 ;  /* 0x0000000000007b1d */ /* 0x000fec0000010000 */
[----:B-1----:R-:W-:Y:S04]  /*9fd80*/  STL.64 [R1+0x50], R24 ;  /* 0x0000501801007387 */ /* 0x002fe80000100a00 */
[----:B------:R-:W-:Y:S04]  /*9fd90*/  STL.64 [R1+0x58], R26 ;  /* 0x0000581a01007387 */ /* 0x000fe80000100a00 */
[----:B---3--:R-:W-:Y:S04]  /*9fda0*/  STL.64 [R1+0x40], R20 ;  /* 0x0000401401007387 */ /* 0x008fe80000100a00 */
[----:B------:R-:W-:Y:S04]  /*9fdb0*/  STL.64 [R1+0x48], R22 ;  /* 0x0000481601007387 */ /* 0x000fe80000100a00 */
[----:B----4-:R-:W-:Y:S04]  /*9fdc0*/  STL.64 [R1], R16 ;  /* 0x0000001001007387 */ /* 0x010fe80000100a00 */
[----:B------:R-:W-:Y:S04]  /*9fdd0*/  STL.64 [R1+0x8], R18 ;  /* 0x0000081201007387 */ /* 0x000fe80000100a00 */
[----:B--2---:R1:W-:Y:S04]  /*9fde0*/  STS.128 [R0], R12 ;  /* 0x0000000c00007388 */ /* 0x0043e80000000c00 */
        /* <DEDUP_REMOVED lines=45> */
[----:B------:R1:W-:Y:S02]  /*a00c0*/  STS.128 [R0+0x480], R228 ;  /* 0x000480e400007388 */ /* 0x0003e40000000c00 */
[----:B-1----:R-:W-:-:S02]  /*a00d0*/  LOP3.LUT R230, R2, 0x20, RZ, 0x3c, !PT ;  /* 0x0000002002e67812 */ /* 0x002fc400078e3cff */
[----:B------:R-:W-:Y:S01]  /*a00e0*/  LOP3.LUT R231, R2, 0x40, RZ, 0x3c, !PT ;  /* 0x0000004002e77812 */ /* 0x000fe200078e3cff */
[----:B--2---:R1:W-:Y:S02]  /*a00f0*/  STS.128 [R0+0x380], R12 ;  /* 0x0003800c00007388 */ /* 0x0043e40000000c00 */
[----:B-1----:R-:W-:Y:S02]  /*a0100*/  IMAD.MOV.U32 R12, RZ, RZ, R132 ;  /* 0x000000ffff0c7224 */ /* 0x002fe400078e0084 */
[----:B------:R-:W-:Y:S02]  /*a0110*/  IMAD.MOV.U32 R13, RZ, RZ, R133 ;  /* 0x000000ffff0d7224 */ /* 0x000fe400078e0085 */
[----:B------:R-:W-:Y:S02]  /*a0120*/  IMAD.MOV.U32 R14, RZ, RZ, R220 ;  /* 0x000000ffff0e7224 */ /* 0x000fe400078e00dc */
[----:B------:R-:W-:-:S05]  /*a0130*/  IMAD.MOV.U32 R15, RZ, RZ, R221 ;  /* 0x000000ffff0f7224 */ /* 0x000fca00078e00dd */
[----:B------:R1:W-:Y:S01]  /*a0140*/  STS.128 [R0+0x500], R12 ;  /* 0x0005000c00007388 */ /* 0x0003e20000000c00 */
[----:B------:R-:W-:Y:S02]  /*a0150*/  IMAD.MOV.U32 R220, RZ, RZ, R134 ;  /* 0x000000ffffdc7224 */ /* 0x000fe400078e0086 */
[----:B------:R-:W-:Y:S02]  /*a0160*/  IMAD.MOV.U32 R221, RZ, RZ, R135 ;  /* 0x000000ffffdd7224 */ /* 0x000fe400078e0087 */
[----:B-1----:R-:W-:Y:S02]  /*a0170*/  IMAD.MOV.U32 R12, RZ, RZ, R168 ;  /* 0x000000ffff0c7224 */ /* 0x002fe400078e00a8 */
[----:B------:R-:W-:Y:S02]  /*a0180*/  IMAD.MOV.U32 R13, RZ, RZ, R169 ;  /* 0x000000ffff0d7224 */ /* 0x000fe400078e00a9 */
[----:B------:R-:W-:Y:S02]  /*a0190*/  IMAD.MOV.U32 R14, RZ, RZ, R216 ;  /* 0x000000ffff0e7224 */ /* 0x000fe400078e00d8 */
[----:B------:R-:W-:-:S02]  /*a01a0*/  IMAD.MOV.U32 R15, RZ, RZ, R217 ;  /* 0x000000ffff0f7224 */ /* 0x000fc400078e00d9 */
[----:B------:R-:W-:-:S03]  /*a01b0*/  IMAD.MOV.U32 R216, RZ, RZ, R170 ;  /* 0x000000ffffd87224 */ /* 0x000fc600078e00aa */
[----:B------:R1:W-:Y:S01]  /*a01c0*/  STS.128 [R0+0x600], R12 ;  /* 0x0006000c00007388 */ /* 0x0003e20000000c00 */
[----:B------:R-:W-:-:S03]  /*a01d0*/  IMAD.MOV.U32 R217, RZ, RZ, R171 ;  /* 0x000000ffffd97224 */ /* 0x000fc600078e00ab */
[----:B------:R-:W-:Y:S04]  /*a01e0*/  STS.128 [R0+0x580], R220 ;  /* 0x000580dc00007388 */ /* 0x000fe80000000c00 */
[----:B------:R-:W-:Y:S01]  /*a01f0*/  STS.128 [R0+0x680], R216 ;  /* 0x000680d800007388 */ /* 0x000fe20000000c00 */
[----:B-1----:R-:W-:Y:S02]  /*a0200*/  IMAD.MOV.U32 R14, RZ, RZ, R4 ;  /* 0x000000ffff0e7224 */ /* 0x002fe400078e0004 */
[----:B------:R-:W-:Y:S02]  /*a0210*/  IMAD.MOV.U32 R15, RZ, RZ, R5 ;  /* 0x000000ffff0f7224 */ /* 0x000fe400078e0005 */
[----:B------:R-:W-:Y:S02]  /*a0220*/  IMAD.MOV.U32 R12, RZ, RZ, R8 ;  /* 0x000000ffff0c7224 */ /* 0x000fe400078e0008 */
[----:B------:R-:W-:-:S02]  /*a0230*/  IMAD.MOV.U32 R13, RZ, RZ, R9 ;  /* 0x000000ffff0d7224 */ /* 0x000fc400078e0009 */
[----:B------:R-:W-:Y:S02]  /*a0240*/  IMAD.MOV.U32 R4, RZ, RZ, R10 ;  /* 0x000000ffff047224 */ /* 0x000fe400078e000a */
[----:B------:R-:W-:Y:S01]  /*a0250*/  IMAD.MOV.U32 R5, RZ, RZ, R11 ;  /* 0x000000ffff057224 */ /* 0x000fe200078e000b */
[----:B------:R-:W-:Y:S04]  /*a0260*/  STS.128 [R0+0x700], R12 ;  /* 0x0007000c00007388 */ /* 0x000fe80000000c00 */
[----:B------:R-:W-:Y:S04]  /*a0270*/  STS.128 [R0+0x780], R4 ;  /* 0x0007800400007388 */ /* 0x000fe80000000c00 */
[----:B------:R-:W-:Y:S06]  /*a0280*/  BAR.SYNC.DEFER_BLOCKING 0x0 ;  /* 0x0000000000007b1d */ /* 0x000fec0000010000 */
[----:B------:R-:W1:Y:S04]  /*a0290*/  LDS.128 R200, [R2] ;  /* 0x0000000002c87984 */ /* 0x000e680000000c00 */
[----:B------:R-:W-:Y:S04]  /*a02a0*/  LDS.128 R196, [R2+0x800] ;  /* 0x0008000002c47984 */ /* 0x000fe80000000c00 */
[----:B------:R-:W-:Y:S04]  /*a02b0*/  LDS.128 R192, [R2+0x1000] ;  /* 0x0010000002c07984 */ /* 0x000fe80000000c00 */
[----:B------:R-:W-:Y:S04]  /*a02c0*/  LDS.128 R188, [R2+0x1800] ;  /* 0x0018000002bc7984 */ /* 0x000fe80000000c00 */
[----:B------:R-:W2:Y:S04]  /*a02d0*/  LDS.128 R180, [R230] ;  /* 0x00000000e6b47984 */ /* 0x000ea80000000c00 */
[----:B------:R-:W-:Y:S04]  /*a02e0*/  LDS.128 R176, [R230+0x800] ;  /* 0x00080000e6b07984 */ /* 0x000fe80000000c00 */
[----:B------:R-:W-:Y:S04]  /*a02f0*/  LDS.128 R24, [R230+0x1000] ;  /* 0x00100000e6187984 */ /* 0x000fe80000000c00 */
[----:B------:R-:W-:Y:S04]  /*a0300*/  LDS.128 R12, [R230+0x1800] ;  /* 0x00180000e60c7984 */ /* 0x000fe80000000c00 */
[----:B------:R-:W3:Y:S04]  /*a0310*/  LDS.128 R40, [R231] ;  /* 0x00000000e7287984 */ /* 0x000ee80000000c00 */
[----:B------:R-:W-:Y:S04]  /*a0320*/  LDS.128 R32, [R231+0x800] ;  /* 0x00080000e7207984 */ /* 0x000fe80000000c00 */
[----:B------:R-:W-:Y:S04]  /*a0330*/  LDS.128 R20, [R231+0x1000] ;  /* 0x00100000e7147984 */ /* 0x000fe80000000c00 */
[----:B------:R-:W-:Y:S04]  /*a0340*/  LDS.128 R8, [R231+0x1800] ;  /* 0x00180000e7087984 */ /* 0x000fe80000000c00 */
[----:B------:R-:W1:Y:S04]  /*a0350*/  LDS.128 R36, [R252] ;  /* 0x00000000fc247984 */ /* 0x000e680000000c00 */
[----:B------:R-:W1:Y:S04]  /*a0360*/  LDS.128 R28, [R252+0x800] ;  /* 0x00080000fc1c7984 */ /* 0x000e680000000c00 */
[----:B------:R-:W1:Y:S04]  /*a0370*/  LDS.128 R16, [R252+0x1000] ;  /* 0x00100000fc107984 */ /* 0x000e680000000c00 */
[----:B------:R-:W1:Y:S04]  /*a0380*/  LDS.128 R4, [R252+0x1800] ;  /* 0x00180000fc047984 */ /* 0x000e680000000c00 */
[----:B------:R-:W-:Y:S06]  /*a0390*/  BAR.SYNC.DEFER_BLOCKING 0x0 ;  /* 0x0000000000007b1d */ /* 0x000fec0000010000 */
[----:B----4-:R4:W-:Y:S04]  /*a03a0*/  STS.128 [R0], R44 ;  /* 0x0000002c00007388 */ /* 0x0109e80000000c00 */
[----:B----4-:R-:W4:Y:S04]  /*a03b0*/  LDL.LU R44, [R1+0x8c8] ;  /* 0x0008c800012c7983 */ /* 0x010f280000300800 */
[----:B------:R-:W4:Y:S04]  /*a03c0*/  LDL.LU R45, [R1+0x8cc] ;  /* 0x0008cc00012d7983 */ /* 0x000f280000300800 */
[----:B------:R-:W4:Y:S04]  /*a03d0*/  LDL.LU R46, [R1+0x8b8] ;  /* 0x0008b800012e7983 */ /* 0x000f280000300800 */
[----:B------:R-:W4:Y:S04]  /*a03e0*/  LDL.LU R47, [R1+0x8bc] ;  /* 0x0008bc00012f7983 */ /* 0x000f280000300800 */
[----:B------:R-:W2:Y:S04]  /*a03f0*/  LDL.LU R48, [R1+0x860] ;  /* 0x0008600001307983 */ /* 0x000ea80000300800 */
[----:B------:R-:W2:Y:S04]  /*a0400*/  LDL.LU R49, [R1+0x864] ;  /* 0x0008640001317983 */ /* 0x000ea80000300800 */
[----:B------:R-:W2:Y:S04]  /*a0410*/  LDL.LU R50, [R1+0x850] ;  /* 0x0008500001327983 */ /* 0x000ea80000300800 */
[----:B------:R-:W2:Y:S04]  /*a0420*/  LDL.LU R51, [R1+0x854] ;  /* 0x0008540001337983 */ /* 0x000ea80000300800 */
[----:B----4-:R4:W-:Y:S04]  /*a0430*/  STS.128 [R0+0x80], R44 ;  /* 0x0000802c00007388 */ /* 0x0109e80000000c00 */
[----:B----4-:R-:W4:Y:S04]  /*a0440*/  LDL.LU R44, [R1+0x868] ;  /* 0x00086800012c7983 */ /* 0x010f280000300800 */
[----:B------:R-:W4:Y:S04]  /*a0450*/  LDL.LU R45, [R1+0x86c] ;  /* 0x00086c00012d7983 */ /* 0x000f280000300800 */
[----:B------:R-:W4:Y:S04]  /*a0460*/  LDL.LU R46, [R1+0x858] ;  /* 0x00085800012e7983 */ /* 0x000f280000300800 */
[----:B------:R-:W4:Y:S04]  /*a0470*/  LDL.LU R47, [R1+0x85c] ;  /* 0x00085c00012f7983 */ /* 0x000f280000300800 */
[----:B----4-:R4:W-:Y:S04]  /*a0480*/  STS.128 [R0+0x180], R44 ;  /* 0x0001802c00007388 */ /* 0x0109e80000000c00 */
[----:B----4-:R-:W4:Y:S04]  /*a0490*/  LDL.LU R44, [R1+0x7e0] ;  /* 0x0007e000012c7983 */ /* 0x010f280000300800 */
[----:B------:R-:W4:Y:S04]  /*a04a0*/  LDL.LU R45, [R1+0x7e4] ;  /* 0x0007e400012d7983 */ /* 0x000f280000300800 */
[----:B------:R-:W4:Y:S04]  /*a04b0*/  LDL.LU R46, [R1+0x7d0] ;  /* 0x0007d000012e7983 */ /* 0x000f280000300800 */
[----:B------:R-:W4:Y:S04]  /*a04c0*/  LDL.LU R47, [R1+0x7d4] ;  /* 0x0007d400012f7983 */ /* 0x000f280000300800 */
[----:B--2---:R2:W-:Y:S04]  /*a04d0*/  STS.128 [R0+0x100], R48 ;  /* 0x0001003000007388 */ /* 0x0045e80000000c00 */
[----:B--2---:R-:W2:Y:S04]  /*a04e0*/  LDL.LU R48, [R1+0x7e8] ;  /* 0x0007e80001307983 */ /* 0x004ea80000300800 */
        /* <DEDUP_REMOVED lines=57> */
[----:B--2---:R-:W-:Y:S04]  /*a0880*/  STS.128 [R0+0x700], R48 ;  /* 0x0007003000007388 */ /* 0x004fe80000000c00 */
[----:B----4-:R-:W-:Y:S04]  /*a0890*/  STS.128 [R0+0x780], R44 ;  /* 0x0007802c00007388 */ /* 0x010fe80000000c00 */
[----:B------:R-:W-:Y:S06]  /*a08a0*/  BAR.SYNC.DEFER_BLOCKING 0x0 ;  /* 0x0000000000007b1d */ /* 0x000fec0000010000 */
[----:B------:R-:W2:Y:S04]  /*a08b0*/  LDS.128 R104, [R2] ;  /* 0x0000000002687984 */ /* 0x000ea80000000c00 */
[----:B------:R-:W-:Y:S04]  /*a08c0*/  LDS.128 R88, [R2+0x800] ;  /* 0x0008000002587984 */ /* 0x000fe80000000c00 */
[----:B------:R-:W-:Y:S04]  /*a08d0*/  LDS.128 R72, [R2+0x1000] ;  /* 0x0010000002487984 */ /* 0x000fe80000000c00 */
[----:B------:R-:W-:Y:S04]  /*a08e0*/  LDS.128 R56, [R2+0x1800] ;  /* 0x0018000002387984 */ /* 0x000fe80000000c00 */
[----:B------:R-:W4:Y:S04]  /*a08f0*/  LDS.128 R100, [R230] ;  /* 0x00000000e6647984 */ /* 0x000f280000000c00 */
[----:B------:R-:W-:Y:S04]  /*a0900*/  LDS.128 R84, [R230+0x800] ;  /* 0x00080000e6547984 */ /* 0x000fe80000000c00 */
[----:B------:R-:W-:Y:S04]  /*a0910*/  LDS.128 R68, [R230+0x1000] ;  /* 0x00100000e6447984 */ /* 0x000fe80000000c00 */
[----:B------:R-:W-:Y:S04]  /*a0920*/  LDS.128 R52, [R230+0x1800] ;  /* 0x00180000e6347984 */ /* 0x000fe80000000c00 */
[----:B------:R-:W1:Y:S04]  /*a0930*/  LDS.128 R96, [R231] ;  /* 0x00000000e7607984 */ /* 0x000e680000000c00 */
        /* <DEDUP_REMOVED lines=8> */
[----:B---3--:R3:W-:Y:S04]  /*a09c0*/  STS.128 [R0], R108 ;  /* 0x0000006c00007388 */ /* 0x0087e80000000c00 */
        /* <DEDUP_REMOVED lines=8> */
[----:B---3--:R3:W-:Y:S04]  /*a0a50*/  STS.128 [R0+0x80], R108 ;  /* 0x0000806c00007388 */ /* 0x0087e80000000c00 */
[----:B---3--:R-:W3:Y:S04]  /*a0a60*/  LDL.LU R108, [R1+0x848] ;  /* 0x00084800016c7983 */ /* 0x008ee80000300800 */
[----:B------:R-:W3:Y:S04]  /*a0a70*/  LDL.LU R109, [R1+0x84c] ;  /* 0x00084c00016d7983 */ /* 0x000ee80000300800 */
[----:B------:R-:W3:Y:S04]  /*a0a80*/  LDL.LU R110, [R1+0x838] ;  /* 0x00083800016e7983 */ /* 0x000ee80000300800 */
[----:B------:R-:W3:Y:S04]  /*a0a90*/  LDL.LU R111, [R1+0x83c] ;  /* 0x00083c00016f7983 */ /* 0x000ee80000300800 */
[----:B---3--:R3:W-:Y:S04]  /*a0aa0*/  STS.128 [R0+0x180], R108 ;  /* 0x0001806c00007388 */ /* 0x0087e80000000c00 */
[----:B---3--:R-:W3:Y:S04]  /*a0ab0*/  LDL.LU R108, [R1+0x7c0] ;  /* 0x0007c000016c7983 */ /* 0x008ee80000300800 */
[----:B------:R-:W3:Y:S04]  /*a0ac0*/  LDL.LU R109, [R1+0x7c4] ;  /* 0x0007c400016d7983 */ /* 0x000ee80000300800 */
[----:B------:R-:W3:Y:S04]  /*a0ad0*/  LDL.LU R110, [R1+0x7b0] ;  /* 0x0007b000016e7983 */ /* 0x000ee80000300800 */
[----:B------:R-:W3:Y:S04]  /*a0ae0*/  LDL.LU R111, [R1+0x7b4] ;  /* 0x0007b400016f7983 */ /* 0x000ee80000300800 */
[----:B--2---:R2:W-:Y:S04]  /*a0af0*/  STS.128 [R0+0x100], R112 ;  /* 0x0001007000007388 */ /* 0x0045e80000000c00 */
[----:B--2---:R-:W2:Y:S04]  /*a0b00*/  LDL.LU R112, [R1+0x7c8] ;  /* 0x0007c80001707983 */ /* 0x004ea80000300800 */
        /* <DEDUP_REMOVED lines=13> */
[----:B---3--:R3:W-:Y:S04]  /*a0be0*/  STS.128 [R0+0x380], R108 ;  /* 0x0003806c00007388 */ /* 0x0087e80000000c00 */
[----:B---3--:R-:W3:Y:S04]  /*a0bf0*/  LDL.LU R108, [R1+0x10] ;  /* 0x00001000016c7983 */ /* 0x008ee80000300800 */
[----:B------:R-:W3:Y:S01]  /*a0c00*/  LDL.LU R109, [R1+0x14] ;  /* 0x00001400016d7983 */ /* 0x000ee20000300800 */
[----:B------:R-:W-:-:S02]  /*a0c10*/  IMAD.MOV.U32 R110, RZ, RZ, R240 ;  /* 0x000000ffff6e7224 */ /* 0x000fc400078e00f0 */
[----:B------:R-:W-:Y:S01]  /*a0c20*/  IMAD.MOV.U32 R111, RZ, RZ, R241 ;  /* 0x000000ffff6f7224 */ /* 0x000fe200078e00f1 */
[----:B------:R-:W2:Y:S04]  /*a0c30*/  LDL.LU R240, [R1+0x18] ;  /* 0x0000180001f07983 */ /* 0x000ea80000300800 */
[----:B------:R-:W2:Y:S04]  /*a0c40*/  LDL.LU R241, [R1+0x1c] ;  /* 0x00001c0001f17983 */ /* 0x000ea80000300800 */
[----:B---3--:R3:W-:Y:S04]  /*a0c50*/  STS.128 [R0+0x500], R108 ;  /* 0x0005006c00007388 */ /* 0x0087e80000000c00 */
[----:B---3--:R-:W3:Y:S04]  /*a0c60*/  LDL.LU R108, [R1+0x4c0] ;  /* 0x0004c000016c7983 */ /* 0x008ee80000300800 */
[----:B------:R-:W3:Y:S04]  /*a0c70*/  LDL.LU R109, [R1+0x4c4] ;  /* 0x0004c400016d7983 */ /* 0x000ee80000300800 */
[----:B------:R-:W3:Y:S04]  /*a0c80*/  LDL.LU R110, [R1+0x440] ;  /* 0x00044000016e7983 */ /* 0x000ee80000300800 */
[----:B------:R-:W3:Y:S04]  /*a0c90*/  LDL.LU R111, [R1+0x444] ;  /* 0x00044400016f7983 */ /* 0x000ee80000300800 */
[----:B--2---:R2:W-:Y:S02]  /*a0ca0*/  STS.128 [R0+0x280], R112 ;  /* 0x0002807000007388 */ /* 0x0045e40000000c00 */
[----:B--2---:R-:W-:-:S02]  /*a0cb0*/  IMAD.MOV.U32 R112, RZ, RZ, R232 ;  /* 0x000000ffff707224 */ /* 0x004fc400078e00e8 */
[----:B------:R-:W-:Y:S02]  /*a0cc0*/  IMAD.MOV.U32 R113, RZ, RZ, R233 ;  /* 0x000000ffff717224 */ /* 0x000fe400078e00e9 */
[----:B------:R-:W-:Y:S02]  /*a0cd0*/  IMAD.MOV.U32 R114, RZ, RZ, R236 ;  /* 0x000000ffff727224 */ /* 0x000fe400078e00ec */
[----:B------:R-:W-:-:S05]  /*a0ce0*/  IMAD.MOV.U32 R115, RZ, RZ, R237 ;  /* 0x000000ffff737224 */ /* 0x000fca00078e00ed */
[----:B------:R-:W-:Y:S04]  /*a0cf0*/  STS.128 [R0+0x400], R112 ;  /* 0x0004007000007388 */ /* 0x000fe80000000c00 */
[----:B---3--:R2:W-:Y:S04]  /*a0d00*/  STS.128 [R0+0x600], R108 ;  /* 0x0006006c00007388 */ /* 0x0085e80000000c00 */
[----:B--2---:R-:W2:Y:S04]  /*a0d10*/  LDL.LU R108, [R1+0x4c8] ;  /* 0x0004c800016c7983 */ /* 0x004ea80000300800 */
        /* <DEDUP_REMOVED lines=11> */
[----:B------:R-:W-:-:S02]  /*a0dd0*/  IMAD.MOV.U32 R236, RZ, RZ, R234 ;  /* 0x000000ffffec7224 */ /* 0x000fc400078e00ea */
[----:B------:R-:W-:Y:S01]  /*a0de0*/  IMAD.MOV.U32 R237, RZ, RZ, R235 ;  /* 0x000000ffffed7224 */ /* 0x000fe200078e00eb */
[----:B------:R-:W-:Y:S04]  /*a0df0*/  STS.128 [R0+0x580], R240 ;  /* 0x000580f000007388 */ /* 0x000fe80000000c00 */
[----:B------:R-:W-:Y:S04]  /*a0e00*/  STS.128 [R0+0x480], R236 ;  /* 0x000480ec00007388 */ /* 0x000fe80000000c00 */
[----:B--2---:R2:W-:Y:S04]  /*a0e10*/  STS.128 [R0+0x680], R108 ;  /* 0x0006806c00007388 */ /* 0x0045e80000000c00 */
[----:B--2---:R-:W2:Y:S04]  /*a0e20*/  LDL.LU R108, [R1+0x880] ;  /* 0x00088000016c7983 */ /* 0x004ea80000300800 */
[----:B------:R-:W2:Y:S04]  /*a0e30*/  LDL.LU R109, [R1+0x884] ;  /* 0x00088400016d7983 */ /* 0x000ea80000300800 */
[----:B------:R-:W2:Y:S04]  /*a0e40*/  LDL.LU R110, [R1+0x870] ;  /* 0x00087000016e7983 */ /* 0x000ea80000300800 */
[----:B------:R-:W2:Y:S04]  /*a0e50*/  LDL.LU R111, [R1+0x874] ;  /* 0x00087400016f7983 */ /* 0x000ea80000300800 */
[----:B---3--:R-:W-:Y:S04]  /*a0e60*/  STS.128 [R0+0x700], R112 ;  /* 0x0007007000007388 */ /* 0x008fe80000000c00 */
[----:B------:R-:W-:Y:S04]  /*a0e70*/  STS.128 [R0+0x780], R132 ;  /* 0x0007808400007388 */ /* 0x000fe80000000c00 */
[----:B------:R-:W-:Y:S06]  /*a0e80*/  BAR.SYNC.DEFER_BLOCKING 0x0 ;  /* 0x0000000000007b1d */ /* 0x000fec0000010000 */
[----:B------:R-:W3:Y:S04]  /*a0e90*/  LDS.128 R112, [R2] ;  /* 0x0000000002707984 */ /* 0x000ee80000000c00 */
        /* <DEDUP_REMOVED lines=16> */
[----:B--2---:R2:W-:Y:S04]  /*a0fa0*/  STS.128 [R0], R108 ;  /* 0x0000006c00007388 */ /* 0x0045e80000000c00 */
        /* <DEDUP_REMOVED lines=53> */
[----:B------:R2:W-:Y:S04]  /*a1300*/  STS.128 [R0+0x500], R108 ;  /* 0x0005006c00007388 */ /* 0x0005e80000000c00 */
[----:B--2---:R-:W2:Y:S04]  /*a1310*/  LDL.LU R108, [R1+0x410] ;  /* 0x00041000016c7983 */ /* 0x004ea80000300800 */
[----:B------:R-:W2:Y:S04]  /*a1320*/  LDL.LU R109, [R1+0x414] ;  /* 0x00041400016d7983 */ /* 0x000ea80000300800 */
[----:B------:R-:W2:Y:S04]  /*a1330*/  LDL.LU R110, [R1+0x400] ;  /* 0x00040000016e7983 */ /* 0x000ea80000300800 */
[----:B------:R-:W2:Y:S04]  /*a1340*/  LDL.LU R111, [R1+0x404] ;  /* 0x00040400016f7983 */ /* 0x000ea80000300800 */
[----:B---3--:R-:W-:Y:S04]  /*a1350*/  STS.128 [R0+0x400], R184 ;  /* 0x000400b800007388 */ /* 0x008fe80000000c00 */
        /* <DEDUP_REMOVED lines=11> */
[----:B------:R-:W-:-:S04]  /*a1410*/  ISETP.GE.AND P0, PT, R220, c[0x0][0x178], PT ;  /* 0x00005e00dc007a0c */ /* 0x000fc80003f06270 */
[----:B------:R-:W-:Y:S02]  /*a1420*/  ISETP.LT.AND P5, PT, R217, c[0x0][0x17c], !P0 ;  /* 0x00005f00d9007a0c */ /* 0x000fe400047a1270 */
[----:B------:R-:W4:Y:S01]  /*a1430*/  LDL.LU R217, [R1+0x22f8] ;  /* 0x0022f80001d97983 */ /* 0x000f220000300800 */
[----:B------:R-:W-:-:S03]  /*a1440*/  ISETP.LT.AND P2, PT, R3, c[0x0][0x17c], !P0 ;  /* 0x00005f0003007a0c */ /* 0x000fc60004741270 */
[----:B------:R-:W4:Y:S04]  /*a1450*/  LDL.LU R232, [R1+0xb4] ;  /* 0x0000b40001e87983 */ /* 0x000f280000300800 */
[----:B------:R-:W4:Y:S01]  /*a1460*/  LDL.LU R229, [R1+0x2300] ;  /* 0x0023000001e57983 */ /* 0x000f220000300800 */
[----:B------:R-:W-:-:S03]  /*a1470*/  ISETP.LT.AND P1, PT, R216, c[0x0][0x17c], !P0 ;  /* 0x00005f00d8007a0c */ /* 0x000fc60004721270 */
[----:B--2---:R2:W-:Y:S02]  /*a1480*/  STS.128 [R0+0x680], R108 ;  /* 0x0006806c00007388 */ /* 0x0045e40000000c00 */
[----:B--2---:R-:W-:Y:S02]  /*a1490*/  IMAD R111, R220, c[0x0][0x194], RZ ;  /* 0x00006500dc6f7a24 */ /* 0x004fe400078e02ff */
[----:B------:R-:W2:Y:S04]  /*a14a0*/  LDL.LU R108, [R1+0x1c8] ;  /* 0x0001c800016c7983 */ /* 0x000ea80000300800 */
[----:B------:R-:W2:Y:S04]  /*a14b0*/  LDL.LU R109, [R1+0x1cc] ;  /* 0x0001cc00016d7983 */ /* 0x000ea80000300800 */
[----:B---3--:R3:W-:Y:S04]  /*a14c0*/  STS.128 [R0+0x700], R184 ;  /* 0x000700b800007388 */ /* 0x0087e80000000c00 */
[----:B------:R-:W2:Y:S04]  /*a14d0*/  LDL.LU R221, [R1+0xc0] ;  /* 0x0000c00001dd7983 */ /* 0x000ea80000300800 */
[----:B------:R-:W2:Y:S04]  /*a14e0*/  LDL.LU R220, [R1+0x2304] ;  /* 0x0023040001dc7983 */ /* 0x000ea80000300800 */
[----:B------:R-:W2:Y:S01]  /*a14f0*/  LDL.LU R110, [R1+0x198] ;  /* 0x00019800016e7983 */ /* 0x000ea20000300800 */
[----:B---3--:R-:W-:Y:S01]  /*a1500*/  IMAD R185, R3, c[0x0][0x198], RZ ;  /* 0x0000660003b97a24 */ /* 0x008fe200078e02ff */
[----:B------:R-:W-:-:S04]  /*a1510*/  LEA R3, P3, R111, c[0x0][0x170], 0x2 ;  /* 0x00005c006f037a11 */ /* 0x000fc800078610ff */
[----:B------:R-:W-:Y:S02]  /*a1520*/  LEA.HI.X.SX32 R216, R111, c[0x0][0x174], 0x2, P3 ;  /* 0x00005d006fd87a11 */ /* 0x000fe400018f16ff */
[----:B------:R-:W2:Y:S04]  /*a1530*/  LDL.LU R111, [R1+0x19c] ;  /* 0x00019c00016f7983 */ /* 0x000ea80000300800 */
[----:B------:R-:W3:Y:S01]  /*a1540*/  LDL.LU R222, [R1+0xc4] ;  /* 0x0000c40001de7983 */ /* 0x000ee20000300800 */
[----:B------:R-:W-:Y:S02]  /*a1550*/  IMAD.MOV.U32 R248, RZ, RZ, R246 ;  /* 0x000000fffff87224 */ /* 0x000fe400078e00f6 */
[----:B------:R-:W-:-:S05]  /*a1560*/  IMAD.MOV.U32 R249, RZ, RZ, R247 ;  /* 0x000000fffff97224 */ /* 0x000fca00078e00f7 */
[----:B------:R-:W-:Y:S01]  /*a1570*/  STS.128 [R0+0x580], R248 ;  /* 0x000580f800007388 */ /* 0x000fe20000000c00 */
[C---:B------:R-:W-:Y:S02]  /*a1580*/  IADD3 R187, R185.reuse, c[0x0][0x198], RZ ;  /* 0x00006600b9bb7a10 */ /* 0x040fe40007ffe0ff */
[-C--:B------:R-:W-:Y:S02]  /*a1590*/  LEA R184, P3, R185, R3.reuse, 0x2 ;  /* 0x00000003b9b87211 */ /* 0x080fe400078610ff */
[----:B------:R-:W-:Y:S02]  /*a15a0*/  ISETP.LT.AND P4, PT, R219, c[0x0][0x17c], !P0 ;  /* 0x00005f00db007a0c */ /* 0x000fe40004781270 */
[----:B------:R-:W3:Y:S01]  /*a15b0*/  LDL.LU R219, [R1+0x2310] ;  /* 0x0023100001db7983 */ /* 0x000ee20000300800 */
[----:B------:R-:W-:Y:S02]  /*a15c0*/  LEA R186, P6, R187, R3, 0x2 ;  /* 0x00000003bbba7211 */ /* 0x000fe400078c10ff */
[----:B------:R-:W-:Y:S01]  /*a15d0*/  LEA.HI.X.SX32 R185, R185, R216, 0x2, P3 ;  /* 0x000000d8b9b97211 */ /* 0x000fe200018f16ff */
[----:B------:R-:W3:Y:S01]  /*a15e0*/  LDL.LU R223, [R1+0xd0] ;  /* 0x0000d00001df7983 */ /* 0x000ee20000300800 */
[----:B------:R-:W-:-:S03]  /*a15f0*/  ISETP.LT.AND P3, PT, R218, c[0x0][0x17c], !P0 ;  /* 0x00005f00da007a0c */ /* 0x000fc60004761270 */
[----:B------:R-:W3:Y:S04]  /*a1600*/  LDL.LU R218, [R1+0x2314] ;  /* 0x0023140001da7983 */ /* 0x000ee80000300800 */
[----:B--2---:R2:W-:Y:S04]  /*a1610*/  STS.128 [R0+0x780], R108 ;  /* 0x0007806c00007388 */ /* 0x0045e80000000c00 */
[----:B------:R-:W-:Y:S01]  /*a1620*/  BAR.SYNC.DEFER_BLOCKING 0x0 ;  /* 0x0000000000007b1d */ /* 0x000fe20000010000 */
[C---:B--2---:R-:W-:Y:S02]  /*a1630*/  IADD3 R109, R187.reuse, c[0x0][0x198], RZ ;  /* 0x00006600bb6d7a10 */ /* 0x044fe40007ffe0ff */
[----:B------:R-:W-:-:S02]  /*a1640*/  LEA.HI.X.SX32 R187, R187, R216, 0x2, P6 ;  /* 0x000000d8bbbb7211 */ /* 0x000fc400030f16ff */
[CC--:B------:R-:W-:Y:S02]  /*a1650*/  LEA R108, P6, R109.reuse, R3.reuse, 0x2 ;  /* 0x000000036d6c7211 */ /* 0x0c0fe400078c10ff */
[----:B------:R-:W-:Y:S01]  /*a1660*/  IADD3 R0, R109, c[0x0][0x198], RZ ;  /* 0x000066006d007a10 */ /* 0x000fe20007ffe0ff */
[----:B------:R2:W-:Y:S01]  /*a1670*/  @P2 STG.E [R184.64], R228 ;  /* 0x000000e4b8002986 */ /* 0x0005e2000c101908 */
[----:B----4-:R-:W-:Y:S02]  /*a1680*/  ISETP.LT.AND P2, PT, R217, c[0x0][0x17c], !P0 ;  /* 0x00005f00d9007a0c */ /* 0x010fe40004741270 */
[-C--:B------:R-:W-:Y:S01]  /*a1690*/  LEA.HI.X.SX32 R109, R109, R216.reuse, 0x2, P6 ;  /* 0x000000d86d6d7211 */ /* 0x080fe200030f16ff */
[----:B------:R4:W-:Y:S01]  /*a16a0*/  @P4 STG.E [R186.64], R232 ;  /* 0x000000e8ba004986 */ /* 0x0009e2000c101908 */
[----:B------:R-:W-:Y:S02]  /*a16b0*/  ISETP.LT.AND P4, PT, R229, c[0x0][0x17c], !P0 ;  /* 0x00005f00e5007a0c */ /* 0x000fe40004781270 */
[C---:B------:R-:W-:Y:S01]  /*a16c0*/  LEA R110, P6, R0.reuse, R3, 0x2 ;  /* 0x00000003006e7211 */ /* 0x040fe200078c10ff */
[----:B--2---:R-:W2:Y:S04]  /*a16d0*/  LDL.LU R228, [R1+0xd4] ;  /* 0x0000d40001e47983 */ /* 0x004ea80000300800 */
[----:B------:R-:W2:Y:S04]  /*a16e0*/  LDL.LU R217, [R1+0x231c] ;  /* 0x00231c0001d97983 */ /* 0x000ea80000300800 */
[----:B------:R-:W2:Y:S01]  /*a16f0*/  LDL.LU R229, [R1+0xe0] ;  /* 0x0000e00001e57983 */ /* 0x000ea20000300800 */
[----:B------:R-:W-:-:S03]  /*a1700*/  LEA.HI.X.SX32 R111, R0, R216, 0x2, P6 ;  /* 0x000000d8006f7211 */ /* 0x000fc600030f16ff */
[----:B----4-:R-:W4:Y:S04]  /*a1710*/  LDL.LU R187, [R1+0x2320] ;  /* 0x0023200001bb7983 */ /* 0x010f280000300800 */
[----:B------:R1:W-:Y:S04]  /*a1720*/  @P3 STG.E [R108.64], R221 ;  /* 0x000000dd6c003986 */ /* 0x0003e8000c101908 */
[----:B---3--:R3:W-:Y:S04]  /*a1730*/  @P2 STG.E [R110.64], R222 ;  /* 0x000000de6e002986 */ /* 0x0087e8000c101908 */
[----:B-1----:R-:W4:Y:S04]  /*a1740*/  LDL.LU R221, [R1+0xe4] ;  /* 0x0000e40001dd7983 */ /* 0x002f280000300800 */
[----:B------:R-:W4:Y:S04]  /*a1750*/  LDL.LU R186, [R1+0x232c] ;  /* 0x00232c0001ba7983 */ /* 0x000f280000300800 */
[----:B---3--:R-:W4:Y:S04]  /*a1760*/  LDL.LU R222, [R1+0xf0] ;  /* 0x0000f00001de7983 */ /* 0x008f280000300800 */
[----:B------:R-:W4:Y:S01]  /*a1770*/  LDL.LU R185, [R1+0x2334] ;  /* 0x0023340001b97983 */ /* 0x000f220000300800 */
[----:B------:R-:W-:-:S02]  /*a1780*/  IADD3 R184, R0, c[0x0][0x198], RZ ;  /* 0x0000660000b87a10 */ /* 0x000fc40007ffe0ff */
[----:B------:R-:W-:Y:S02]  /*a1790*/  ISETP.LT.AND P3, PT, R220, c[0x0][0x17c], !P0 ;  /* 0x00005f00dc007a0c */ /* 0x000fe40004761270 */
[CC--:B------:R-:W-:Y:S02]  /*a17a0*/  LEA R108, P6, R184.reuse, R3.reuse, 0x2 ;  /* 0x00000003b86c7211 */ /* 0x0c0fe400078c10ff */
[C---:B------:R-:W-:Y:S02]  /*a17b0*/  IADD3 R0, R184.reuse, c[0x0][0x198], RZ ;  /* 0x00006600b8007a10 */ /* 0x040fe40007ffe0ff */
[----:B------:R-:W-:Y:S02]  /*a17c0*/  LEA.HI.X.SX32 R109, R184, R216, 0x2, P6 ;  /* 0x000000d8b86d7211 */ /* 0x000fe400030f16ff */
[----:B------:R-:W-:Y:S02]  /*a17d0*/  LEA R110, P6, R0, R3, 0x2 ;  /* 0x00000003006e7211 */ /* 0x000fe400078c10ff */
[----:B------:R-:W-:-:S02]  /*a17e0*/  ISETP.LT.AND P2, PT, R219, c[0x0][0x17c], !P0 ;  /* 0x00005f00db007a0c */ /* 0x000fc40004741270 */
[C---:B------:R-:W-:Y:S01]  /*a17f0*/  IADD3 R184, R0.reuse, c[0x0][0x198], RZ ;  /* 0x0000660000b87a10 */ /* 0x040fe20007ffe0ff */
[----:B------:R1:W-:Y:S01]  /*a1800*/  @P4 STG.E [R108.64], R223 ;  /* 0x000000df6c004986 */ /* 0x0003e2000c101908 */
[-C--:B------:R-:W-:Y:S02]  /*a1810*/  LEA.HI.X.SX32 R111, R0, R216.reuse, 0x2, P6 ;  /* 0x000000d8006f7211 */ /* 0x080fe400030f16ff */
[----:B------:R-:W-:Y:S02]  /*a1820*/  IADD3 R0, R184, c[0x0][0x198], RZ ;  /* 0x00006600b8007a10 */ /* 0x000fe40007ffe0ff */
[----:B------:R-:W-:Y:S02]  /*a1830*/  ISETP.LT.AND P4, PT, R218, c[0x0][0x17c], !P0 ;  /* 0x00005f00da007a0c */ /* 0x000fe40004781270 */
[C---:B-1----:R-:W-:Y:S01]  /*a1840*/  LEA R108, P6, R184.reuse, R3, 0x2 ;  /* 0x00000003b86c7211 */ /* 0x042fe200078c10ff */
[----:B------:R-:W4:Y:S03]  /*a1850*/  LDL.LU R223, [R1+0xf4] ;  /* 0x0000f40001df7983 */ /* 0x000f260000300800 */
[----:B------:R-:W-:Y:S01]  /*a1860*/  LEA.HI.X.SX32 R109, R184, R216, 0x2, P6 ;  /* 0x000000d8b86d7211 */ /* 0x000fe200030f16ff */
[----:B------:R-:W4:Y:S01]  /*a1870*/  LDL.LU R218, [R1+0x2338] ;  /* 0x0023380001da7983 */ /* 0x000f220000300800 */
[----:B------:R-:W-:-:S03]  /*a1880*/  IADD3 R184, R0, c[0x0][0x198], RZ ;  /* 0x0000660000b87a10 */ /* 0x000fc60007ffe0ff */
[----:B--2---:R1:W-:Y:S01]  /*a1890*/  @P3 STG.E [R110.64], R228 ;  /* 0x000000e46e003986 */ /* 0x0043e2000c101908 */
[----:B------:R-:W-:-:S03]  /*a18a0*/  ISETP.LT.AND P3, PT, R217, c[0x0][0x17c], !P0 ;  /* 0x00005f00d9007a0c */ /* 0x000fc60004761270 */
[----:B------:R2:W-:Y:S01]  /*a18b0*/  @P2 STG.E [R108.64], R229 ;  /* 0x000000e56c002986 */ /* 0x0005e2000c101908 */
[----:B-1----:R-:W-:-:S03]  /*a18c0*/  LEA R110, P6, R0, R3, 0x2 ;  /* 0x00000003006e7211 */ /* 0x002fc600078c10ff */
[----:B------:R-:W3:Y:S01]  /*a18d0*/  LDL.LU R228, [R1+0x110] ;  /* 0x0001100001e47983 */ /* 0x000ee20000300800 */
[----:B------:R-:W-:-:S03]  /*a18e0*/  LEA.HI.X.SX32 R111, R0, R216, 0x2, P6 ;  /* 0x000000d8006f7211 */ /* 0x000fc600030f16ff */
[----:B------:R-:W3:Y:S01]  /*a18f0*/  LDL.LU R217, [R1+0x233c] ;  /* 0x00233c0001d97983 */ /* 0x000ee20000300800 */
[----:B--2---:R-:W-:-:S03]  /*a1900*/  LEA R108, P6, R184, R3, 0x2 ;  /* 0x00000003b86c7211 */ /* 0x004fc600078c10ff */
[----:B------:R-:W2:Y:S01]  /*a1910*/  LDL.LU R229, [R1+0x114] ;  /* 0x0001140001e57983 */ /* 0x000ea20000300800 */
[----:B----4-:R-:W-:Y:S02]  /*a1920*/  ISETP.LT.AND P2, PT, R187, c[0x0][0x17c], !P0 ;  /* 0x00005f00bb007a0c */ /* 0x010fe40004741270 */
[----:B------:R-:W-:Y:S01]  /*a1930*/  LEA.HI.X.SX32 R109, R184, R216, 0x2, P6 ;  /* 0x000000d8b86d7211 */ /* 0x000fe200030f16ff */
[----:B------:R-:W4:Y:S04]  /*a1940*/  LDL.LU R187, [R1+0x2348] ;  /* 0x0023480001bb7983 */ /* 0x000f280000300800 */
[----:B------:R1:W-:Y:S01]  /*a1950*/  @P4 STG.E [R110.64], R221 ;  /* 0x000000dd6e004986 */ /* 0x0003e2000c101908 */
[----:B------:R-:W-:-:S03]  /*a1960*/  ISETP.LT.AND P4, PT, R186, c[0x0][0x17c], !P0 ;  /* 0x00005f00ba007a0c */ /* 0x000fc60004781270 */
[----:B------:R1:W-:Y:S04]  /*a1970*/  @P3 STG.E [R108.64], R222 ;  /* 0x000000de6c003986 */ /* 0x0003e8000c101908 */
[----:B-1----:R-:W4:Y:S01]  /*a1980*/  LDL.LU R221, [R1+0x120] ;  /* 0x0001200001dd7983 */ /* 0x002f220000300800 */
[----:B------:R-:W-:-:S03]  /*a1990*/  ISETP.LT.AND P3, PT, R185, c[0x0][0x17c], !P0 ;  /* 0x00005f00b9007a0c */ /* 0x000fc60004761270 */
[----:B------:R-:W4:Y:S04]  /*a19a0*/  LDL.LU R186, [R1+0x2350] ;  /* 0x0023500001ba7983 */ /* 0x000f280000300800 */
[----:B------:R-:W4:Y:S04]  /*a19b0*/  LDL.LU R222, [R1+0x124] ;  /* 0x0001240001de7983 */ /* 0x000f280000300800 */
[----:B------:R-:W4:Y:S01]  /*a19c0*/  LDL.LU R185, [R1+0x2358] ;  /* 0x0023580001b97983 */ /* 0x000f220000300800 */
[----:B------:R-:W-:-:S04]  /*a19d0*/  IADD3 R0, R184, c[0x0][0x198], RZ ;  /* 0x00006600b8007a10 */ /* 0x000fc80007ffe0ff */
[CC--:B------:R-:W-:Y:S02]  /*a19e0*/  LEA R110, P6, R0.reuse, R3.reuse, 0x2 ;  /* 0x00000003006e7211 */ /* 0x0c0fe400078c10ff */
[C---:B------:R-:W-:Y:S02]  /*a19f0*/  IADD3 R184, R0.reuse, c[0x0][0x198], RZ ;  /* 0x0000660000b87a10 */ /* 0x040fe40007ffe0ff */
[-C--:B------:R-:W-:Y:S02]  /*a1a00*/  LEA.HI.X.SX32 R111, R0, R216.reuse, 0x2, P6 ;  /* 0x000000d8006f7211 */ /* 0x080fe400030f16ff */
[C---:B------:R-:W-:Y:S02]  /*a1a10*/  LEA R108, P6, R184.reuse, R3, 0x2 ;  /* 0x00000003b86c7211 */ /* 0x040fe400078c10ff */
[C---:B------:R-:W-:Y:S02]  /*a1a20*/  IADD3 R0, R184.reuse, c[0x0][0x198], RZ ;  /* 0x00006600b8007a10 */ /* 0x040fe40007ffe0ff */
[----:B------:R-:W-:Y:S01]  /*a1a30*/  LEA.HI.X.SX32 R109, R184, R216, 0x2, P6 ;  /* 0x000000d8b86d7211 */ /* 0x000fe200030f16ff */
[----:B------:R1:W-:Y:S01]  /*a1a40*/  @P2 STG.E [R110.64], R223 ;  /* 0x000000df6e002986 */ /* 0x0003e2000c101908 */
[----:B------:R-:W-:-:S02]  /*a1a50*/  IADD3 R184, R0, c[0x0][0x198], RZ ;  /* 0x0000660000b87a10 */ /* 0x000fc40007ffe0ff */
[----:B------:R-:W-:Y:S02]  /*a1a60*/  ISETP.LT.AND P2, PT, R218, c[0x0][0x17c], !P0 ;  /* 0x00005f00da007a0c */ /* 0x000fe40004741270 */
[C---:B-1----:R-:W-:Y:S01]  /*a1a70*/  LEA R110, P6, R0.reuse, R3, 0x2 ;  /* 0x00000003006e7211 */ /* 0x042fe200078c10ff */
[----:B------:R-:W4:Y:S03]  /*a1a80*/  LDL.LU R223, [R1+0x130] ;  /* 0x0001300001df7983 */ /* 0x000f260000300800 */
[----:B------:R-:W-:Y:S01]  /*a1a90*/  LEA.HI.X.SX32 R111, R0, R216, 0x2, P6 ;  /* 0x000000d8006f7211 */ /* 0x000fe200030f16ff */
[----:B------:R-:W4:Y:S01]  /*a1aa0*/  LDL.LU R218, [R1+0x2360] ;  /* 0x0023600001da7983 */ /* 0x000f220000300800 */
[----:B------:R-:W-:-:S03]  /*a1ab0*/  IADD3 R0, R184, c[0x0][0x198], RZ ;  /* 0x00006600b8007a10 */ /* 0x000fc60007ffe0ff */
[----:B---3--:R1:W-:Y:S01]  /*a1ac0*/  @P1 STG.E [R108.64], R228 ;  /* 0x000000e46c001986 */ /* 0x0083e2000c101908 */
[----:B------:R-:W-:-:S03]  /*a1ad0*/  ISETP.LT.AND P1, PT, R217, c[0x0][0x17c], !P0 ;  /* 0x00005f00d9007a0c */ /* 0x000fc60004721270 */
[----:B--2---:R2:W-:Y:S01]  /*a1ae0*/  @P5 STG.E [R110.64], R229 ;  /* 0x000000e56e005986 */ /* 0x0045e2000c101908 */
        /* <DEDUP_REMOVED lines=1236> */
[----:B------:R-:W4:Y:S04]  /*a6830*/  LDL.LU R220, [R1+0x490] ;  /* 0x0004900001dc7983 */ /* 0x000f280000300800 */
[----:B------:R-:W4:Y:S04]  /*a6840*/  LDL.LU R186, [R1+0x2840] ;  /* 0x0028400001ba7983 */ /* 0x000f280000300800 */
[----:B------:R1:W-:Y:S01]  /*a6850*/  @P3 STG.E [R108.64], R222 ;  /* 0x000000de6c003986 */ /* 0x0003e2000c101908 */
[----:B------:R-:W-:-:S03]  /*a6860*/  ISETP.LT.AND P3, PT, R185, c[0x0][0x17c], !P0 ;  /* 0x00005f00b9007a0c */ /* 0x000fc60004761270 */
[----:B-1----:R-:W4:Y:S04]  /*a6870*/  LDL.LU R221, [R1+0x494] ;  /* 0x0004940001dd7983 */ /* 0x002f280000300800 */
[----:B------:R-:W4:Y:S01]  /*a6880*/  LDL.LU R185, [R1+0x282c] ;  /* 0x00282c0001b97983 */ /* 0x000f220000300800 */
[----:B------:R-:W-:-:S03]  /*a6890*/  IADD3 R0, R184, c[0x0][0x198], RZ ;  /* 0x00006600b8007a10 */ /* 0x000fc60007ffe0ff */
[----:B------:R-:W4:Y:S01]  /*a68a0*/  LDL.LU R222, [R1+0xa0] ;  /* 0x0000a00001de7983 */ /* 0x000f220000300800 */
[CC--:B------:R-:W-:Y:S02]  /*a68b0*/  LEA R110, P6, R0.reuse, R3.reuse, 0x2 ;  /* 0x00000003006e7211 */ /* 0x0c0fe400078c10ff */
[C---:B------:R-:W-:Y:S02]  /*a68c0*/  IADD3 R184, R0.reuse, c[0x0][0x198], RZ ;  /* 0x0000660000b87a10 */ /* 0x040fe40007ffe0ff */
[-C--:B------:R-:W-:Y:S02]  /*a68d0*/  LEA.HI.X.SX32 R111, R0, R216.reuse, 0x2, P6 ;  /* 0x000000d8006f7211 */ /* 0x080fe400030f16ff */
[C---:B------:R-:W-:Y:S02]  /*a68e0*/  LEA R108, P6, R184.reuse, R3, 0x2 ;  /* 0x00000003b86c7211 */ /* 0x040fe400078c10ff */
[C---:B------:R-:W-:Y:S02]  /*a68f0*/  IADD3 R0, R184.reuse, c[0x0][0x198], RZ ;  /* 0x00006600b8007a10 */ /* 0x040fe40007ffe0ff */
[----:B------:R-:W-:-:S02]  /*a6900*/  LEA.HI.X.SX32 R109, R184, R216, 0x2, P6 ;  /* 0x000000d8b86d7211 */ /* 0x000fc400030f16ff */
[----:B------:R-:W-:Y:S01]  /*a6910*/  IADD3 R184, R0, c[0x0][0x198], RZ ;  /* 0x0000660000b87a10 */ /* 0x000fe20007ffe0ff */
[----:B------:R1:W-:Y:S01]  /*a6920*/  @P2 STG.E [R110.64], R223 ;  /* 0x000000df6e002986 */ /* 0x0003e2000c101908 */
[----:B------:R-:W-:-:S03]  /*a6930*/  ISETP.LT.AND P2, PT, R218, c[0x0][0x17c], !P0 ;  /* 0x00005f00da007a0c */ /* 0x000fc60004741270 */
[----:B------:R-:W4:Y:S01]  /*a6940*/  LDL.LU R218, [R1+0x2820] ;  /* 0x0028200001da7983 */ /* 0x000f220000300800 */
[----:B-1----:R-:W-:-:S03]  /*a6950*/  LEA R110, P6, R0, R3, 0x2 ;  /* 0x00000003006e7211 */ /* 0x002fc600078c10ff */
[----:B------:R-:W4:Y:S01]  /*a6960*/  LDL.LU R223, [R1+0xa4] ;  /* 0x0000a40001df7983 */ /* 0x000f220000300800 */
[----:B------:R-:W-:Y:S02]  /*a6970*/  LEA.HI.X.SX32 R111, R0, R216, 0x2, P6 ;  /* 0x000000d8006f7211 */ /* 0x000fe400030f16ff */
[----:B------:R-:W-:Y:S01]  /*a6980*/  IADD3 R0, R184, c[0x0][0x198], RZ ;  /* 0x00006600b8007a10 */ /* 0x000fe20007ffe0ff */
[----:B---3--:R1:W-:Y:S01]  /*a6990*/  @P1 STG.E [R108.64], R228 ;  /* 0x000000e46c001986 */ /* 0x0083e2000c101908 */
[----:B------:R-:W-:-:S03]  /*a69a0*/  ISETP.LT.AND P1, PT, R217, c[0x0][0x17c], !P0 ;  /* 0x00005f00d9007a0c */ /* 0x000fc60004721270 */
[----:B------:R-:W3:Y:S01]  /*a69b0*/  LDL.LU R217, [R1+0x2828] ;  /* 0x0028280001d97983 */ /* 0x000ee20000300800 */
[----:B-1----:R-:W-:-:S03]  /*a69c0*/  LEA R108, P6, R184, R3, 0x2 ;  /* 0x00000003b86c7211 */ /* 0x002fc600078c10ff */
[----:B--2---:R1:W-:Y:S01]  /*a69d0*/  @P5 STG.E [R110.64], R229 ;  /* 0x000000e56e005986 */ /* 0x0043e2000c101908 */
[----:B------:R-:W-:-:S03]  /*a69e0*/  LEA.HI.X.SX32 R109, R184, R216, 0x2, P6 ;  /* 0x000000d8b86d7211 */ /* 0x000fc600030f16ff */
[----:B------:R-:W2:Y:S01]  /*a69f0*/  LDL.LU R228, [R1+0x60] ;  /* 0x0000600001e47983 */ /* 0x000ea20000300800 */
[----:B----4-:R-:W-:-:S03]  /*a6a00*/  ISETP.LT.AND P5, PT, R187, c[0x0][0x17c], !P0 ;  /* 0x00005f00bb007a0c */ /* 0x010fc600047a1270 */
[----:B------:R-:W4:Y:S01]  /*a6a10*/  LDL.LU R187, [R1+0x2810] ;  /* 0x0028100001bb7983 */ /* 0x000f220000300800 */
[----:B-1----:R-:W-:-:S03]  /*a6a20*/  LEA R110, P6, R0, R3, 0x2 ;  /* 0x00000003006e7211 */ /* 0x002fc600078c10ff */
[----:B------:R1:W-:Y:S01]  /*a6a30*/  @P4 STG.E [R108.64], R220 ;  /* 0x000000dc6c004986 */ /* 0x0003e2000c101908 */
[----:B------:R-:W-:-:S03]  /*a6a40*/  LEA.HI.X.SX32 R111, R0, R216, 0x2, P6 ;  /* 0x000000d8006f7211 */ /* 0x000fc600030f16ff */
[----:B------:R-:W4:Y:S01]  /*a6a50*/  LDL.LU R229, [R1+0x64] ;  /* 0x0000640001e57983 */ /* 0x000f220000300800 */
[----:B------:R-:W-:-:S03]  /*a6a60*/  ISETP.LT.AND P4, PT, R186, c[0x0][0x17c], !P0 ;  /* 0x00005f00ba007a0c */ /* 0x000fc60004781270 */
[----:B------:R-:W4:Y:S04]  /*a6a70*/  LDL.LU R186, [R1+0x2818] ;  /* 0x0028180001ba7983 */ /* 0x000f280000300800 */
[----:B------:R1:W-:Y:S01]  /*a6a80*/  @P3 STG.E [R110.64], R221 ;  /* 0x000000dd6e003986 */ /* 0x0003e2000c101908 */
[----:B------:R-:W-:-:S03]  /*a6a90*/  ISETP.LT.AND P3, PT, R185, c[0x0][0x17c], !P0 ;  /* 0x00005f00b9007a0c */ /* 0x000fc60004761270 */
[----:B------:R-:W4:Y:S01]  /*a6aa0*/  LDL.LU R185, [R1+0x281c] ;  /* 0x00281c0001b97983 */ /* 0x000f220000300800 */
[----:B------:R-:W-:-:S04]  /*a6ab0*/  IADD3 R184, R0, c[0x0][0x198], RZ ;  /* 0x0000660000b87a10 */ /* 0x000fc80007ffe0ff */
[CC--:B-1----:R-:W-:Y:S02]  /*a6ac0*/  LEA R108, P6, R184.reuse, R3.reuse, 0x2 ;  /* 0x00000003b86c7211 */ /* 0x0c2fe400078c10ff */
[C---:B------:R-:W-:Y:S02]  /*a6ad0*/  IADD3 R0, R184.reuse, c[0x0][0x198], RZ ;  /* 0x00006600b8007a10 */ /* 0x040fe40007ffe0ff */
[-C--:B------:R-:W-:Y:S02]  /*a6ae0*/  LEA.HI.X.SX32 R109, R184, R216.reuse, 0x2, P6 ;  /* 0x000000d8b86d7211 */ /* 0x080fe400030f16ff */
[C---:B------:R-:W-:Y:S02]  /*a6af0*/  LEA R110, P6, R0.reuse, R3, 0x2 ;  /* 0x00000003006e7211 */ /* 0x040fe400078c10ff */
[C---:B------:R-:W-:Y:S01]  /*a6b00*/  IADD3 R184, R0.reuse, c[0x0][0x198], RZ ;  /* 0x0000660000b87a10 */ /* 0x040fe20007ffe0ff */
[----:B------:R1:W-:Y:S01]  /*a6b10*/  @P2 STG.E [R108.64], R222 ;  /* 0x000000de6c002986 */ /* 0x0003e2000c101908 */
[----:B------:R-:W-:-:S02]  /*a6b20*/  LEA.HI.X.SX32 R111, R0, R216, 0x2, P6 ;  /* 0x000000d8006f7211 */ /* 0x000fc400030f16ff */
[----:B------:R-:W-:Y:S02]  /*a6b30*/  IADD3 R0, R184, c[0x0][0x198], RZ ;  /* 0x00006600b8007a10 */ /* 0x000fe40007ffe0ff */
[----:B------:R-:W-:Y:S02]  /*a6b40*/  ISETP.LT.AND P2, PT, R218, c[0x0][0x17c], !P0 ;  /* 0x00005f00da007a0c */ /* 0x000fe40004741270 */
[----:B------:R-:W4:Y:S01]  /*a6b50*/  LDL.LU R218, [R1+0x27f8] ;  /* 0x0027f80001da7983 */ /* 0x000f220000300800 */
[----:B-1----:R-:W-:-:S03]  /*a6b60*/  LEA R108, P6, R184, R3, 0x2 ;  /* 0x00000003b86c7211 */ /* 0x002fc600078c10ff */
[----:B------:R1:W-:Y:S01]  /*a6b70*/  @P1 STG.E [R110.64], R223 ;  /* 0x000000df6e001986 */ /* 0x0003e2000c101908 */
[----:B------:R-:W-:-:S03]  /*a6b80*/  LEA.HI.X.SX32 R109, R184, R216, 0x2, P6 ;  /* 0x000000d8b86d7211 */ /* 0x000fc600030f16ff */
[----:B------:R-:W4:Y:S01]  /*a6b90*/  LDL.LU R220, [R1+0x470] ;  /* 0x0004700001dc7983 */ /* 0x000f220000300800 */
[C---:B------:R-:W-:Y:S02]  /*a6ba0*/  IADD3 R184, R0.reuse, c[0x0][0x198], RZ ;  /* 0x0000660000b87a10 */ /* 0x040fe40007ffe0ff */
[----:B-1----:R-:W-:-:S04]  /*a6bb0*/  LEA R110, P6, R0, R3, 0x2 ;  /* 0x00000003006e7211 */ /* 0x002fc800078c10ff */
[----:B------:R-:W-:Y:S02]  /*a6bc0*/  LEA.HI.X.SX32 R111, R0, R216, 0x2, P6 ;  /* 0x000000d8006f7211 */ /* 0x000fe400030f16ff */
[----:B---3--:R-:W-:Y:S02]  /*a6bd0*/  ISETP.LT.AND P1, PT, R217, c[0x0][0x17c], !P0 ;  /* 0x00005f00d9007a0c */ /* 0x008fe40004721270 */
[----:B------:R-:W3:Y:S04]  /*a6be0*/  LDL.LU R217, [R1+0x2804] ;  /* 0x0028040001d97983 */ /* 0x000ee80000300800 */
[----:B------:R-:W3:Y:S04]  /*a6bf0*/  LDL.LU R221, [R1+0x474] ;  /* 0x0004740001dd7983 */ /* 0x000ee80000300800 */
[----:B--2---:R1:W-:Y:S01]  /*a6c00*/  @P5 STG.E [R108.64], R228 ;  /* 0x000000e46c005986 */ /* 0x0043e2000c101908 */
[----:B----4-:R-:W-:-:S03]  /*a6c10*/  ISETP.LT.AND P5, PT, R187, c[0x0][0x17c], !P0 ;  /* 0x00005f00bb007a0c */ /* 0x010fc600047a1270 */
[----:B------:R-:W2:Y:S04]  /*a6c20*/  LDL.LU R187, [R1+0x280c] ;  /* 0x00280c0001bb7983 */ /* 0x000ea80000300800 */
[----:B------:R-:W4:Y:S01]  /*a6c30*/  LDL.LU R222, [R1+0x90] ;  /* 0x0000900001de7983 */ /* 0x000f220000300800 */
[----:B-1----:R-:W-:-:S04]  /*a6c40*/  LEA R108, P6, R184, R3, 0x2 ;  /* 0x00000003b86c7211 */ /* 0x002fc800078c10ff */
[----:B------:R-:W-:Y:S01]  /*a6c50*/  LEA.HI.X.SX32 R109, R184, R216, 0x2, P6 ;  /* 0x000000d8b86d7211 */ /* 0x000fe200030f16ff */
[----:B------:R1:W-:Y:S01]  /*a6c60*/  @P4 STG.E [R110.64], R229 ;  /* 0x000000e56e004986 */ /* 0x0003e2000c101908 */
[----:B------:R-:W-:-:S03]  /*a6c70*/  ISETP.LT.AND P4, PT, R186, c[0x0][0x17c], !P0 ;  /* 0x00005f00ba007a0c */ /* 0x000fc60004781270 */
[----:B------:R-:W2:Y:S04]  /*a6c80*/  LDL.LU R186, [R1+0x2814] ;  /* 0x0028140001ba7983 */ /* 0x000ea80000300800 */
[----:B------:R1:W-:Y:S01]  /*a6c90*/  @P3 STG.E [R108.64], R224 ;  /* 0x000000e06c003986 */ /* 0x0003e2000c101908 */
[----:B------:R-:W-:-:S03]  /*a6ca0*/  ISETP.LT.AND P3, PT, R185, c[0x0][0x17c], !P0 ;  /* 0x00005f00b9007a0c */ /* 0x000fc60004761270 */
[----:B------:R-:W2:Y:S04]  /*a6cb0*/  LDL.LU R223, [R1+0x94] ;  /* 0x0000940001df7983 */ /* 0x000ea80000300800 */
[----:B------:R-:W2:Y:S01]  /*a6cc0*/  LDL.LU R185, [R1+0x27e4] ;  /* 0x0027e40001b97983 */ /* 0x000ea20000300800 */
[----:B------:R-:W-:-:S03]  /*a6cd0*/  IADD3 R0, R184, c[0x0][0x198], RZ ;  /* 0x00006600b8007a10 */ /* 0x000fc60007ffe0ff */
[----:B------:R-:W2:Y:S01]  /*a6ce0*/  LDL.LU R228, [R1+0x50] ;  /* 0x0000500001e47983 */ /* 0x000ea20000300800 */
        /* <DEDUP_REMOVED lines=9> */
[----:B------:R-:W2:Y:S01]  /*a6d80*/  LDL.LU R218, [R1+0x27ec] ;  /* 0x0027ec0001da7983 */ /* 0x000ea20000300800 */
[----:B-1----:R-:W-:-:S03]  /*a6d90*/  LEA R110, P6, R0, R3, 0x2 ;  /* 0x00000003006e7211 */ /* 0x002fc600078c10ff */
[----:B------:R1:W-:Y:S01]  /*a6da0*/  @P1 STG.E [R108.64], R220 ;  /* 0x000000dc6c001986 */ /* 0x0003e2000c101908 */
[----:B------:R-:W-:-:S03]  /*a6db0*/  LEA.HI.X.SX32 R111, R0, R216, 0x2, P6 ;  /* 0x000000d8006f7211 */ /* 0x000fc600030f16ff */
[----:B------:R-:W2:Y:S01]  /*a6dc0*/  LDL.LU R229, [R1+0x54] ;  /* 0x0000540001e57983 */ /* 0x000ea20000300800 */
[C---:B------:R-:W-:Y:S02]  /*a6dd0*/  IADD3 R0, R184.reuse, c[0x0][0x198], RZ ;  /* 0x00006600b8007a10 */ /* 0x040fe40007ffe0ff */
[----:B-1----:R-:W-:-:S04]  /*a6de0*/  LEA R108, P6, R184, R3, 0x2 ;  /* 0x00000003b86c7211 */ /* 0x002fc800078c10ff */
[----:B------:R-:W-:Y:S02]  /*a6df0*/  LEA.HI.X.SX32 R109, R184, R216, 0x2, P6 ;  /* 0x000000d8b86d7211 */ /* 0x000fe400030f16ff */
[----:B---3--:R-:W-:Y:S02]  /*a6e00*/  ISETP.LT.AND P1, PT, R217, c[0x0][0x17c], !P0 ;  /* 0x00005f00d9007a0c */ /* 0x008fe40004721270 */
[----:B------:R-:W3:Y:S04]  /*a6e10*/  LDL.LU R217, [R1+0x27f4] ;  /* 0x0027f40001d97983 */ /* 0x000ee80000300800 */
[----:B------:R1:W-:Y:S02]  /*a6e20*/  @P5 STG.E [R110.64], R221 ;  /* 0x000000dd6e005986 */ /* 0x0003e4000c101908 */
[----:B-1----:R-:W-:-:S02]  /*a6e30*/  LEA R110, P6, R0, R3, 0x2 ;  /* 0x00000003006e7211 */ /* 0x002fc400078c10ff */
[----:B----4-:R1:W-:Y:S01]  /*a6e40*/  @P4 STG.E [R108.64], R222 ;  /* 0x000000de6c004986 */ /* 0x0103e2000c101908 */
[----:B--2---:R-:W-:Y:S02]  /*a6e50*/  ISETP.LT.AND P5, PT, R187, c[0x0][0x17c], !P0 ;  /* 0x00005f00bb007a0c */ /* 0x004fe400047a1270 */
[----:B------:R-:W-:Y:S01]  /*a6e60*/  LEA.HI.X.SX32 R111, R0, R216, 0x2, P6 ;  /* 0x000000d8006f7211 */ /* 0x000fe200030f16ff */
[----:B------:R-:W2:Y:S01]  /*a6e70*/  LDL.LU R187, [R1+0x27fc] ;  /* 0x0027fc0001bb7983 */ /* 0x000ea20000300800 */
[----:B------:R-:W-:-:S03]  /*a6e80*/  ISETP.LT.AND P4, PT, R186, c[0x0][0x17c], !P0 ;  /* 0x00005f00ba007a0c */ /* 0x000fc60004781270 */
[----:B------:R-:W4:Y:S04]  /*a6e90*/  LDL.LU R186, [R1+0x2800] ;  /* 0x0028000001ba7983 */ /* 0x000f280000300800 */
[----:B------:R-:W4:Y:S04]  /*a6ea0*/  LDL.LU R220, [R1+0x420] ;  /* 0x0004200001dc7983 */ /* 0x000f280000300800 */
[----:B------:R1:W-:Y:S01]  /*a6eb0*/  @P3 STG.E [R110.64], R223 ;  /* 0x000000df6e003986 */ /* 0x0003e2000c101908 */
[----:B------:R-:W-:-:S03]  /*a6ec0*/  ISETP.LT.AND P3, PT, R185, c[0x0][0x17c], !P0 ;  /* 0x00005f00b9007a0c */ /* 0x000fc60004761270 */
[----:B------:R-:W4:Y:S01]  /*a6ed0*/  LDL.LU R185, [R1+0x27d0] ;  /* 0x0027d00001b97983 */ /* 0x000f220000300800 */
[----:B------:R-:W-:-:S03]  /*a6ee0*/  IADD3 R184, R0, c[0x0][0x198], RZ ;  /* 0x0000660000b87a10 */ /* 0x000fc60007ffe0ff */
[----:B------:R-:W4:Y:S01]  /*a6ef0*/  LDL.LU R221, [R1+0x424] ;  /* 0x0004240001dd7983 */ /* 0x000f220000300800 */
        /* <DEDUP_REMOVED lines=9> */
[----:B------:R-:W4:Y:S04]  /*a6f90*/  LDL.LU R218, [R1+0x27d4] ;  /* 0x0027d40001da7983 */ /* 0x000f280000300800 */
[----:B------:R-:W4:Y:S01]  /*a6fa0*/  LDL.LU R222, [R1+0x80] ;  /* 0x0000800001de7983 */ /* 0x000f220000300800 */
[----:B-1----:R-:W-:-:S03]  /*a6fb0*/  LEA R108, P6, R184, R3, 0x2 ;  /* 0x00000003b86c7211 */ /* 0x002fc600078c10ff */
[----:B------:R1:W-:Y:S01]  /*a6fc0*/  @P1 STG.E [R110.64], R229 ;  /* 0x000000e56e001986 */ /* 0x0003e2000c101908 */
[----:B------:R-:W-:Y:S02]  /*a6fd0*/  LEA.HI.X.SX32 R109, R184, R216, 0x2, P6 ;  /* 0x000000d8b86d7211 */ /* 0x000fe400030f16ff */
[----:B------:R-:W-:-:S03]  /*a6fe0*/  IADD3 R184, R0, c[0x0][0x198], RZ ;  /* 0x0000660000b87a10 */ /* 0x000fc60007ffe0ff */
[----:B------:R1:W-:Y:S02]  /*a6ff0*/  @P5 STG.E [R108.64], R212 ;  /* 0x000000d46c005986 */ /* 0x0003e4000c101908 */
[----:B-1----:R-:W-:-:S04]  /*a7000*/  LEA R110, P6, R0, R3, 0x2 ;  /* 0x00000003006e7211 */ /* 0x002fc800078c10ff */
[----:B------:R-:W-:Y:S02]  /*a7010*/  LEA.HI.X.SX32 R111, R0, R216, 0x2, P6 ;  /* 0x000000d8006f7211 */ /* 0x000fe400030f16ff */
[----:B------:R-:W-:-:S04]  /*a7020*/  LEA R108, P6, R184, R3, 0x2 ;  /* 0x00000003b86c7211 */ /* 0x000fc800078c10ff */
[----:B------:R-:W-:Y:S01]  /*a7030*/  LEA.HI.X.SX32 R109, R184, R216, 0x2, P6 ;  /* 0x000000d8b86d7211 */ /* 0x000fe200030f16ff */
[----:B------:R1:W-:Y:S01]  /*a7040*/  @P4 STG.E [R110.64], R213 ;  /* 0x000000d56e004986 */ /* 0x0003e2000c101908 */
[----:B---3--:R-:W-:-:S03]  /*a7050*/  ISETP.LT.AND P1, PT, R217, c[0x0][0x17c], !P0 ;  /* 0x00005f00d9007a0c */ /* 0x008fc60004721270 */
[----:B------:R-:W3:Y:S04]  /*a7060*/  LDL.LU R217, [R1+0x27dc] ;  /* 0x0027dc0001d97983 */ /* 0x000ee80000300800 */
[----:B------:R-:W3:Y:S01]  /*a7070*/  LDL.LU R223, [R1+0x84] ;  /* 0x0000840001df7983 */ /* 0x000ee20000300800 */
[----:B--2---:R-:W-:-:S03]  /*a7080*/  ISETP.LT.AND P5, PT, R187, c[0x0][0x17c], !P0 ;  /* 0x00005f00bb007a0c */ /* 0x004fc600047a1270 */
[----:B------:R-:W2:Y:S04]  /*a7090*/  LDL.LU R187, [R1+0x27c4] ;  /* 0x0027c40001bb7983 */ /* 0x000ea80000300800 */
[----:B------:R-:W2:Y:S01]  /*a70a0*/  LDL.LU R228, [R1+0x40] ;  /* 0x0000400001e47983 */ /* 0x000ea20000300800 */
[----:B----4-:R-:W-:-:S03]  /*a70b0*/  ISETP.LT.AND P4, PT, R186, c[0x0][0x17c], !P0 ;  /* 0x00005f00ba007a0c */ /* 0x010fc60004781270 */
[----:B------:R-:W4:Y:S04]  /*a70c0*/  LDL.LU R186, [R1+0x27c8] ;  /* 0x0027c80001ba7983 */ /* 0x000f280000300800 */
[----:B------:R1:W-:Y:S04]  /*a70d0*/  @P3 STG.E [R108.64], R220 ;  /* 0x000000dc6c003986 */ /* 0x0003e8000c101908 */
[----:B------:R-:W4:Y:S01]  /*a70e0*/  LDL.LU R229, [R1+0x44] ;  /* 0x0000440001e57983 */ /* 0x000f220000300800 */
[----:B------:R-:W-:-:S03]  /*a70f0*/  ISETP.LT.AND P3, PT, R185, c[0x0][0x17c], !P0 ;  /* 0x00005f00b9007a0c */ /* 0x000fc60004761270 */
[----:B------:R-:W4:Y:S01]  /*a7100*/  LDL.LU R185, [R1+0x27cc] ;  /* 0x0027cc0001b97983 */ /* 0x000f220000300800 */
[----:B------:R-:W-:-:S03]  /*a7110*/  IADD3 R0, R184, c[0x0][0x198], RZ ;  /* 0x00006600b8007a10 */ /* 0x000fc60007ffe0ff */
[----:B------:R-:W4:Y:S01]  /*a7120*/  LDL.LU R212, [R1+0x27c0] ;  /* 0x0027c00001d47983 */ /* 0x000f220000300800 */
[CC--:B-1----:R-:W-:Y:S02]  /*a7130*/  LEA R110, P6, R0.reuse, R3.reuse, 0x2 ;  /* 0x00000003006e7211 */ /* 0x0c2fe400078c10ff */
[C---:B------:R-:W-:Y:S01]  /*a7140*/  IADD3 R184, R0.reuse, c[0x0][0x198], RZ ;  /* 0x0000660000b87a10 */ /* 0x040fe20007ffe0ff */
[----:B------:R-:W4:Y:S01]  /*a7150*/  LDL.LU R213, [R1+0x27b4] ;  /* 0x0027b40001d57983 */ /* 0x000f220000300800 */
[-C--:B------:R-:W-:Y:S02]  /*a7160*/  LEA.HI.X.SX32 R111, R0, R216.reuse, 0x2, P6 ;  /* 0x000000d8006f7211 */ /* 0x080fe400030f16ff */
[C---:B------:R-:W-:Y:S01]  /*a7170*/  LEA R108, P6, R184.reuse, R3, 0x2 ;  /* 0x00000003b86c7211 */ /* 0x040fe200078c10ff */
[----:B------:R-:W4:Y:S01]  /*a7180*/  LDL.LU R220, [R1+0x270] ;  /* 0x0002700001dc7983 */ /* 0x000f220000300800 */
[C---:B------:R-:W-:Y:S02]  /*a7190*/  IADD3 R0, R184.reuse, c[0x0][0x198], RZ ;  /* 0x00006600b8007a10 */ /* 0x040fe40007ffe0ff */
[----:B------:R-:W-:Y:S01]  /*a71a0*/  LEA.HI.X.SX32 R109, R184, R216, 0x2, P6 ;  /* 0x000000d8b86d7211 */ /* 0x000fe200030f16ff */
[----:B------:R1:W-:Y:S01]  /*a71b0*/  @P2 STG.E [R110.64], R221 ;  /* 0x000000dd6e002986 */ /* 0x0003e2000c101908 */
[----:B------:R-:W-:-:S03]  /*a71c0*/  IADD3 R184, R0, c[0x0][0x198], RZ ;  /* 0x0000660000b87a10 */ /* 0x000fc60007ffe0ff */
[----:B------:R1:W-:Y:S02]  /*a71d0*/  @P1 STG.E [R108.64], R222 ;  /* 0x000000de6c001986 */ /* 0x0003e4000c101908 */
[----:B-1----:R-:W-:-:S04]  /*a71e0*/  LEA R110, P6, R0, R3, 0x2 ;  /* 0x00000003006e7211 */ /* 0x002fc800078c10ff */
[----:B------:R-:W-:Y:S02]  /*a71f0*/  LEA.HI.X.SX32 R111, R0, R216, 0x2, P6 ;  /* 0x000000d8006f7211 */ /* 0x000fe400030f16ff */
[C---:B------:R-:W-:Y:S02]  /*a7200*/  IADD3 R0, R184.reuse, c[0x0][0x198], RZ ;  /* 0x00006600b8007a10 */ /* 0x040fe40007ffe0ff */
[----:B------:R-:W-:-:S04]  /*a7210*/  LEA R108, P6, R184, R3, 0x2 ;  /* 0x00000003b86c7211 */ /* 0x000fc800078c10ff */
[----:B------:R-:W-:Y:S01]  /*a7220*/  LEA.HI.X.SX32 R109, R184, R216, 0x2, P6 ;  /* 0x000000d8b86d7211 */ /* 0x000fe200030f16ff */
[----:B---3--:R1:W-:Y:S02]  /*a7230*/  @P5 STG.E [R110.64], R223 ;  /* 0x000000df6e005986 */ /* 0x0083e4000c101908 */
[----:B-1----:R-:W-:-:S04]  /*a7240*/  LEA R110, P6, R0, R3, 0x2 ;  /* 0x00000003006e7211 */ /* 0x002fc800078c10ff */
[----:B------:R-:W-:Y:S02]  /*a7250*/  LEA.HI.X.SX32 R111, R0, R216, 0x2, P6 ;  /* 0x000000d8006f7211 */ /* 0x000fe400030f16ff */
[----:B--2---:R-:W-:Y:S02]  /*a7260*/  ISETP.LT.AND P5, PT, R187, c[0x0][0x17c], !P0 ;  /* 0x00005f00bb007a0c */ /* 0x004fe400047a1270 */
[----:B------:R-:W2:Y:S04]  /*a7270*/  LDL.LU R187, [R1+0x27bc] ;  /* 0x0027bc0001bb7983 */ /* 0x000ea80000300800 */
[----:B------:R1:W-:Y:S01]  /*a7280*/  @P4 STG.E [R108.64], R228 ;  /* 0x000000e46c004986 */ /* 0x0003e2000c101908 */
[----:B----4-:R-:W-:-:S03]  /*a7290*/  ISETP.LT.AND P4, PT, R186, c[0x0][0x17c], !P0 ;  /* 0x00005f00ba007a0c */ /* 0x010fc60004781270 */
[----:B------:R-:W3:Y:S04]  /*a72a0*/  LDL.LU R221, [R1+0x274] ;  /* 0x0002740001dd7983 */ /* 0x000ee80000300800 */
[----:B------:R-:W4:Y:S04]  /*a72b0*/  LDL.LU R186, [R1+0x27a4] ;  /* 0x0027a40001ba7983 */ /* 0x000f280000300800 */
[----:B------:R1:W-:Y:S01]  /*a72c0*/  @P3 STG.E [R110.64], R229 ;  /* 0x000000e56e003986 */ /* 0x0003e2000c101908 */
[----:B------:R-:W-:-:S03]  /*a72d0*/  ISETP.LT.AND P3, PT, R185, c[0x0][0x17c], !P0 ;  /* 0x00005f00b9007a0c */ /* 0x000fc60004761270 */
[----:B------:R-:W4:Y:S04]  /*a72e0*/  LDL.LU R222, [R1+0x70] ;  /* 0x0000700001de7983 */ /* 0x000f280000300800 */
[----:B------:R-:W4:Y:S01]  /*a72f0*/  LDL.LU R185, [R1+0x27a8] ;  /* 0x0027a80001b97983 */ /* 0x000f220000300800 */
[----:B------:R-:W-:Y:S02]  /*a7300*/  ISETP.LT.AND P2, PT, R218, c[0x0][0x17c], !P0 ;  /* 0x00005f00da007a0c */ /* 0x000fe40004741270 */
[----:B------:R-:W-:Y:S01]  /*a7310*/  IADD3 R184, R0, c[0x0][0x198], RZ ;  /* 0x0000660000b87a10 */ /* 0x000fe20007ffe0ff */
[----:B------:R-:W4:Y:S01]  /*a7320*/  LDL.LU R223, [R1+0x74] ;  /* 0x0000740001df7983 */ /* 0x000f220000300800 */
[----:B------:R-:W-:Y:S02]  /*a7330*/  ISETP.LT.AND P1, PT, R217, c[0x0][0x17c], !P0 ;  /* 0x00005f00d9007a0c */ /* 0x000fe40004721270 */
[----:B-1----:R-:W-:-:S02]  /*a7340*/  LEA R108, P6, R184, R3, 0x2 ;  /* 0x00000003b86c7211 */ /* 0x002fc400078c10ff */
[C---:B------:R-:W-:Y:S02]  /*a7350*/  IADD3 R0, R184.reuse, c[0x0][0x198], RZ ;  /* 0x00006600b8007a10 */ /* 0x040fe40007ffe0ff */
[-C--:B------:R-:W-:Y:S02]  /*a7360*/  LEA.HI.X.SX32 R109, R184, R216.reuse, 0x2, P6 ;  /* 0x000000d8b86d7211 */ /* 0x080fe400030f16ff */
[C---:B------:R-:W-:Y:S02]  /*a7370*/  LEA R110, P6, R0.reuse, R3, 0x2 ;  /* 0x00000003006e7211 */ /* 0x040fe400078c10ff */
[C---:B------:R-:W-:Y:S01]  /*a7380*/  IADD3 R184, R0.reuse, c[0x0][0x198], RZ ;  /* 0x0000660000b87a10 */ /* 0x040fe20007ffe0ff */
[----:B------:R1:W-:Y:S01]  /*a7390*/  @P2 STG.E [R108.64], R208 ;  /* 0x000000d06c002986 */ /* 0x0003e2000c101908 */
[----:B------:R-:W-:Y:S02]  /*a73a0*/  LEA.HI.X.SX32 R111, R0, R216, 0x2, P6 ;  /* 0x000000d8006f7211 */ /* 0x000fe400030f16ff */
[----:B------:R-:W-:-:S02]  /*a73b0*/  IADD3 R0, R184, c[0x0][0x198], RZ ;  /* 0x00006600b8007a10 */ /* 0x000fc40007ffe0ff */
[----:B------:R-:W-:Y:S01]  /*a73c0*/  ISETP.LT.AND P2, PT, R212, c[0x0][0x17c], !P0 ;  /* 0x00005f00d4007a0c */ /* 0x000fe20004741270 */
[----:B------:R1:W-:Y:S04]  /*a73d0*/  @P1 STG.E [R110.64], R209 ;  /* 0x000000d16e001986 */ /* 0x0003e8000c101908 */
[----:B------:R-:W4:Y:S01]  /*a73e0*/  LDL.LU R212, [R1+0x27ac] ;  /* 0x0027ac0001d47983 */ /* 0x000f220000300800 */
[----:B-1----:R-:W-:-:S03]  /*a73f0*/  LEA R108, P6, R184, R3, 0x2 ;  /* 0x00000003b86c7211 */ /* 0x002fc600078c10ff */
[----:B------:R-:W4:Y:S01]  /*a7400*/  LDL.LU R228, [R1] ;  /* 0x0000000001e47983 */ /* 0x000f220000300800 */
[-C--:B------:R-:W-:Y:S02]  /*a7410*/  LEA.HI.X.SX32 R109, R184, R216.reuse, 0x2, P6 ;  /* 0x000000d8b86d7211 */ /* 0x080fe400030f16ff */
[CC--:B------:R-:W-:Y:S01]  /*a7420*/  LEA R110, P6, R0.reuse, R3.reuse, 0x2 ;  /* 0x00000003006e7211 */ /* 0x0c0fe200078c10ff */
[----:B------:R-:W4:Y:S01]  /*a7430*/  LDL.LU R208, [R1+0x27b8] ;  /* 0x0027b80001d07983 */ /* 0x000f220000300800 */
[C---:B------:R-:W-:Y:S02]  /*a7440*/  IADD3 R184, R0.reuse, c[0x0][0x198], RZ ;  /* 0x0000660000b87a10 */ /* 0x040fe40007ffe0ff */
[----:B------:R-:W-:Y:S01]  /*a7450*/  LEA.HI.X.SX32 R111, R0, R216, 0x2, P6 ;  /* 0x000000d8006f7211 */ /* 0x000fe200030f16ff */
[----:B------:R1:W-:Y:S04]  /*a7460*/  @P5 STG.E [R108.64], R220 ;  /* 0x000000dc6c005986 */ /* 0x0003e8000c101908 */
[----:B------:R-:W4:Y:S01]  /*a7470*/  LDL.LU R229, [R1+0x4] ;  /* 0x0000040001e57983 */ /* 0x000f220000300800 */
[----:B-1----:R-:W-:-:S04]  /*a7480*/  LEA R108, P6, R184, R3, 0x2 ;  /* 0x00000003b86c7211 */ /* 0x002fc800078c10ff */
[----:B------:R-:W-:Y:S02]  /*a7490*/  LEA.HI.X.SX32 R109, R184, R216, 0x2, P6 ;  /* 0x000000d8b86d7211 */ /* 0x000fe400030f16ff */
[----:B--2---:R-:W-:Y:S02]  /*a74a0*/  ISETP.LT.AND P5, PT, R187, c[0x0][0x17c], !P0 ;  /* 0x00005f00bb007a0c */ /* 0x004fe400047a1270 */
[----:B------:R-:W2:Y:S04]  /*a74b0*/  LDL.LU R187, [R1+0x2790] ;  /* 0x0027900001bb7983 */ /* 0x000ea80000300800 */
[----:B---3--:R1:W-:Y:S01]  /*a74c0*/  @P4 STG.E [R110.64], R221 ;  /* 0x000000dd6e004986 */ /* 0x0083e2000c101908 */
[----:B----4-:R-:W-:-:S03]  /*a74d0*/  ISETP.LT.AND P4, PT, R186, c[0x0][0x17c], !P0 ;  /* 0x00005f00ba007a0c */ /* 0x010fc60004781270 */
[----:B------:R-:W3:Y:S04]  /*a74e0*/  LDL.LU R186, [R1+0x2794] ;  /* 0x0027940001ba7983 */ /* 0x000ee80000300800 */
[----:B------:R4:W-:Y:S01]  /*a74f0*/  @P3 STG.E [R108.64], R222 ;  /* 0x000000de6c003986 */ /* 0x0009e2000c101908 */
[----:B------:R-:W-:-:S03]  /*a7500*/  ISETP.LT.AND P3, PT, R185, c[0x0][0x17c], !P0 ;  /* 0x00005f00b9007a0c */ /* 0x000fc60004761270 */
[----:B------:R-:W3:Y:S01]  /*a7510*/  LDL.LU R185, [R1+0x279c] ;  /* 0x00279c0001b97983 */ /* 0x000ee20000300800 */
[----:B------:R-:W-:Y:S02]  /*a7520*/  IADD3 R0, R184, c[0x0][0x198], RZ ;  /* 0x00006600b8007a10 */ /* 0x000fe40007ffe0ff */
[----:B------:R-:W-:Y:S01]  /*a7530*/  ISETP.LT.AND P1, PT, R213, c[0x0][0x17c], !P0 ;  /* 0x00005f00d5007a0c */ /* 0x000fe20004721270 */
[----:B------:R-:W3:Y:S01]  /*a7540*/  LDL.LU R220, [R1+0x498] ;  /* 0x0004980001dc7983 */ /* 0x000ee20000300800 */
[CC--:B-1----:R-:W-:Y:S02]  /*a7550*/  LEA R110, P6, R0.reuse, R3.reuse, 0x2 ;  /* 0x00000003006e7211 */ /* 0x0c2fe400078c10ff */
[C---:B------:R-:W-:Y:S01]  /*a7560*/  IADD3 R184, R0.reuse, c[0x0][0x198], RZ ;  /* 0x0000660000b87a10 */ /* 0x040fe20007ffe0ff */
[----:B------:R-:W3:Y:S01]  /*a7570*/  LDL.LU R209, [R1+0x2780] ;  /* 0x0027800001d17983 */ /* 0x000ee20000300800 */
[----:B------:R-:W-:Y:S02]  /*a7580*/  LEA.HI.X.SX32 R111, R0, R216, 0x2, P6 ;  /* 0x000000d8006f7211 */ /* 0x000fe400030f16ff */
[C---:B----4-:R-:W-:Y:S01]  /*a7590*/  LEA R108, P6, R184.reuse, R3, 0x2 ;  /* 0x00000003b86c7211 */ /* 0x050fe200078c10ff */
[----:B------:R-:W4:Y:S01]  /*a75a0*/  LDL.LU R221, [R1+0x49c] ;  /* 0x00049c0001dd7983 */ /* 0x000f220000300800 */
[----:B------:R-:W-:-:S02]  /*a75b0*/  IADD3 R0, R184, c[0x0][0x198], RZ ;  /* 0x00006600b8007a10 */ /* 0x000fc40007ffe0ff */
[-C--:B------:R-:W-:Y:S01]  /*a75c0*/  LEA.HI.X.SX32 R109, R184, R216.reuse, 0x2, P6 ;  /* 0x000000d8b86d7211 */ /* 0x080fe200030f16ff */
[----:B------:R1:W-:Y:S01]  /*a75d0*/  @P2 STG.E [R110.64], R223 ;  /* 0x000000df6e002986 */ /* 0x0003e2000c101908 */
[C---:B------:R-:W-:Y:S02]  /*a75e0*/  IADD3 R184, R0.reuse, c[0x0][0x198], RZ ;  /* 0x0000660000b87a10 */ /* 0x040fe40007ffe0ff */
[C---:B-1----:R-:W-:Y:S01]  /*a75f0*/  LEA R110, P6, R0.reuse, R3, 0x2 ;  /* 0x00000003006e7211 */ /* 0x042fe200078c10ff */
[----:B------:R1:W-:Y:S03]  /*a7600*/  @P1 STG.E [R108.64], R228 ;  /* 0x000000e46c001986 */ /* 0x0003e6000c101908 */
[----:B------:R-:W-:Y:S02]  /*a7610*/  LEA.HI.X.SX32 R111, R0, R216, 0x2, P6 ;  /* 0x000000d8006f7211 */ /* 0x000fe400030f16ff */
[----:B------:R-:W-:-:S02]  /*a7620*/  IADD3 R0, R184, c[0x0][0x198], RZ ;  /* 0x00006600b8007a10 */ /* 0x000fc40007ffe0ff */
[----:B------:R-:W-:Y:S02]  /*a7630*/  ISETP.LT.AND P1, PT, R208, c[0x0][0x17c], !P0 ;  /* 0x00005f00d0007a0c */ /* 0x000fe40004721270 */
[----:B------:R-:W4:Y:S01]  /*a7640*/  LDL.LU R208, [R1+0x2784] ;  /* 0x0027840001d07983 */ /* 0x000f220000300800 */
[----:B-1----:R-:W-:-:S03]  /*a7650*/  LEA R108, P6, R184, R3, 0x2 ;  /* 0x00000003b86c7211 */ /* 0x002fc600078c10ff */
[----:B------:R1:W-:Y:S01]  /*a7660*/  @P5 STG.E [R110.64], R229 ;  /* 0x000000e56e005986 */ /* 0x0003e2000c101908 */
[----:B------:R-:W-:-:S03]  /*a7670*/  LEA.HI.X.SX32 R109, R184, R216, 0x2, P6 ;  /* 0x000000d8b86d7211 */ /* 0x000fc600030f16ff */
[----:B------:R-:W4:Y:S01]  /*a7680*/  LDL.LU R222, [R1+0xa8] ;  /* 0x0000a80001de7983 */ /* 0x000f220000300800 */
[----:B-1----:R-:W-:-:S03]  /*a7690*/  LEA R110, P6, R0, R3, 0x2 ;  /* 0x00000003006e7211 */ /* 0x002fc600078c10ff */
[----:B------:R1:W-:Y:S01]  /*a76a0*/  @P4 STG.E [R108.64], R204 ;  /* 0x000000cc6c004986 */ /* 0x0003e2000c101908 */
[----:B------:R-:W-:-:S05]  /*a76b0*/  LEA.HI.X.SX32 R111, R0, R216, 0x2, P6 ;  /* 0x000000d8006f7211 */ /* 0x000fca00030f16ff */
[----:B------:R1:W-:Y:S01]  /*a76c0*/  @P3 STG.E [R110.64], R205 ;  /* 0x000000cd6e003986 */ /* 0x0003e2000c101908 */
[----:B--2---:R-:W-:-:S03]  /*a76d0*/  ISETP.LT.AND P5, PT, R187, c[0x0][0x17c], !P0 ;  /* 0x00005f00bb007a0c */ /* 0x004fc600047a1270 */
[----:B------:R-:W2:Y:S04]  /*a76e0*/  LDL.LU R187, [R1+0x2788] ;  /* 0x0027880001bb7983 */ /* 0x000ea80000300800 */
[----:B------:R-:W2:Y:S01]  /*a76f0*/  LDL.LU R223, [R1+0xac] ;  /* 0x0000ac0001df7983 */ /* 0x000ea20000300800 */
[----:B---3--:R-:W-:-:S03]  /*a7700*/  ISETP.LT.AND P4, PT, R186, c[0x0][0x17c], !P0 ;  /* 0x00005f00ba007a0c */ /* 0x008fc60004781270 */
[----:B------:R-:W3:Y:S04]  /*a7710*/  LDL.LU R186, [R1+0x276c] ;  /* 0x00276c0001ba7983 */ /* 0x000ee80000300800 */
[----:B------:R-:W3:Y:S01]  /*a7720*/  LDL.LU R228, [R1+0x68] ;  /* 0x0000680001e47983 */ /* 0x000ee20000300800 */
[----:B------:R-:W-:-:S03]  /*a7730*/  ISETP.LT.AND P3, PT, R185, c[0x0][0x17c], !P0 ;  /* 0x00005f00b9007a0c */ /* 0x000fc60004761270 */
[----:B------:R-:W3:Y:S01]  /*a7740*/  LDL.LU R185, [R1+0x2770] ;  /* 0x0027700001b97983 */ /* 0x000ee20000300800 */
[----:B------:R-:W-:Y:S02]  /*a7750*/  ISETP.LT.AND P2, PT, R212, c[0x0][0x17c], !P0 ;  /* 0x00005f00d4007a0c */ /* 0x000fe40004741270 */
[----:B------:R-:W-:Y:S01]  /*a7760*/  IADD3 R184, R0, c[0x0][0x198], RZ ;  /* 0x0000660000b87a10 */ /* 0x000fe20007ffe0ff */
[----:B------:R-:W3:Y:S03]  /*a7770*/  LDL.LU R229, [R1+0x6c] ;  /* 0x00006c0001e57983 */ /* 0x000ee60000300800 */
[CC--:B-1----:R-:W-:Y:S01]  /*a7780*/  LEA R108, P6, R184.reuse, R3.reuse, 0x2 ;  /* 0x00000003b86c7211 */ /* 0x0c2fe200078c10ff */
[----:B------:R-:W3:Y:S01]  /*a7790*/  LDL.LU R205, [R1+0x2774] ;  /* 0x0027740001cd7983 */ /* 0x000ee20000300800 */
[C---:B------:R-:W-:Y:S02]  /*a77a0*/  IADD3 R0, R184.reuse, c[0x0][0x198], RZ ;  /* 0x00006600b8007a10 */ /* 0x040fe40007ffe0ff */
[----:B------:R-:W-:Y:S01]  /*a77b0*/  LEA.HI.X.SX32 R109, R184, R216, 0x2, P6 ;  /* 0x000000d8b86d7211 */ /* 0x000fe200030f16ff */
[----:B------:R-:W3:Y:S01]  /*a77c0*/  LDL.LU R204, [R1+0x277c] ;  /* 0x00277c0001cc7983 */ /* 0x000ee20000300800 */
[----:B------:R-:W-:-:S02]  /*a77d0*/  LEA R110, P6, R0, R3, 0x2 ;  /* 0x00000003006e7211 */ /* 0x000fc400078c10ff */
[C---:B------:R-:W-:Y:S01]  /*a77e0*/  IADD3 R184, R0.reuse, c[0x0][0x198], RZ ;  /* 0x0000660000b87a10 */ /* 0x040fe20007ffe0ff */
[----:B------:R1:W-:Y:S01]  /*a77f0*/  @P2 STG.E [R108.64], R220 ;  /* 0x000000dc6c002986 */ /* 0x0003e2000c101908 */
[----:B------:R-:W-:Y:S02]  /*a7800*/  LEA.HI.X.SX32 R111, R0, R216, 0x2, P6 ;  /* 0x000000d8006f7211 */ /* 0x000fe400030f16ff */
[----:B------:R-:W-:-:S03]  /*a7810*/  IADD3 R0, R184, c[0x0][0x198], RZ ;  /* 0x00006600b8007a10 */ /* 0x000fc60007ffe0ff */
[----:B----4-:R4:W-:Y:S01]  /*a7820*/  @P1 STG.E [R110.64], R221 ;  /* 0x000000dd6e001986 */ /* 0x0109e2000c101908 */
[----:B-1----:R-:W-:-:S04]  /*a7830*/  LEA R108, P6, R184, R3, 0x2 ;  /* 0x00000003b86c7211 */ /* 0x002fc800078c10ff */
[-C--:B------:R-:W-:Y:S02]  /*a7840*/  LEA.HI.X.SX32 R109, R184, R216.reuse, 0x2, P6 ;  /* 0x000000d8b86d7211 */ /* 0x080fe400030f16ff */
[CC--:B----4-:R-:W-:Y:S02]  /*a7850*/  LEA R110, P6, R0.reuse, R3.reuse, 0x2 ;  /* 0x00000003006e7211 */ /* 0x0d0fe400078c10ff */
[C---:B------:R-:W-:Y:S02]  /*a7860*/  IADD3 R184, R0.reuse, c[0x0][0x198], RZ ;  /* 0x0000660000b87a10 */ /* 0x040fe40007ffe0ff */
[----:B------:R-:W-:Y:S01]  /*a7870*/  LEA.HI.X.SX32 R111, R0, R216, 0x2, P6 ;  /* 0x000000d8006f7211 */ /* 0x000fe200030f16ff */
[----:B------:R1:W-:Y:S02]  /*a7880*/  @P5 STG.E [R108.64], R222 ;  /* 0x000000de6c005986 */ /* 0x0003e4000c101908 */
[----:B-1----:R-:W-:-:S04]  /*a7890*/  LEA R108, P6, R184, R3, 0x2 ;  /* 0x00000003b86c7211 */ /* 0x002fc800078c10ff */
[----:B------:R-:W-:Y:S02]  /*a78a0*/  LEA.HI.X.SX32 R109, R184, R216, 0x2, P6 ;  /* 0x000000d8b86d7211 */ /* 0x000fe400030f16ff */
[----:B--2---:R-:W-:Y:S02]  /*a78b0*/  ISETP.LT.AND P5, PT, R187, c[0x0][0x17c], !P0 ;  /* 0x00005f00bb007a0c */ /* 0x004fe400047a1270 */
[----:B------:R-:W2:Y:S04]  /*a78c0*/  LDL.LU R187, [R1+0x275c] ;  /* 0x00275c0001bb7983 */ /* 0x000ea80000300800 */
[----:B------:R1:W-:Y:S04]  /*a78d0*/  @P4 STG.E [R110.64], R223 ;  /* 0x000000df6e004986 */ /* 0x0003e8000c101908 */
[----:B------:R-:W4:Y:S01]  /*a78e0*/  LDL.LU R220, [R1+0x478] ;  /* 0x0004780001dc7983 */ /* 0x000f220000300800 */
[----:B---3--:R-:W-:-:S03]  /*a78f0*/  ISETP.LT.AND P4, PT, R186, c[0x0][0x17c], !P0 ;  /* 0x00005f00ba007a0c */ /* 0x008fc60004781270 */
[----:B------:R-:W3:Y:S04]  /*a7900*/  LDL.LU R186, [R1+0x2760] ;  /* 0x0027600001ba7983 */ /* 0x000ee80000300800 */
[----:B------:R1:W-:Y:S04]  /*a7910*/  @P3 STG.E [R108.64], R228 ;  /* 0x000000e46c003986 */ /* 0x0003e8000c101908 */
[----:B------:R-:W3:Y:S01]  /*a7920*/  LDL.LU R221, [R1+0x47c] ;  /* 0x00047c0001dd7983 */ /* 0x000ee20000300800 */
[----:B------:R-:W-:-:S03]  /*a7930*/  ISETP.LT.AND P3, PT, R185, c[0x0][0x17c], !P0 ;  /* 0x00005f00b9007a0c */ /* 0x000fc60004761270 */
[----:B------:R-:W3:Y:S01]  /*a7940*/  LDL.LU R185, [R1+0x2764] ;  /* 0x0027640001b97983 */ /* 0x000ee20000300800 */
[----:B------:R-:W-:Y:S02]  /*a7950*/  ISETP.LT.AND P2, PT, R209, c[0x0][0x17c], !P0 ;  /* 0x00005f00d1007a0c */ /* 0x000fe40004741270 */
[----:B------:R-:W-:Y:S01]  /*a7960*/  IADD3 R0, R184, c[0x0][0x198], RZ ;  /* 0x00006600b8007a10 */ /* 0x000fe20007ffe0ff */
[----:B------:R-:W3:Y:S01]  /*a7970*/  LDL.LU R222, [R1+0x98] ;  /* 0x0000980001de7983 */ /* 0x000ee20000300800 */
[----:B------:R-:W-:Y:S02]  /*a7980*/  ISETP.LT.AND P1, PT, R208, c[0x0][0x17c], !P0 ;  /* 0x00005f00d0007a0c */ /* 0x000fe40004721270 */
[C---:B-1----:R-:W-:Y:S02]  /*a7990*/  LEA R110, P6, R0.reuse, R3, 0x2 ;  /* 0x00000003006e7211 */ /* 0x042fe400078c10ff */
[C---:B------:R-:W-:Y:S02]  /*a79a0*/  IADD3 R184, R0.reuse, c[0x0][0x198], RZ ;  /* 0x0000660000b87a10 */ /* 0x040fe40007ffe0ff */
[----:B------:R-:W-:-:S02]  /*a79b0*/  LEA.HI.X.SX32 R111, R0, R216, 0x2, P6 ;  /* 0x000000d8006f7211 */ /* 0x000fc400030f16ff */
[C---:B------:R-:W-:Y:S02]  /*a79c0*/  LEA R108, P6, R184.reuse, R3, 0x2 ;  /* 0x00000003b86c7211 */ /* 0x040fe400078c10ff */
[C---:B------:R-:W-:Y:S01]  /*a79d0*/  IADD3 R0, R184.reuse, c[0x0][0x198], RZ ;  /* 0x00006600b8007a10 */ /* 0x040fe20007ffe0ff */
[----:B------:R1:W-:Y:S01]  /*a79e0*/  @P2 STG.E [R110.64], R229 ;  /* 0x000000e56e002986 */ /* 0x0003e2000c101908 */
[----:B------:R-:W-:Y:S02]  /*a79f0*/  LEA.HI.X.SX32 R109, R184, R216, 0x2, P6 ;  /* 0x000000d8b86d7211 */ /* 0x000fe400030f16ff */
[----:B------:R-:W-:Y:S02]  /*a7a00*/  ISETP.LT.AND P2, PT, R205, c[0x0][0x17c], !P0 ;  /* 0x00005f00cd007a0c */ /* 0x000fe40004741270 */
[----:B------:R-:W3:Y:S01]  /*a7a10*/  LDL.LU R205, [R1+0x2750] ;  /* 0x0027500001cd7983 */ /* 0x000ee20000300800 */
[----:B------:R-:W-:-:S03]  /*a7a20*/  IADD3 R184, R0, c[0x0][0x198], RZ ;  /* 0x0000660000b87a10 */ /* 0x000fc60007ffe0ff */
[----:B------:R1:W-:Y:S02]  /*a7a30*/  @P1 STG.E [R108.64], R226 ;  /* 0x000000e26c001986 */ /* 0x0003e4000c101908 */
[-C--:B-1----:R-:W-:Y:S02]  /*a7a40*/  LEA R110, P6, R0, R3.reuse, 0x2 ;  /* 0x00000003006e7211 */ /* 0x082fe400078c10ff */
[----:B------:R-:W3:Y:S01]  /*a7a50*/  LDL.LU R223, [R1+0x9c] ;  /* 0x00009c0001df7983 */ /* 0x000ee20000300800 */
[----:B------:R-:W-:Y:S02]  /*a7a60*/  ISETP.LT.AND P1, PT, R204, c[0x0][0x17c], !P0 ;  /* 0x00005f00cc007a0c */ /* 0x000fe40004721270 */
[-C--:B------:R-:W-:Y:S01]  /*a7a70*/  LEA.HI.X.SX32 R111, R0, R216.reuse, 0x2, P6 ;  /* 0x000000d8006f7211 */ /* 0x080fe200030f16ff */
[----:B------:R-:W3:Y:S01]  /*a7a80*/  LDL.LU R204, [R1+0x2754] ;  /* 0x0027540001cc7983 */ /* 0x000ee20000300800 */
[C---:B------:R-:W-:Y:S02]  /*a7a90*/  IADD3 R0, R184.reuse, c[0x0][0x198], RZ ;  /* 0x00006600b8007a10 */ /* 0x040fe40007ffe0ff */
[CC--:B------:R-:W-:Y:S01]  /*a7aa0*/  LEA R108, P6, R184.reuse, R3.reuse, 0x2 ;  /* 0x00000003b86c7211 */ /* 0x0c0fe200078c10ff */
[----:B------:R1:W-:Y:S03]  /*a7ab0*/  @P5 STG.E [R110.64], R227 ;  /* 0x000000e36e005986 */ /* 0x0003e6000c101908 */
[----:B------:R-:W-:Y:S01]  /*a7ac0*/  LEA.HI.X.SX32 R109, R184, R216, 0x2, P6 ;  /* 0x000000d8b86d7211 */ /* 0x000fe200030f16ff */
[----:B------:R-:W3:Y:S01]  /*a7ad0*/  LDL.LU R228, [R1+0x58] ;  /* 0x0000580001e47983 */ /* 0x000ee20000300800 */
[----:B-1----:R-:W-:-:S04]  /*a7ae0*/  LEA R110, P6, R0, R3, 0x2 ;  /* 0x00000003006e7211 */ /* 0x002fc800078c10ff */
[----:B------:R-:W-:Y:S02]  /*a7af0*/  LEA.HI.X.SX32 R111, R0, R216, 0x2, P6 ;  /* 0x000000d8006f7211 */ /* 0x000fe400030f16ff */
[----:B--2---:R-:W-:Y:S02]  /*a7b00*/  ISETP.LT.AND P5, PT, R187, c[0x0][0x17c], !P0 ;  /* 0x00005f00bb007a0c */ /* 0x004fe400047a1270 */
[----:B------:R-:W2:Y:S04]  /*a7b10*/  LDL.LU R187, [R1+0x2758] ;  /* 0x0027580001bb7983 */ /* 0x000ea80000300800 */
[----:B------:R-:W2:Y:S04]  /*a7b20*/  LDL.LU R229, [R1+0x5c] ;  /* 0x00005c0001e57983 */ /* 0x000ea80000300800 */
[----:B----4-:R1:W-:Y:S01]  /*a7b30*/  @P4 STG.E [R108.64], R220 ;  /* 0x000000dc6c004986 */ /* 0x0103e2000c101908 */
[----:B---3--:R-:W-:-:S03]  /*a7b40*/  ISETP.LT.AND P4, PT, R186, c[0x0][0x17c], !P0 ;  /* 0x00005f00ba007a0c */ /* 0x008fc60004781270 */
[----:B------:R-:W3:Y:S04]  /*a7b50*/  LDL.LU R186, [R1+0x2740] ;  /* 0x0027400001ba7983 */ /* 0x000ee80000300800 */
[----:B------:R4:W-:Y:S01]  /*a7b60*/  @P3 STG.E [R110.64], R221 ;  /* 0x000000dd6e003986 */ /* 0x0009e2000c101908 */
[----:B------:R-:W-:-:S03]  /*a7b70*/  ISETP.LT.AND P3, PT, R185, c[0x0][0x17c], !P0 ;  /* 0x00005f00b9007a0c */ /* 0x000fc60004761270 */
[----:B------:R-:W3:Y:S01]  /*a7b80*/  LDL.LU R185, [R1+0x2744] ;  /* 0x0027440001b97983 */ /* 0x000ee20000300800 */
[----:B------:R-:W-:-:S04]  /*a7b90*/  IADD3 R184, R0, c[0x0][0x198], RZ ;  /* 0x0000660000b87a10 */ /* 0x000fc80007ffe0ff */
[CC--:B-1----:R-:W-:Y:S02]  /*a7ba0*/  LEA R108, P6, R184.reuse, R3.reuse, 0x2 ;  /* 0x00000003b86c7211 */ /* 0x0c2fe400078c10ff */
[C---:B------:R-:W-:Y:S02]  /*a7bb0*/  IADD3 R0, R184.reuse, c[0x0][0x198], RZ ;  /* 0x00006600b8007a10 */ /* 0x040fe40007ffe0ff */
[-C--:B------:R-:W-:Y:S02]  /*a7bc0*/  LEA.HI.X.SX32 R109, R184, R216.reuse, 0x2, P6 ;  /* 0x000000d8b86d7211 */ /* 0x080fe400030f16ff */
[C---:B----4-:R-:W-:Y:S02]  /*a7bd0*/  LEA R110, P6, R0.reuse, R3, 0x2 ;  /* 0x00000003006e7211 */ /* 0x050fe400078c10ff */
[C---:B------:R-:W-:Y:S01]  /*a7be0*/  IADD3 R184, R0.reuse, c[0x0][0x198], RZ ;  /* 0x0000660000b87a10 */ /* 0x040fe20007ffe0ff */
[----:B------:R1:W-:Y:S01]  /*a7bf0*/  @P2 STG.E [R108.64], R222 ;  /* 0x000000de6c002986 */ /* 0x0003e2000c101908 */
[----:B------:R-:W-:-:S02]  /*a7c00*/  LEA.HI.X.SX32 R111, R0, R216, 0x2, P6 ;  /* 0x000000d8006f7211 */ /* 0x000fc400030f16ff */
[----:B------:R-:W-:Y:S02]  /*a7c10*/  ISETP.LT.AND P2, PT, R205, c[0x0][0x17c], !P0 ;  /* 0x00005f00cd007a0c */ /* 0x000fe40004741270 */
[----:B------:R-:W4:Y:S01]  /*a7c20*/  LDL.LU R205, [R1+0x274c] ;  /* 0x00274c0001cd7983 */ /* 0x000f220000300800 */
[----:B------:R-:W-:-:S03]  /*a7c30*/  IADD3 R0, R184, c[0x0][0x198], RZ ;  /* 0x00006600b8007a10 */ /* 0x000fc60007ffe0ff */
[----:B------:R-:W4:Y:S01]  /*a7c40*/  LDL.LU R220, [R1+0x428] ;  /* 0x0004280001dc7983 */ /* 0x000f220000300800 */
[----:B-1----:R-:W-:-:S03]  /*a7c50*/  LEA R108, P6, R184, R3, 0x2 ;  /* 0x00000003b86c7211 */ /* 0x002fc600078c10ff */
[----:B------:R1:W-:Y:S01]  /*a7c60*/  @P1 STG.E [R110.64], R223 ;  /* 0x000000df6e001986 */ /* 0x0003e2000c101908 */
[----:B------:R-:W-:Y:S02]  /*a7c70*/  LEA.HI.X.SX32 R109, R184, R216, 0x2, P6 ;  /* 0x000000d8b86d7211 */ /* 0x000fe400030f16ff */
[----:B------:R-:W-:Y:S02]  /*a7c80*/  ISETP.LT.AND P1, PT, R204, c[0x0][0x17c], !P0 ;  /* 0x00005f00cc007a0c */ /* 0x000fe40004721270 */
[----:B------:R-:W4:Y:S01]  /*a7c90*/  LDL.LU R204, [R1+0x2734] ;  /* 0x0027340001cc7983 */ /* 0x000f220000300800 */
[----:B------:R-:W-:-:S03]  /*a7ca0*/  IADD3 R184, R0, c[0x0][0x198], RZ ;  /* 0x0000660000b87a10 */ /* 0x000fc60007ffe0ff */
[----:B------:R-:W4:Y:S01]  /*a7cb0*/  LDL.LU R221, [R1+0x42c] ;  /* 0x00042c0001dd7983 */ /* 0x000f220000300800 */
[----:B-1----:R-:W-:-:S03]  /*a7cc0*/  LEA R110, P6, R0, R3, 0x2 ;  /* 0x00000003006e7211 */ /* 0x002fc600078c10ff */
[----:B------:R1:W-:Y:S01]  /*a7cd0*/  @P5 STG.E [R108.64], R228 ;  /* 0x000000e46c005986 */ /* 0x0003e2000c101908 */
[----:B------:R-:W-:Y:S02]  /*a7ce0*/  LEA.HI.X.SX32 R111, R0, R216, 0x2, P6 ;  /* 0x000000d8006f7211 */ /* 0x000fe400030f16ff */
[----:B-1----:R-:W-:-:S04]  /*a7cf0*/  LEA R108, P6, R184, R3, 0x2 ;  /* 0x00000003b86c7211 */ /* 0x002fc800078c10ff */
[----:B------:R-:W-:Y:S02]  /*a7d00*/  LEA.HI.X.SX32 R109, R184, R216, 0x2, P6 ;  /* 0x000000d8b86d7211 */ /* 0x000fe400030f16ff */
[----:B--2---:R-:W-:Y:S02]  /*a7d10*/  ISETP.LT.AND P5, PT, R187, c[0x0][0x17c], !P0 ;  /* 0x00005f00bb007a0c */ /* 0x004fe400047a1270 */
[----:B------:R-:W2:Y:S04]  /*a7d20*/  LDL.LU R187, [R1+0x2738] ;  /* 0x0027380001bb7983 */ /* 0x000ea80000300800 */
[----:B------:R1:W-:Y:S04]  /*a7d30*/  @P4 STG.E [R110.64], R229 ;  /* 0x000000e56e004986 */ /* 0x0003e8000c101908 */
[----:B------:R-:W2:Y:S01]  /*a7d40*/  LDL.LU R222, [R1+0x88] ;  /* 0x0000880001de7983 */ /* 0x000ea20000300800 */
[----:B---3--:R-:W-:-:S03]  /*a7d50*/  ISETP.LT.AND P4, PT, R186, c[0x0][0x17c], !P0 ;  /* 0x00005f00ba007a0c */ /* 0x008fc60004781270 */
[----:B------:R-:W3:Y:S04]  /*a7d60*/  LDL.LU R186, [R1+0x273c] ;  /* 0x00273c0001ba7983 */ /* 0x000ee80000300800 */
[----:B------:R1:W-:Y:S04]  /*a7d70*/  @P3 STG.E [R108.64], R214 ;  /* 0x000000d66c003986 */ /* 0x0003e8000c101908 */
[----:B------:R-:W3:Y:S01]  /*a7d80*/  LDL.LU R223, [R1+0x8c] ;  /* 0x00008c0001df7983 */ /* 0x000ee20000300800 */
[----:B------:R-:W-:-:S03]  /*a7d90*/  ISETP.LT.AND P3, PT, R185, c[0x0][0x17c], !P0 ;  /* 0x00005f00b9007a0c */ /* 0x000fc60004761270 */
[----:B------:R-:W3:Y:S01]  /*a7da0*/  LDL.LU R185, [R1+0x2724] ;  /* 0x0027240001b97983 */ /* 0x000ee20000300800 */
[----:B------:R-:W-:-:S03]  /*a7db0*/  IADD3 R0, R184, c[0x0][0x198], RZ ;  /* 0x00006600b8007a10 */ /* 0x000fc60007ffe0ff */
[----:B------:R-:W3:Y:S01]  /*a7dc0*/  LDL.LU R228, [R1+0x48] ;  /* 0x0000480001e47983 */ /* 0x000ee20000300800 */
[CC--:B-1----:R-:W-:Y:S02]  /*a7dd0*/  LEA R110, P6, R0.reuse, R3.reuse, 0x2 ;  /* 0x00000003006e7211 */ /* 0x0c2fe400078c10ff */
[C---:B------:R-:W-:Y:S02]  /*a7de0*/  IADD3 R184, R0.reuse, c[0x0][0x198], RZ ;  /* 0x0000660000b87a10 */ /* 0x040fe40007ffe0ff */
[-C--:B------:R-:W-:Y:S02]  /*a7df0*/  LEA.HI.X.SX32 R111, R0, R216.reuse, 0x2, P6 ;  /* 0x000000d8006f7211 */ /* 0x080fe400030f16ff */
[C---:B------:R-:W-:Y:S02]  /*a7e00*/  LEA R108, P6, R184.reuse, R3, 0x2 ;  /* 0x00000003b86c7211 */ /* 0x040fe400078c10ff */
[C---:B------:R-:W-:Y:S01]  /*a7e10*/  IADD3 R0, R184.reuse, c[0x0][0x198], RZ ;  /* 0x00006600b8007a10 */ /* 0x040fe20007ffe0ff */
[----:B------:R1:W-:Y:S01]  /*a7e20*/  @P2 STG.E [R110.64], R215 ;  /* 0x000000d76e002986 */ /* 0x0003e2000c101908 */
[----:B------:R-:W-:-:S02]  /*a7e30*/  LEA.HI.X.SX32 R109, R184, R216, 0x2, P6 ;  /* 0x000000d8b86d7211 */ /* 0x000fc400030f16ff */
[----:B----4-:R-:W-:Y:S02]  /*a7e40*/  ISETP.LT.AND P2, PT, R205, c[0x0][0x17c], !P0 ;  /* 0x00005f00cd007a0c */ /* 0x010fe40004741270 */
[----:B------:R-:W4:Y:S01]  /*a7e50*/  LDL.LU R205, [R1+0x272c] ;  /* 0x00272c0001cd7983 */ /* 0x000f220000300800 */
[C---:B------:R-:W-:Y:S02]  /*a7e60*/  IADD3 R184, R0.reuse, c[0x0][0x198], RZ ;  /* 0x0000660000b87a10 */ /* 0x040fe40007ffe0ff */
[C---:B-1----:R-:W-:Y:S01]  /*a7e70*/  LEA R110, P6, R0.reuse, R3, 0x2 ;  /* 0x00000003006e7211 */ /* 0x042fe200078c10ff */
[----:B------:R1:W-:Y:S03]  /*a7e80*/  @P1 STG.E [R108.64], R220 ;  /* 0x000000dc6c001986 */ /* 0x0003e6000c101908 */
[----:B------:R-:W-:Y:S01]  /*a7e90*/  LEA.HI.X.SX32 R111, R0, R216, 0x2, P6 ;  /* 0x000000d8006f7211 */ /* 0x000fe200030f16ff */
[----:B------:R-:W4:Y:S01]  /*a7ea0*/  LDL.LU R229, [R1+0x4c] ;  /* 0x00004c0001e57983 */ /* 0x000f220000300800 */
[----:B------:R-:W-:-:S03]  /*a7eb0*/  ISETP.LT.AND P1, PT, R204, c[0x0][0x17c], !P0 ;  /* 0x00005f00cc007a0c */ /* 0x000fc60004721270 */
[----:B------:R-:W4:Y:S01]  /*a7ec0*/  LDL.LU R204, [R1+0x2730] ;  /* 0x0027300001cc7983 */ /* 0x000f220000300800 */
[C---:B------:R-:W-:Y:S02]  /*a7ed0*/  IADD3 R0, R184.reuse, c[0x0][0x198], RZ ;  /* 0x00006600b8007a10 */ /* 0x040fe40007ffe0ff */
[CC--:B-1----:R-:W-:Y:S01]  /*a7ee0*/  LEA R108, P6, R184.reuse, R3.reuse, 0x2 ;  /* 0x00000003b86c7211 */ /* 0x0c2fe200078c10ff */
[----:B------:R1:W-:Y:S03]  /*a7ef0*/  @P5 STG.E [R110.64], R221 ;  /* 0x000000dd6e005986 */ /* 0x0003e6000c101908 */
[----:B------:R-:W-:Y:S02]  /*a7f00*/  LEA.HI.X.SX32 R109, R184, R216, 0x2, P6 ;  /* 0x000000d8b86d7211 */ /* 0x000fe400030f16ff */
[----:B-1----:R-:W-:-:S04]  /*a7f10*/  LEA R110, P6, R0, R3, 0x2 ;  /* 0x00000003006e7211 */ /* 0x002fc800078c10ff */
[----:B------:R-:W-:Y:S02]  /*a7f20*/  LEA.HI.X.SX32 R111, R0, R216, 0x2, P6 ;  /* 0x000000d8006f7211 */ /* 0x000fe400030f16ff */
[----:B--2---:R-:W-:Y:S02]  /*a7f30*/  ISETP.LT.AND P5, PT, R187, c[0x0][0x17c], !P0 ;  /* 0x00005f00bb007a0c */ /* 0x004fe400047a1270 */
[----:B------:R-:W2:Y:S04]  /*a7f40*/  LDL.LU R187, [R1+0x2714] ;  /* 0x0027140001bb7983 */ /* 0x000ea80000300800 */
[----:B------:R1:W-:Y:S01]  /*a7f50*/  @P4 STG.E [R108.64], R222 ;  /* 0x000000de6c004986 */ /* 0x0003e2000c101908 */
[----:B---3--:R-:W-:-:S03]  /*a7f60*/  ISETP.LT.AND P4, PT, R186, c[0x0][0x17c], !P0 ;  /* 0x00005f00ba007a0c */ /* 0x008fc60004781270 */
[----:B------:R-:W3:Y:S04]  /*a7f70*/  LDL.LU R186, [R1+0x2718] ;  /* 0x0027180001ba7983 */ /* 0x000ee80000300800 */
[----:B------:R-:W3:Y:S04]  /*a7f80*/  LDL.LU R220, [R1+0x278] ;  /* 0x0002780001dc7983 */ /* 0x000ee80000300800 */
[----:B------:R1:W-:Y:S01]  /*a7f90*/  @P3 STG.E [R110.64], R223 ;  /* 0x000000df6e003986 */ /* 0x0003e2000c101908 */
        /* <DEDUP_REMOVED lines=24> */
[----:B------:R-:W-:-:S03]  /*a8120*/  LEA.HI.X.SX32 R111, R0, R216, 0x2, P6 ;  /* 0x000000d8006f7211 */ /* 0x000fc600030f16ff */
[----:B------:R-:W4:Y:S04]  /*a8130*/  LDL.LU R208, [R1+0x2710] ;  /* 0x0027100001d07983 */ /* 0x000f280000300800 */
[----:B------:R-:W4:Y:S01]  /*a8140*/  LDL.LU R228, [R1+0x8] ;  /* 0x0000080001e47983 */ /* 0x000f220000300800 */
[----:B-1----:R-:W-:-:S04]  /*a8150*/  LEA R108, P6, R184, R3, 0x2 ;  /* 0x00000003b86c7211 */ /* 0x002fc800078c10ff */
[----:B------:R-:W-:Y:S01]  /*a8160*/  LEA.HI.X.SX32 R109, R184, R216, 0x2, P6 ;  /* 0x000000d8b86d7211 */ /* 0x000fe200030f16ff */
[----:B------:R1:W-:Y:S01]  /*a8170*/  @P4 STG.E [R110.64], R211 ;  /* 0x000000d36e004986 */ /* 0x0003e2000c101908 */
[----:B--2---:R-:W-:-:S03]  /*a8180*/  ISETP.LT.AND P5, PT, R187, c[0x0][0x17c], !P0 ;  /* 0x00005f00bb007a0c */ /* 0x004fc600047a1270 */
[----:B------:R-:W2:Y:S04]  /*a8190*/  LDL.LU R187, [R1+0x2700] ;  /* 0x0027000001bb7983 */ /* 0x000ea80000300800 */
[----:B------:R-:W2:Y:S01]  /*a81a0*/  LDL.LU R229, [R1+0xc] ;  /* 0x00000c0001e57983 */ /* 0x000ea20000300800 */
        /* <DEDUP_REMOVED lines=13> */
[C---:B------:R-:W-:Y:S02]  /*a8280*/  IADD3 R184, R0.reuse, c[0x0][0x198], RZ ;  /* 0x0000660000b87a10 */ /* 0x040fe40007ffe0ff */
[C---:B-1----:R-:W-:Y:S01]  /*a8290*/  LEA R110, P6, R0.reuse, R3, 0x2 ;  /* 0x00000003006e7211 */ /* 0x042fe200078c10ff */
[----:B----4-:R1:W-:Y:S03]  /*a82a0*/  @P1 STG.E [R108.64], R222 ;  /* 0x000000de6c001986 */ /* 0x0103e6000c101908 */
[----:B------:R-:W-:Y:S02]  /*a82b0*/  LEA.HI.X.SX32 R111, R0, R216, 0x2, P6 ;  /* 0x000000d8006f7211 */ /* 0x000fe400030f16ff */
[----:B------:R-:W-:Y:S02]  /*a82c0*/  IADD3 R0, R184, c[0x0][0x198], RZ ;  /* 0x00006600b8007a10 */ /* 0x000fe40007ffe0ff */
[----:B------:R-:W-:-:S02]  /*a82d0*/  ISETP.LT.AND P2, PT, R205, c[0x0][0x17c], !P0 ;  /* 0x00005f00cd007a0c */ /* 0x000fc40004741270 */
[----:B------:R-:W4:Y:S01]  /*a82e0*/  LDL.LU R205, [R1+0x26ec] ;  /* 0x0026ec0001cd7983 */ /* 0x000f220000300800 */
[----:B-1----:R-:W-:-:S03]  /*a82f0*/  LEA R108, P6, R184, R3, 0x2 ;  /* 0x00000003b86c7211 */ /* 0x002fc600078c10ff */
[----:B------:R1:W-:Y:S01]  /*a8300*/  @P5 STG.E [R110.64], R223 ;  /* 0x000000df6e005986 */ /* 0x0003e2000c101908 */
[----:B------:R-:W-:Y:S02]  /*a8310*/  LEA.HI.X.SX32 R109, R184, R216, 0x2, P6 ;  /* 0x000000d8b86d7211 */ /* 0x000fe400030f16ff */
[----:B------:R-:W-:Y:S02]  /*a8320*/  IADD3 R184, R0, c[0x0][0x198], RZ ;  /* 0x0000660000b87a10 */ /* 0x000fe40007ffe0ff */
[----:B------:R-:W-:Y:S02]  /*a8330*/  ISETP.LT.AND P1, PT, R204, c[0x0][0x17c], !P0 ;  /* 0x00005f00cc007a0c */ /* 0x000fe40004721270 */
[----:B------:R-:W4:Y:S01]  /*a8340*/  LDL.LU R204, [R1+0x26f4] ;  /* 0x0026f40001cc7983 */ /* 0x000f220000300800 */
[----:B-1----:R-:W-:-:S03]  /*a8350*/  LEA R110, P6, R0, R3, 0x2 ;  /* 0x00000003006e7211 */ /* 0x002fc600078c10ff */
[----:B------:R1:W-:Y:S01]  /*a8360*/  @P4 STG.E [R108.64], R228 ;  /* 0x000000e46c004986 */ /* 0x0003e2000c101908 */
[----:B------:R-:W-:Y:S02]  /*a8370*/  LEA.HI.X.SX32 R111, R0, R216, 0x2, P6 ;  /* 0x000000d8006f7211 */ /* 0x000fe400030f16ff */
[----:B------:R-:W-:Y:S02]  /*a8380*/  ISETP.LT.AND P5, PT, R208, c[0x0][0x17c], !P0 ;  /* 0x00005f00d0007a0c */ /* 0x000fe400047a1270 */
[----:B------:R-:W4:Y:S01]  /*a8390*/  LDL.LU R208, [R1+0x26d8] ;  /* 0x0026d80001d07983 */ /* 0x000f220000300800 */
[----:B-1----:R-:W-:-:S04]  /*a83a0*/  LEA R108, P6, R184, R3, 0x2 ;  /* 0x00000003b86c7211 */ /* 0x002fc800078c10ff */
[----:B------:R-:W-:Y:S02]  /*a83b0*/  LEA.HI.X.SX32 R109, R184, R216, 0x2, P6 ;  /* 0x000000d8b86d7211 */ /* 0x000fe400030f16ff */
[----:B--2---:R-:W-:Y:S02]  /*a83c0*/  ISETP.LT.AND P4, PT, R187, c[0x0][0x17c], !P0 ;  /* 0x00005f00bb007a0c */ /* 0x004fe40004781270 */
[----:B------:R-:W2:Y:S04]  /*a83d0*/  LDL.LU R187, [R1+0x26e4] ;  /* 0x0026e40001bb7983 */ /* 0x000ea80000300800 */
[----:B------:R1:W-:Y:S04]  /*a83e0*/  @P3 STG.E [R110.64], R229 ;  /* 0x000000e56e003986 */ /* 0x0003e8000c101908 */
[----:B------:R1:W-:Y:S01]  /*a83f0*/  @P2 STG.E [R108.64], R206 ;  /* 0x000000ce6c002986 */ /* 0x0003e2000c101908 */
[----:B---3--:R-:W-:-:S03]  /*a8400*/  ISETP.LT.AND P3, PT, R186, c[0x0][0x17c], !P0 ;  /* 0x00005f00ba007a0c */ /* 0x008fc60004761270 */
[----:B------:R-:W3:Y:S01]  /*a8410*/  LDL.LU R186, [R1+0x26e8] ;  /* 0x0026e80001ba7983 */ /* 0x000ee20000300800 */
        /* <DEDUP_REMOVED lines=10> */
[----:B------:R-:W-:-:S03]  /*a84c0*/  IADD3 R184, R0, c[0x0][0x198], RZ ;  /* 0x0000660000b87a10 */ /* 0x000fc60007ffe0ff */
[----:B------:R1:W-:Y:S02]  /*a84d0*/  @P5 STG.E [R108.64], R200 ;  /* 0x000000c86c005986 */ /* 0x0003e4000c101908 */
[----:B-1----:R-:W-:-:S04]  /*a84e0*/  LEA R110, P6, R0, R3, 0x2 ;  /* 0x00000003006e7211 */ /* 0x002fc800078c10ff */
[-C--:B------:R-:W-:Y:S02]  /*a84f0*/  LEA.HI.X.SX32 R111, R0, R216.reuse, 0x2, P6 ;  /* 0x000000d8006f7211 */ /* 0x080fe400030f16ff */
[CC--:B------:R-:W-:Y:S02]  /*a8500*/  LEA R108, P6, R184.reuse, R3.reuse, 0x2 ;  /* 0x00000003b86c7211 */ /* 0x0c0fe400078c10ff */
[C---:B------:R-:W-:Y:S01]  /*a8510*/  IADD3 R0, R184.reuse, c[0x0][0x198], RZ ;  /* 0x00006600b8007a10 */ /* 0x040fe20007ffe0ff */
[----:B------:R1:W-:Y:S01]  /*a8520*/  @P4 STG.E [R110.64], R201 ;  /* 0x000000c96e004986 */ /* 0x0003e2000c101908 */
[----:B------:R-:W-:Y:S02]  /*a8530*/  LEA.HI.X.SX32 R109, R184, R216, 0x2, P6 ;  /* 0x000000d8b86d7211 */ /* 0x000fe400030f16ff */
[----:B----4-:R-:W-:Y:S02]  /*a8540*/  ISETP.LT.AND P1, PT, R205, c[0x0][0x17c], !P0 ;  /* 0x00005f00cd007a0c */ /* 0x010fe40004721270 */
[C---:B------:R-:W-:Y:S01]  /*a8550*/  IADD3 R184, R0.reuse, c[0x0][0x198], RZ ;  /* 0x0000660000b87a10 */ /* 0x040fe20007ffe0ff */
[----:B------:R4:W-:Y:S04]  /*a8560*/  @P3 STG.E [R108.64], R180 ;  /* 0x000000b46c003986 */ /* 0x0009e8000c101908 */
[----:B------:R-:W3:Y:S01]  /*a8570*/  LDL.LU R205, [R1+0x26d0] ;  /* 0x0026d00001cd7983 */ /* 0x000ee20000300800 */
[----:B-1----:R-:W-:-:S02]  /*a8580*/  LEA R110, P6, R0, R3, 0x2 ;  /* 0x00000003006e7211 */ /* 0x002fc400078c10ff */
[----:B------:R-:W-:Y:S02]  /*a8590*/  ISETP.LT.AND P5, PT, R204, c[0x0][0x17c], !P0 ;  /* 0x00005f00cc007a0c */ /* 0x000fe400047a1270 */
[-C--:B------:R-:W-:Y:S01]  /*a85a0*/  LEA.HI.X.SX32 R111, R0, R216.reuse, 0x2, P6 ;  /* 0x000000d8006f7211 */ /* 0x080fe200030f16ff */
[----:B------:R-:W3:Y:S01]  /*a85b0*/  LDL.LU R204, [R1+0x26d4] ;  /* 0x0026d40001cc7983 */ /* 0x000ee20000300800 */
[CC--:B----4-:R-:W-:Y:S02]  /*a85c0*/  LEA R108, P6, R184.reuse, R3.reuse, 0x2 ;  /* 0x00000003b86c7211 */ /* 0x0d0fe400078c10ff */
[C---:B------:R-:W-:Y:S01]  /*a85d0*/  IADD3 R0, R184.reuse, c[0x0][0x198], RZ ;  /* 0x00006600b8007a10 */ /* 0x040fe20007ffe0ff */
[----:B------:R1:W-:Y:S01]  /*a85e0*/  @P2 STG.E [R110.64], R181 ;  /* 0x000000b56e002986 */ /* 0x0003e2000c101908 */
[----:B------:R-:W-:Y:S02]  /*a85f0*/  LEA.HI.X.SX32 R109, R184, R216, 0x2, P6 ;  /* 0x000000d8b86d7211 */ /* 0x000fe400030f16ff */
[C---:B------:R-:W-:Y:S01]  /*a8600*/  IADD3 R180, R0.reuse, c[0x0][0x198], RZ ;  /* 0x0000660000b47a10 */ /* 0x040fe20007ffe0ff */
[----:B------:R-:W4:Y:S04]  /*a8610*/  LDL.LU R200, [R1+0x26dc] ;  /* 0x0026dc0001c87983 */ /* 0x000f280000300800 */
[----:B------:R1:W-:Y:S02]  /*a8620*/  @P1 STG.E [R108.64], R40 ;  /* 0x000000286c001986 */ /* 0x0003e4000c101908 */
[----:B-1----:R-:W-:-:S04]  /*a8630*/  LEA R110, P6, R0, R3, 0x2 ;  /* 0x00000003006e7211 */ /* 0x002fc800078c10ff */
[-C--:B------:R-:W-:Y:S02]  /*a8640*/  LEA.HI.X.SX32 R111, R0, R216.reuse, 0x2, P6 ;  /* 0x000000d8006f7211 */ /* 0x080fe400030f16ff */
[C---:B------:R-:W-:Y:S02]  /*a8650*/  LEA R108, P6, R180.reuse, R3, 0x2 ;  /* 0x00000003b46c7211 */ /* 0x040fe400078c10ff */
[C---:B------:R-:W-:Y:S02]  /*a8660*/  IADD3 R0, R180.reuse, c[0x0][0x198], RZ ;  /* 0x00006600b4007a10 */ /* 0x040fe40007ffe0ff */
[----:B------:R-:W-:Y:S02]  /*a8670*/  LEA.HI.X.SX32 R109, R180, R216, 0x2, P6 ;  /* 0x000000d8b46d7211 */ /* 0x000fe400030f16ff */
[----:B--2---:R-:W-:Y:S02]  /*a8680*/  ISETP.LT.AND P3, PT, R187, c[0x0][0x17c], !P0 ;  /* 0x00005f00bb007a0c */ /* 0x004fe40004761270 */
[----:B------:R-:W2:Y:S01]  /*a8690*/  LDL.LU R187, [R1+0x26b0] ;  /* 0x0026b00001bb7983 */ /* 0x000ea20000300800 */
[----:B---3--:R-:W-:-:S03]  /*a86a0*/  ISETP.LT.AND P2, PT, R186, c[0x0][0x17c], !P0 ;  /* 0x00005f00ba007a0c */ /* 0x008fc60004741270 */
[----:B------:R-:W3:Y:S01]  /*a86b0*/  LDL.LU R186, [R1+0x26b8] ;  /* 0x0026b80001ba7983 */ /* 0x000ee20000300800 */
[----:B------:R-:W-:-:S03]  /*a86c0*/  ISETP.LT.AND P1, PT, R185, c[0x0][0x17c], !P0 ;  /* 0x00005f00b9007a0c */ /* 0x000fc60004721270 */
[----:B------:R-:W2:Y:S04]  /*a86d0*/  LDL.LU R185, [R1+0x26c0] ;  /* 0x0026c00001b97983 */ /* 0x000ea80000300800 */
[----:B------:R-:W2:Y:S01]  /*a86e0*/  LDL.LU R180, [R1+0x26c8] ;  /* 0x0026c80001b47983 */ /* 0x000ea20000300800 */
[----:B------:R-:W-:-:S03]  /*a86f0*/  ISETP.LT.AND P4, PT, R208, c[0x0][0x17c], !P0 ;  /* 0x00005f00d0007a0c */ /* 0x000fc60004781270 */
[----:B------:R-:W3:Y:S01]  /*a8700*/  LDL.LU R184, [R1+0x26cc] ;  /* 0x0026cc0001b87983 */ /* 0x000ee20000300800 */
[----:B------:R-:W-:-:S03]  /*a8710*/  LEA R40, P6, R0, R3, 0x2 ;  /* 0x0000000300287211 */ /* 0x000fc600078c10ff */
[----:B------:R1:W-:Y:S04]  /*a8720*/  @P5 STG.E [R110.64], R41 ;  /* 0x000000296e005986 */ /* 0x0003e8000c101908 */
[----:B------:R-:W3:Y:S04]  /*a8730*/  LDL.LU R181, [R1+0x269c] ;  /* 0x00269c0001b57983 */ /* 0x000ee80000300800 */
[----:B------:R1:W-:Y:S02]  /*a8740*/  @P4 STG.E [R108.64], R36 ;  /* 0x000000246c004986 */ /* 0x0003e4000c101908 */
[----:B-1----:R-:W-:-:S02]  /*a8750*/  IADD3 R110, R0, c[0x0][0x198], RZ ;  /* 0x00006600006e7a10 */ /* 0x002fc40007ffe0ff */
[----:B------:R-:W3:Y:S01]  /*a8760*/  LDL.LU R111, [R1+0x26a4] ;  /* 0x0026a400016f7983 */ /* 0x000ee20000300800 */
[-C--:B------:R-:W-:Y:S02]  /*a8770*/  LEA.HI.X.SX32 R41, R0, R216.reuse, 0x2, P6 ;  /* 0x000000d800297211 */ /* 0x080fe400030f16ff */
[C---:B------:R-:W-:Y:S02]  /*a8780*/  IADD3 R0, R110.reuse, c[0x0][0x198], RZ ;  /* 0x000066006e007a10 */ /* 0x040fe40007ffe0ff */
[CC--:B------:R-:W-:Y:S01]  /*a8790*/  LEA R108, P6, R110.reuse, R3.reuse, 0x2 ;  /* 0x000000036e6c7211 */ /* 0x0c0fe200078c10ff */
[----:B------:R1:W-:Y:S03]  /*a87a0*/  @P3 STG.E [R40.64], R37 ;  /* 0x0000002528003986 */ /* 0x0003e6000c101908 */
[----:B------:R-:W-:Y:S02]  /*a87b0*/  LEA.HI.X.SX32 R109, R110, R216, 0x2, P6 ;  /* 0x000000d86e6d7211 */ /* 0x000fe400030f16ff */
[C---:B------:R-:W-:Y:S01]  /*a87c0*/  LEA R36, P6, R0.reuse, R3, 0x2 ;  /* 0x0000000300247211 */ /* 0x040fe200078c10ff */
[----:B------:R-:W3:Y:S01]  /*a87d0*/  LDL.LU R110, [R1+0x26ac] ;  /* 0x0026ac00016e7983 */ /* 0x000ee20000300800 */
[----:B-1----:R-:W-:-:S02]  /*a87e0*/  IADD3 R41, R0, c[0x0][0x198], RZ ;  /* 0x0000660000297a10 */ /* 0x002fc40007ffe0ff */
[-C--:B------:R-:W-:Y:S02]  /*a87f0*/  LEA.HI.X.SX32 R37, R0, R216.reuse, 0x2, P6 ;  /* 0x000000d800257211 */ /* 0x080fe400030f16ff */
[----:B------:R-:W-:Y:S02]  /*a8800*/  ISETP.LT.AND P5, PT, R205, c[0x0][0x17c], !P0 ;  /* 0x00005f00cd007a0c */ /* 0x000fe400047a1270 */
[C---:B------:R-:W-:Y:S01]  /*a8810*/  LEA R40, P6, R41.reuse, R3, 0x2 ;  /* 0x0000000329287211 */ /* 0x040fe200078c10ff */
[----:B------:R1:W-:Y:S01]  /*a8820*/  @P2 STG.E [R108.64], R196 ;  /* 0x000000c46c002986 */ /* 0x0003e2000c101908 */
[----:B------:R-:W-:Y:S02]  /*a8830*/  ISETP.LT.AND P4, PT, R204, c[0x0][0x17c], !P0 ;  /* 0x00005f00cc007a0c */ /* 0x000fe40004781270 */
[C---:B------:R-:W-:Y:S01]  /*a8840*/  IADD3 R0, R41.reuse, c[0x0][0x198], RZ ;  /* 0x0000660029007a10 */ /* 0x040fe20007ffe0ff */
[----:B------:R4:W-:Y:S01]  /*a8850*/  @P1 STG.E [R36.64], R197 ;  /* 0x000000c524001986 */ /* 0x0009e2000c101908 */
[----:B------:R-:W-:-:S03]  /*a8860*/  LEA.HI.X.SX32 R41, R41, R216, 0x2, P6 ;  /* 0x000000d829297211 */ /* 0x000fc600030f16ff */
[----:B-1----:R-:W3:Y:S01]  /*a8870*/  LDL.LU R109, [R1+0x268c] ;  /* 0x00268c00016d7983 */ /* 0x002ee20000300800 */
[----:B----4-:R-:W-:-:S04]  /*a8880*/  LEA R36, P6, R0, R3, 0x2 ;  /* 0x0000000300247211 */ /* 0x010fc800078c10ff */
[----:B------:R-:W-:Y:S01]  /*a8890*/  LEA.HI.X.SX32 R37, R0, R216, 0x2, P6 ;  /* 0x000000d800257211 */ /* 0x000fe200030f16ff */
[----:B------:R-:W-:Y:S04]  /*a88a0*/  @P5 STG.E [R40.64], R176 ;  /* 0x000000b028005986 */ /* 0x000fe8000c101908 */
[----:B------:R1:W-:Y:S01]  /*a88b0*/  @P4 STG.E [R36.64], R177 ;  /* 0x000000b124004986 */ /* 0x0003e2000c101908 */
[----:B--2---:R-:W-:-:S03]  /*a88c0*/  ISETP.LT.AND P4, PT, R180, c[0x0][0x17c], !P0 ;  /* 0x00005f00b4007a0c */ /* 0x004fc60004781270 */
[----:B------:R-:W2:Y:S04]  /*a88d0*/  LDL.LU R180, [R1+0x2694] ;  /* 0x0026940001b47983 */ /* 0x000ea80000300800 */
[----:B-1----:R-:W4:Y:S04]  /*a88e0*/  LDL.LU R177, [R1+0x2698] ;  /* 0x0026980001b17983 */ /* 0x002f280000300800 */
[----:B------:R-:W4:Y:S01]  /*a88f0*/  LDL.LU R176, [R1+0x2688] ;  /* 0x0026880001b07983 */ /* 0x000f220000300800 */
[----:B------:R-:W-:Y:S02]  /*a8900*/  ISETP.LT.AND P3, PT, R200, c[0x0][0x17c], !P0 ;  /* 0x00005f00c8007a0c */ /* 0x000fe40004761270 */
[----:B------:R-:W-:-:S02]  /*a8910*/  IADD3 R108, R0, c[0x0][0x198], RZ ;  /* 0x00006600006c7a10 */ /* 0x000fc40007ffe0ff */
[----:B------:R-:W-:Y:S02]  /*a8920*/  ISETP.LT.AND P2, PT, R187, c[0x0][0x17c], !P0 ;  /* 0x00005f00bb007a0c */ /* 0x000fe40004741270 */
[CC--:B------:R-:W-:Y:S02]  /*a8930*/  LEA R40, P6, R108.reuse, R3.reuse, 0x2 ;  /* 0x000000036c287211 */ /* 0x0c0fe400078c10ff */
[C---:B------:R-:W-:Y:S02]  /*a8940*/  IADD3 R0, R108.reuse, c[0x0][0x198], RZ ;  /* 0x000066006c007a10 */ /* 0x040fe40007ffe0ff */
[-C--:B------:R-:W-:Y:S02]  /*a8950*/  LEA.HI.X.SX32 R41, R108, R216.reuse, 0x2, P6 ;  /* 0x000000d86c297211 */ /* 0x080fe400030f16ff */
[C---:B------:R-:W-:Y:S02]  /*a8960*/  LEA R36, P6, R0.reuse, R3, 0x2 ;  /* 0x0000000300247211 */ /* 0x040fe400078c10ff */
[C---:B------:R-:W-:Y:S01]  /*a8970*/  IADD3 R108, R0.reuse, c[0x0][0x198], RZ ;  /* 0x00006600006c7a10 */ /* 0x040fe20007ffe0ff */
[----:B------:R1:W-:Y:S01]  /*a8980*/  @P3 STG.E [R40.64], R32 ;  /* 0x0000002028003986 */ /* 0x0003e2000c101908 */
[----:B------:R-:W-:-:S02]  /*a8990*/  LEA.HI.X.SX32 R37, R0, R216, 0x2, P6 ;  /* 0x000000d800257211 */ /* 0x000fc400030f16ff */
[----:B---3--:R-:W-:Y:S02]  /*a89a0*/  ISETP.LT.AND P1, PT, R186, c[0x0][0x17c], !P0 ;  /* 0x00005f00ba007a0c */ /* 0x008fe40004721270 */
[C---:B------:R-:W-:Y:S02]  /*a89b0*/  IADD3 R0, R108.reuse, c[0x0][0x198], RZ ;  /* 0x000066006c007a10 */ /* 0x040fe40007ffe0ff */
[----:B------:R-:W-:Y:S02]  /*a89c0*/  ISETP.LT.AND P5, PT, R185, c[0x0][0x17c], !P0 ;  /* 0x00005f00b9007a0c */ /* 0x000fe400047a1270 */
[C---:B-1----:R-:W-:Y:S01]  /*a89d0*/  LEA R40, P6, R108.reuse, R3, 0x2 ;  /* 0x000000036c287211 */ /* 0x042fe200078c10ff */
[----:B------:R1:W-:Y:S03]  /*a89e0*/  @P2 STG.E [R36.64], R33 ;  /* 0x0000002124002986 */ /* 0x0003e6000c101908 */
[----:B------:R-:W-:-:S02]  /*a89f0*/  LEA.HI.X.SX32 R41, R108, R216, 0x2, P6 ;  /* 0x000000d86c297211 */ /* 0x000fc400030f16ff */
[-C--:B------:R-:W-:Y:S02]  /*a8a00*/  LEA R32, P6, R0, R3.reuse, 0x2 ;  /* 0x0000000300207211 */ /* 0x080fe400078c10ff */
[----:B------:R-:W-:Y:S02]  /*a8a10*/  ISETP.LT.AND P3, PT, R184, c[0x0][0x17c], !P0 ;  /* 0x00005f00b8007a0c */ /* 0x000fe40004761270 */
[C---:B-1----:R-:W-:Y:S02]  /*a8a20*/  IADD3 R37, R0.reuse, c[0x0][0x198], RZ ;  /* 0x0000660000257a10 */ /* 0x042fe40007ffe0ff */
[-C--:B------:R-:W-:Y:S02]  /*a8a30*/  LEA.HI.X.SX32 R33, R0, R216.reuse, 0x2, P6 ;  /* 0x000000d800217211 */ /* 0x080fe400030f16ff */
[C---:B------:R-:W-:Y:S02]  /*a8a40*/  LEA R36, P6, R37.reuse, R3, 0x2 ;  /* 0x0000000325247211 */ /* 0x040fe400078c10ff */
[C---:B------:R-:W-:Y:S01]  /*a8a50*/  IADD3 R0, R37.reuse, c[0x0][0x198], RZ ;  /* 0x0000660025007a10 */ /* 0x040fe20007ffe0ff */
[----:B------:R1:W-:Y:S01]  /*a8a60*/  @P1 STG.E [R40.64], R28 ;  /* 0x0000001c28001986 */ /* 0x0003e2000c101908 */
[----:B------:R-:W-:-:S02]  /*a8a70*/  LEA.HI.X.SX32 R37, R37, R216, 0x2, P6 ;  /* 0x000000d825257211 */ /* 0x000fc400030f16ff */
[----:B------:R-:W-:Y:S01]  /*a8a80*/  ISETP.LT.AND P2, PT, R181, c[0x0][0x17c], !P0 ;  /* 0x00005f00b5007a0c */ /* 0x000fe20004741270 */
[----:B------:R3:W-:Y:S01]  /*a8a90*/  @P5 STG.E [R32.64], R29 ;  /* 0x0000001d20005986 */ /* 0x0007e2000c101908 */
[----:B------:R-:W-:-:S03]  /*a8aa0*/  ISETP.LT.AND P1, PT, R111, c[0x0][0x17c], !P0 ;  /* 0x00005f006f007a0c */ /* 0x000fc60004721270 */
[----:B------:R-:W4:Y:S01]  /*a8ab0*/  LDL.LU R111, [R1+0x267c] ;  /* 0x00267c00016f7983 */ /* 0x000f220000300800 */
[CC--:B-1----:R-:W-:Y:S02]  /*a8ac0*/  LEA R28, P6, R0.reuse, R3.reuse, 0x2 ;  /* 0x00000003001c7211 */ /* 0x0c2fe400078c10ff */
[C---:B---3--:R-:W-:Y:S02]  /*a8ad0*/  IADD3 R33, R0.reuse, c[0x0][0x198], RZ ;  /* 0x0000660000217a10 */ /* 0x048fe40007ffe0ff */
[-C--:B------:R-:W-:Y:S02]  /*a8ae0*/  LEA.HI.X.SX32 R29, R0, R216.reuse, 0x2, P6 ;  /* 0x000000d8001d7211 */ /* 0x080fe400030f16ff */
[C---:B------:R-:W-:Y:S02]  /*a8af0*/  LEA R32, P6, R33.reuse, R3, 0x2 ;  /* 0x0000000321207211 */ /* 0x040fe400078c10ff */
[C---:B------:R-:W-:Y:S01]  /*a8b00*/  IADD3 R0, R33.reuse, c[0x0][0x198], RZ ;  /* 0x0000660021007a10 */ /* 0x040fe20007ffe0ff */
[----:B------:R1:W-:Y:S01]  /*a8b10*/  @P4 STG.E [R36.64], R192 ;  /* 0x000000c024004986 */ /* 0x0003e2000c101908 */
[----:B------:R-:W-:-:S02]  /*a8b20*/  LEA.HI.X.SX32 R33, R33, R216, 0x2, P6 ;  /* 0x000000d821217211 */ /* 0x000fc400030f16ff */
[----:B------:R-:W-:Y:S01]  /*a8b30*/  ISETP.LT.AND P5, PT, R110, c[0x0][0x17c], !P0 ;  /* 0x00005f006e007a0c */ /* 0x000fe200047a1270 */
[----:B------:R3:W-:Y:S04]  /*a8b40*/  @P3 STG.E [R28.64], R193 ;  /* 0x000000c11c003986 */ /* 0x0007e8000c101908 */
[----:B------:R-:W4:Y:S01]  /*a8b50*/  LDL.LU R110, [R1+0x2684] ;  /* 0x00268400016e7983 */ /* 0x000f220000300800 */
[C---:B-1----:R-:W-:Y:S02]  /*a8b60*/  IADD3 R36, R0.reuse, c[0x0][0x198], RZ ;  /* 0x0000660000247a10 */ /* 0x042fe40007ffe0ff */
[C---:B---3--:R-:W-:Y:S01]  /*a8b70*/  LEA R28, P6, R0.reuse, R3, 0x2 ;  /* 0x00000003001c7211 */ /* 0x048fe200078c10ff */
[----:B------:R1:W-:Y:S03]  /*a8b80*/  @P2 STG.E [R32.64], R24 ;  /* 0x0000001820002986 */ /* 0x0003e6000c101908 */
[----:B------:R-:W-:-:S02]  /*a8b90*/  LEA.HI.X.SX32 R29, R0, R216, 0x2, P6 ;  /* 0x000000d8001d7211 */ /* 0x000fc400030f16ff */
[----:B------:R-:W-:Y:S02]  /*a8ba0*/  ISETP.LT.AND P4, PT, R109, c[0x0][0x17c], !P0 ;  /* 0x00005f006d007a0c */ /* 0x000fe40004781270 */
[C---:B------:R-:W-:Y:S01]  /*a8bb0*/  IADD3 R0, R36.reuse, c[0x0][0x198], RZ ;  /* 0x0000660024007a10 */ /* 0x040fe20007ffe0ff */
[----:B------:R-:W3:Y:S01]  /*a8bc0*/  LDL.LU R109, [R1+0x2670] ;  /* 0x00267000016d7983 */ /* 0x000ee20000300800 */
[----:B-1----:R-:W-:-:S03]  /*a8bd0*/  LEA R32, P6, R36, R3, 0x2 ;  /* 0x0000000324207211 */ /* 0x002fc600078c10ff */
[----:B------:R1:W-:Y:S01]  /*a8be0*/  @P1 STG.E [R28.64], R25 ;  /* 0x000000191c001986 */ /* 0x0003e2000c101908 */
[----:B------:R-:W-:-:S03]  /*a8bf0*/  LEA.HI.X.SX32 R33, R36, R216, 0x2, P6 ;  /* 0x000000d824217211 */ /* 0x000fc600030f16ff */
[----:B------:R-:W3:Y:S01]  /*a8c00*/  LDL.LU R108, [R1+0x2674] ;  /* 0x00267400016c7983 */ /* 0x000ee20000300800 */
[----:B------:R-:W-:-:S03]  /*a8c10*/  LEA R24, P6, R0, R3, 0x2 ;  /* 0x0000000300187211 */ /* 0x000fc600078c10ff */
[----:B------:R-:W3:Y:S01]  /*a8c20*/  LDL.LU R41, [R1+0x2678] ;  /* 0x0026780001297983 */ /* 0x000ee20000300800 */
[----:B-1----:R-:W-:-:S03]  /*a8c30*/  IADD3 R29, R0, c[0x0][0x198], RZ ;  /* 0x00006600001d7a10 */ /* 0x002fc60007ffe0ff */
[----:B------:R-:W3:Y:S01]  /*a8c40*/  LDL.LU R40, [R1+0x2680] ;  /* 0x0026800001287983 */ /* 0x000ee20000300800 */
[----:B------:R-:W-:-:S03]  /*a8c50*/  LEA.HI.X.SX32 R25, R0, R216, 0x2, P6 ;  /* 0x000000d800197211 */ /* 0x000fc600030f16ff */
[----:B------:R1:W-:Y:S01]  /*a8c60*/  @P5 STG.E [R32.64], R20 ;  /* 0x0000001420005986 */ /* 0x0003e2000c101908 */
[C---:B------:R-:W-:Y:S02]  /*a8c70*/  LEA R28, P6, R29.reuse, R3, 0x2 ;  /* 0x000000031d1c7211 */ /* 0x040fe400078c10ff */
[C---:B------:R-:W-:Y:S01]  /*a8c80*/  IADD3 R0, R29.reuse, c[0x0][0x198], RZ ;  /* 0x000066001d007a10 */ /* 0x040fe20007ffe0ff */
[----:B------:R1:W-:Y:S01]  /*a8c90*/  @P4 STG.E [R24.64], R21 ;  /* 0x0000001518004986 */ /* 0x0003e2000c101908 */
[----:B------:R-:W-:-:S03]  /*a8ca0*/  LEA.HI.X.SX32 R29, R29, R216, 0x2, P6 ;  /* 0x000000d81d1d7211 */ /* 0x000fc600030f16ff */
[----:B-1----:R-:W3:Y:S01]  /*a8cb0*/  LDL.LU R32, [R1+0x2660] ;  /* 0x0026600001207983 */ /* 0x002ee20000300800 */
[CC--:B------:R-:W-:Y:S02]  /*a8cc0*/  LEA R20, P6, R0.reuse, R3.reuse, 0x2 ;  /* 0x0000000300147211 */ /* 0x0c0fe400078c10ff */
[C---:B------:R-:W-:Y:S01]  /*a8cd0*/  IADD3 R25, R0.reuse, c[0x0][0x198], RZ ;  /* 0x0000660000197a10 */ /* 0x040fe20007ffe0ff */
[----:B------:R-:W3:Y:S01]  /*a8ce0*/  LDL.LU R37, [R1+0x2664] ;  /* 0x0026640001257983 */ /* 0x000ee20000300800 */
[-C--:B------:R-:W-:Y:S02]  /*a8cf0*/  LEA.HI.X.SX32 R21, R0, R216.reuse, 0x2, P6 ;  /* 0x000000d800157211 */ /* 0x080fe400030f16ff */
[C---:B------:R-:W-:Y:S01]  /*a8d00*/  LEA R24, P6, R25.reuse, R3, 0x2 ;  /* 0x0000000319187211 */ /* 0x040fe200078c10ff */
[----:B------:R-:W3:Y:S01]  /*a8d10*/  LDL.LU R36, [R1+0x266c] ;  /* 0x00266c0001247983 */ /* 0x000ee20000300800 */
[C---:B------:R-:W-:Y:S02]  /*a8d20*/  IADD3 R0, R25.reuse, c[0x0][0x198], RZ ;  /* 0x0000660019007a10 */ /* 0x040fe40007ffe0ff */
[----:B------:R-:W-:-:S02]  /*a8d30*/  LEA.HI.X.SX32 R25, R25, R216, 0x2, P6 ;  /* 0x000000d819197211 */ /* 0x000fc400030f16ff */
[----:B--2---:R-:W-:Y:S02]  /*a8d40*/  ISETP.LT.AND P3, PT, R180, c[0x0][0x17c], !P0 ;  /* 0x00005f00b4007a0c */ /* 0x004fe40004761270 */
[----:B----4-:R-:W-:Y:S02]  /*a8d50*/  ISETP.LT.AND P2, PT, R177, c[0x0][0x17c], !P0 ;  /* 0x00005f00b1007a0c */ /* 0x010fe40004741270 */
[----:B------:R-:W-:-:S09]  /*a8d60*/  ISETP.LT.AND P1, PT, R176, c[0x0][0x17c], !P0 ;  /* 0x00005f00b0007a0c */ /* 0x000fd20004721270 */
[----:B------:R1:W-:Y:S04]  /*a8d70*/  @P3 STG.E [R28.64], R16 ;  /* 0x000000101c003986 */ /* 0x0003e8000c101908 */
[----:B------:R-:W-:Y:S04]  /*a8d80*/  @P2 STG.E [R20.64], R17 ;  /* 0x0000001114002986 */ /* 0x000fe8000c101908 */
[----:B------:R2:W-:Y:S04]  /*a8d90*/  @P1 STG.E [R24.64], R188 ;  /* 0x000000bc18001986 */ /* 0x0005e8000c101908 */
[----:B-1----:R-:W4:Y:S04]  /*a8da0*/  LDL.LU R28, [R1+0x2650] ;  /* 0x00265000011c7983 */ /* 0x002f280000300800 */
[----:B--2---:R-:W4:Y:S01]  /*a8db0*/  LDL.LU R25, [R1+0x2654] ;  /* 0x0026540001197983 */ /* 0x004f220000300800 */
[----:B------:R-:W-:-:S02]  /*a8dc0*/  LEA R16, P6, R0, R3, 0x2 ;  /* 0x0000000300107211 */ /* 0x000fc400078c10ff */
[C---:B------:R-:W-:Y:S01]  /*a8dd0*/  IADD3 R21, R0.reuse, c[0x0][0x198], RZ ;  /* 0x0000660000157a10 */ /* 0x040fe20007ffe0ff */
[----:B------:R-:W4:Y:S01]  /*a8de0*/  LDL.LU R33, [R1+0x2658] ;  /* 0x0026580001217983 */ /* 0x000f220000300800 */
[-C--:B------:R-:W-:Y:S02]  /*a8df0*/  LEA.HI.X.SX32 R17, R0, R216.reuse, 0x2, P6 ;  /* 0x000000d800117211 */ /* 0x080fe400030f16ff */
[C---:B------:R-:W-:Y:S02]  /*a8e00*/  LEA R20, P6, R21.reuse, R3, 0x2 ;  /* 0x0000000315147211 */ /* 0x040fe400078c10ff */
[C---:B------:R-:W-:Y:S02]  /*a8e10*/  IADD3 R0, R21.reuse, c[0x0][0x198], RZ ;  /* 0x0000660015007a10 */ /* 0x040fe40007ffe0ff */
[----:B------:R-:W-:Y:S02]  /*a8e20*/  LEA.HI.X.SX32 R21, R21, R216, 0x2, P6 ;  /* 0x000000d815157211 */ /* 0x000fe400030f16ff */
[----:B------:R-:W-:-:S02]  /*a8e30*/  IADD3 R24, R0, c[0x0][0x198], RZ ;  /* 0x0000660000187a10 */ /* 0x000fc40007ffe0ff */
[----:B------:R-:W-:-:S13]  /*a8e40*/  ISETP.LT.AND P5, PT, R111, c[0x0][0x17c], !P0 ;  /* 0x00005f006f007a0c */ /* 0x000fda00047a1270 */
[----:B------:R1:W-:Y:S01]  /*a8e50*/  @P5 STG.E [R16.64], R189 ;  /* 0x000000bd10005986 */ /* 0x0003e2000c101908 */
[----:B------:R-:W-:Y:S02]  /*a8e60*/  ISETP.LT.AND P4, PT, R110, c[0x0][0x17c], !P0 ;  /* 0x00005f006e007a0c */ /* 0x000fe40004781270 */
[----:B-1----:R-:W-:-:S04]  /*a8e70*/  LEA R16, P6, R0, R3, 0x2 ;  /* 0x0000000300107211 */ /* 0x002fc800078c10ff */
[----:B------:R-:W-:Y:S02]  /*a8e80*/  LEA.HI.X.SX32 R17, R0, R216, 0x2, P6 ;  /* 0x000000d800117211 */ /* 0x000fe400030f16ff */
[----:B------:R-:W-:Y:S02]  /*a8e90*/  IADD3 R0, R24, c[0x0][0x198], RZ ;  /* 0x0000660018007a10 */ /* 0x000fe40007ffe0ff */
[----:B---3--:R-:W-:-:S03]  /*a8ea0*/  ISETP.LT.AND P3, PT, R109, c[0x0][0x17c], !P0 ;  /* 0x00005f006d007a0c */ /* 0x008fc60004761270 */
[----:B------:R1:W-:Y:S01]  /*a8eb0*/  @P4 STG.E [R20.64], R12 ;  /* 0x0000000c14004986 */ /* 0x0003e2000c101908 */
[----:B------:R-:W-:Y:S02]  /*a8ec0*/  ISETP.LT.AND P2, PT, R108, c[0x0][0x17c], !P0 ;  /* 0x00005f006c007a0c */ /* 0x000fe40004741270 */
[----:B-1----:R-:W-:-:S07]  /*a8ed0*/  LEA R20, P6, R24, R3, 0x2 ;  /* 0x0000000318147211 */ /* 0x002fce00078c10ff */
[----:B------:R1:W-:Y:S01]  /*a8ee0*/  @P3 STG.E [R16.64], R13 ;  /* 0x0000000d10003986 */ /* 0x0003e2000c101908 */
[----:B------:R-:W-:Y:S02]  /*a8ef0*/  ISETP.LT.AND P1, PT, R41, c[0x0][0x17c], !P0 ;  /* 0x00005f0029007a0c */ /* 0x000fe40004721270 */
[----:B------:R-:W-:Y:S02]  /*a8f00*/  LEA.HI.X.SX32 R21, R24, R216, 0x2, P6 ;  /* 0x000000d818157211 */ /* 0x000fe400030f16ff */
[----:B------:R-:W-:Y:S02]  /*a8f10*/  LEA R12, P6, R0, R3, 0x2 ;  /* 0x00000003000c7211 */ /* 0x000fe400078c10ff */
[----:B------:R-:W-:Y:S01]  /*a8f20*/  ISETP.LT.AND P5, PT, R40, c[0x0][0x17c], !P0 ;  /* 0x00005f0028007a0c */ /* 0x000fe200047a1270 */
[----:B------:R3:W-:Y:S01]  /*a8f30*/  @P2 STG.E [R20.64], R8 ;  /* 0x0000000814002986 */ /* 0x0007e2000c101908 */
[----:B-1----:R-:W-:Y:S02]  /*a8f40*/  IADD3 R17, R0, c[0x0][0x198], RZ ;  /* 0x0000660000117a10 */ /* 0x002fe40007ffe0ff */
[----:B------:R-:W-:-:S02]  /*a8f50*/  ISETP.LT.AND P4, PT, R32, c[0x0][0x17c], !P0 ;  /* 0x00005f0020007a0c */ /* 0x000fc40004781270 */
[----:B------:R-:W2:Y:S01]  /*a8f60*/  LDL.LU R32, [R1+0x263c] ;  /* 0x00263c0001207983 */ /* 0x000ea20000300800 */
[----:B------:R-:W-:Y:S02]  /*a8f70*/  LEA.HI.X.SX32 R13, R0, R216, 0x2, P6 ;  /* 0x000000d8000d7211 */ /* 0x000fe400030f16ff */
[C---:B------:R-:W-:Y:S01]  /*a8f80*/  LEA R16, P6, R17.reuse, R3, 0x2 ;  /* 0x0000000311107211 */ /* 0x040fe200078c10ff */
[----:B------:R-:W2:Y:S01]  /*a8f90*/  LDL.LU R29, [R1+0x2640] ;  /* 0x00264000011d7983 */ /* 0x000ea20000300800 */
[----:B------:R-:W-:-:S03]  /*a8fa0*/  IADD3 R0, R17, c[0x0][0x198], RZ ;  /* 0x0000660011007a10 */ /* 0x000fc60007ffe0ff */
[----:B---3--:R-:W3:Y:S01]  /*a8fb0*/  LDL.LU R20, [R1+0x2648] ;  /* 0x0026480001147983 */ /* 0x008ee20000300800 */
[----:B------:R-:W-:-:S03]  /*a8fc0*/  LEA.HI.X.SX32 R17, R17, R216, 0x2, P6 ;  /* 0x000000d811117211 */ /* 0x000fc600030f16ff */
[----:B------:R-:W-:Y:S04]  /*a8fd0*/  @P1 STG.E [R12.64], R9 ;  /* 0x000000090c001986 */ /* 0x000fe8000c101908 */
[----:B------:R1:W-:Y:S01]  /*a8fe0*/  @P5 STG.E [R16.64], R4 ;  /* 0x0000000410005986 */ /* 0x0003e2000c101908 */
[----:B----4-:R-:W-:-:S03]  /*a8ff0*/  ISETP.LT.AND P1, PT, R28, c[0x0][0x17c], !P0 ;  /* 0x00005f001c007a0c */ /* 0x010fc60004721270 */
[----:B------:R-:W4:Y:S01]  /*a9000*/  LDL.LU R28, [R1+0x264c] ;  /* 0x00264c00011c7983 */ /* 0x000f220000300800 */
[----:B------:R-:W-:-:S03]  /*a9010*/  ISETP.LT.AND P5, PT, R25, c[0x0][0x17c], !P0 ;  /* 0x00005f0019007a0c */ /* 0x000fc600047a1270 */
[----:B------:R-:W4:Y:S04]  /*a9020*/  LDL.LU R25, [R1+0x262c] ;  /* 0x00262c0001197983 */ /* 0x000f280000300800 */
[----:B------:R-:W4:Y:S04]  /*a9030*/  LDL.LU R24, [R1+0x2634] ;  /* 0x0026340001187983 */ /* 0x000f280000300800 */
[----:B------:R-:W4:Y:S04]  /*a9040*/  LDL.LU R21, [R1+0x2638] ;  /* 0x0026380001157983 */ /* 0x000f280000300800 */
[----:B-1----:R-:W4:Y:S01]  /*a9050*/  LDL.LU R17, [R1+0x261c] ;  /* 0x00261c0001117983 */ /* 0x002f220000300800 */
[----:B------:R-:W-:-:S02]  /*a9060*/  LEA R8, P6, R0, R3, 0x2 ;  /* 0x0000000300087211 */ /* 0x000fc400078c10ff */
[C---:B------:R-:W-:Y:S02]  /*a9070*/  IADD3 R13, R0.reuse, c[0x0][0x198], RZ ;  /* 0x00006600000d7a10 */ /* 0x040fe40007ffe0ff */
[-C--:B------:R-:W-:Y:S02]  /*a9080*/  LEA.HI.X.SX32 R9, R0, R216.reuse, 0x2, P6 ;  /* 0x000000d800097211 */ /* 0x080fe400030f16ff */
[----:B------:R-:W-:Y:S02]  /*a9090*/  ISETP.LT.AND P3, PT, R37, c[0x0][0x17c], !P0 ;  /* 0x00005f0025007a0c */ /* 0x000fe40004761270 */
[C---:B------:R-:W-:Y:S02]  /*a90a0*/  LEA R12, P6, R13.reuse, R3, 0x2 ;  /* 0x000000030d0c7211 */ /* 0x040fe400078c10ff */
[----:B------:R-:W-:Y:S02]  /*a90b0*/  ISETP.LT.AND P2, PT, R36, c[0x0][0x17c], !P0 ;  /* 0x00005f0024007a0c */ /* 0x000fe40004741270 */
[C---:B------:R-:W-:Y:S01]  /*a90c0*/  IADD3 R0, R13.reuse, c[0x0][0x198], RZ ;  /* 0x000066000d007a10 */ /* 0x040fe20007ffe0ff */
[----:B------:R1:W-:Y:S01]  /*a90d0*/  @P4 STG.E [R8.64], R5 ;  /* 0x0000000508004986 */ /* 0x0003e2000c101908 */
[----:B------:R-:W-:-:S02]  /*a90e0*/  LEA.HI.X.SX32 R13, R13, R216, 0x2, P6 ;  /* 0x000000d80d0d7211 */ /* 0x000fc400030f16ff */
[CC--:B------:R-:W-:Y:S02]  /*a90f0*/  LEA R4, P6, R0.reuse, R3.reuse, 0x2 ;  /* 0x0000000300047211 */ /* 0x0c0fe400078c10ff */
[C---:B-1----:R-:W-:Y:S02]  /*a9100*/  IADD3 R9, R0.reuse, c[0x0][0x198], RZ ;  /* 0x0000660000097a10 */ /* 0x042fe40007ffe0ff */
[-C--:B------:R-:W-:Y:S02]  /*a9110*/  LEA.HI.X.SX32 R5, R0, R216.reuse, 0x2, P6 ;  /* 0x000000d800057211 */ /* 0x080fe400030f16ff */
[C---:B------:R-:W-:Y:S02]  /*a9120*/  LEA R8, P6, R9.reuse, R3, 0x2 ;  /* 0x0000000309087211 */ /* 0x040fe400078c10ff */
[C---:B------:R-:W-:Y:S01]  /*a9130*/  IADD3 R0, R9.reuse, c[0x0][0x198], RZ ;  /* 0x0000660009007a10 */ /* 0x040fe20007ffe0ff */
[----:B------:R1:W-:Y:S01]  /*a9140*/  @P3 STG.E [R12.64], R202 ;  /* 0x000000ca0c003986 */ /* 0x0003e2000c101908 */
[----:B------:R-:W-:-:S03]  /*a9150*/  LEA.HI.X.SX32 R9, R9, R216, 0x2, P6 ;  /* 0x000000d809097211 */ /* 0x000fc600030f16ff */
[----:B------:R1:W-:Y:S01]  /*a9160*/  @P2 STG.E [R4.64], R203 ;  /* 0x000000cb04002986 */ /* 0x0003e2000c101908 */
[----:B------:R-:W-:-:S03]  /*a9170*/  ISETP.LT.AND P4, PT, R33, c[0x0][0x17c], !P0 ;  /* 0x00005f0021007a0c */ /* 0x000fc60004781270 */
[----:B------:R1:W-:Y:S02]  /*a9180*/  @P1 STG.E [R8.64], R182 ;  /* 0x000000b608001986 */ /* 0x0003e4000c101908 */
[C---:B-1----:R-:W-:Y:S02]  /*a9190*/  IADD3 R12, R0.reuse, c[0x0][0x198], RZ ;  /* 0x00006600000c7a10 */ /* 0x042fe40007ffe0ff */
[----:B------:R-:W-:-:S04]  /*a91a0*/  LEA R4, P6, R0, R3, 0x2 ;  /* 0x0000000300047211 */ /* 0x000fc800078c10ff */
[-C--:B------:R-:W-:Y:S02]  /*a91b0*/  LEA.HI.X.SX32 R5, R0, R216.reuse, 0x2, P6 ;  /* 0x000000d800057211 */ /* 0x080fe400030f16ff */
[C---:B------:R-:W-:Y:S02]  /*a91c0*/  LEA R8, P6, R12.reuse, R3, 0x2 ;  /* 0x000000030c087211 */ /* 0x040fe400078c10ff */
[C---:B------:R-:W-:Y:S01]  /*a91d0*/  IADD3 R0, R12.reuse, c[0x0][0x198], RZ ;  /* 0x000066000c007a10 */ /* 0x040fe20007ffe0ff */
[----:B------:R1:W-:Y:S01]  /*a91e0*/  @P5 STG.E [R4.64], R183 ;  /* 0x000000b704005986 */ /* 0x0003e2000c101908 */
[----:B------:R-:W-:Y:S02]  /*a91f0*/  LEA.HI.X.SX32 R9, R12, R216, 0x2, P6 ;  /* 0x000000d80c097211 */ /* 0x000fe400030f16ff */
[----:B------:R-:W-:-:S03]  /*a9200*/  IADD3 R12, R0, c[0x0][0x198], RZ ;  /* 0x00006600000c7a10 */ /* 0x000fc60007ffe0ff */
[----:B------:R1:W-:Y:S02]  /*a9210*/  @P4 STG.E [R8.64], R42 ;  /* 0x0000002a08004986 */ /* 0x0003e4000c101908 */
[----:B-1----:R-:W-:-:S04]  /*a9220*/  LEA R4, P6, R0, R3, 0x2 ;  /* 0x0000000300047211 */ /* 0x002fc800078c10ff */
[-C--:B------:R-:W-:Y:S02]  /*a9230*/  LEA.HI.X.SX32 R5, R0, R216.reuse, 0x2, P6 ;  /* 0x000000d800057211 */ /* 0x080fe400030f16ff */
[C---:B------:R-:W-:Y:S02]  /*a9240*/  LEA R8, P6, R12.reuse, R3, 0x2 ;  /* 0x000000030c087211 */ /* 0x040fe400078c10ff */
[C---:B------:R-:W-:Y:S02]  /*a9250*/  IADD3 R0, R12.reuse, c[0x0][0x198], RZ ;  /* 0x000066000c007a10 */ /* 0x040fe40007ffe0ff */
[----:B------:R-:W-:Y:S02]  /*a9260*/  LEA.HI.X.SX32 R9, R12, R216, 0x2, P6 ;  /* 0x000000d80c097211 */ /* 0x000fe400030f16ff */
[----:B--2---:R-:W-:Y:S02]  /*a9270*/  ISETP.LT.AND P3, PT, R32, c[0x0][0x17c], !P0 ;  /* 0x00005f0020007a0c */ /* 0x004fe40004761270 */
[----:B------:R-:W-:-:S02]  /*a9280*/  ISETP.LT.AND P2, PT, R29, c[0x0][0x17c], !P0 ;  /* 0x00005f001d007a0c */ /* 0x000fc40004741270 */
[----:B---3--:R-:W-:Y:S02]  /*a9290*/  ISETP.LT.AND P1, PT, R20, c[0x0][0x17c], !P0 ;  /* 0x00005f0014007a0c */ /* 0x008fe40004721270 */
[----:B------:R-:W2:Y:S04]  /*a92a0*/  LDL.LU R20, [R1+0x2620] ;  /* 0x0026200001147983 */ /* 0x000ea80000300800 */
[----:B------:R-:W3:Y:S04]  /*a92b0*/  LDL.LU R16, [R1+0x2624] ;  /* 0x0026240001107983 */ /* 0x000ee80000300800 */
[----:B------:R1:W-:Y:S04]  /*a92c0*/  @P3 STG.E [R4.64], R43 ;  /* 0x0000002b04003986 */ /* 0x0003e8000c101908 */
[----:B------:R-:W3:Y:S01]  /*a92d0*/  LDL.LU R13, [R1+0x260c] ;  /* 0x00260c00010d7983 */ /* 0x000ee20000300800 */
[----:B-1----:R-:W-:-:S04]  /*a92e0*/  LEA R4, P6, R0, R3, 0x2 ;  /* 0x0000000300047211 */ /* 0x002fc800078c10ff */
[----:B------:R-:W-:Y:S01]  /*a92f0*/  LEA.HI.X.SX32 R5, R0, R216, 0x2, P6 ;  /* 0x000000d800057211 */ /* 0x000fe200030f16ff */
[----:B------:R1:W-:Y:S04]  /*a9300*/  @P2 STG.E [R8.64], R38 ;  /* 0x0000002608002986 */ /* 0x0003e8000c101908 */
[----:B------:R1:W-:Y:S01]  /*a9310*/  @P1 STG.E [R4.64], R39 ;  /* 0x0000002704001986 */ /* 0x0003e2000c101908 */
[----:B----4-:R-:W-:-:S03]  /*a9320*/  ISETP.LT.AND P3, PT, R24, c[0x0][0x17c], !P0 ;  /* 0x00005f0018007a0c */ /* 0x010fc60004761270 */
[----:B------:R-:W4:Y:S01]  /*a9330*/  LDL.LU R24, [R1+0x2610] ;  /* 0x0026100001187983 */ /* 0x000f220000300800 */
[----:B------:R-:W-:-:S03]  /*a9340*/  ISETP.LT.AND P2, PT, R21, c[0x0][0x17c], !P0 ;  /* 0x00005f0015007a0c */ /* 0x000fc60004741270 */
[----:B------:R-:W4:Y:S01]  /*a9350*/  LDL.LU R21, [R1+0x2614] ;  /* 0x0026140001157983 */ /* 0x000f220000300800 */
[----:B------:R-:W-:-:S03]  /*a9360*/  ISETP.LT.AND P1, PT, R17, c[0x0][0x17c], !P0 ;  /* 0x00005f0011007a0c */ /* 0x000fc60004721270 */
[----:B------:R-:W4:Y:S01]  /*a9370*/  LDL.LU R17, [R1+0x2600] ;  /* 0x0026000001117983 */ /* 0x000f220000300800 */
[----:B------:R-:W-:Y:S02]  /*a9380*/  ISETP.LT.AND P5, PT, R28, c[0x0][0x17c], !P0 ;  /* 0x00005f001c007a0c */ /* 0x000fe400047a1270 */
[----:B------:R-:W-:Y:S02]  /*a9390*/  IADD3 R12, R0, c[0x0][0x198], RZ ;  /* 0x00006600000c7a10 */ /* 0x000fe40007ffe0ff */
        /* <DEDUP_REMOVED lines=23> */
[----:B--2---:R-:W-:-:S03]  /*a9510*/  ISETP.LT.AND P5, PT, R20, c[0x0][0x17c], !P0 ;  /* 0x00005f0014007a0c */ /* 0x004fc600047a1270 */
[----:B------:R-:W2:Y:S01]  /*a9520*/  LDL.LU R20, [R1+0x2604] ;  /* 0x0026040001147983 */ /* 0x000ea20000300800 */
[----:B---3--:R-:W-:-:S03]  /*a9530*/  ISETP.LT.AND P4, PT, R16, c[0x0][0x17c], !P0 ;  /* 0x00005f0010007a0c */ /* 0x008fc60004781270 */
[----:B------:R-:W3:Y:S01]  /*a9540*/  LDL.LU R16, [R1+0x2608] ;  /* 0x0026080001107983 */ /* 0x000ee20000300800 */
[----:B------:R-:W-:-:S03]  /*a9550*/  ISETP.LT.AND P3, PT, R13, c[0x0][0x17c], !P0 ;  /* 0x00005f000d007a0c */ /* 0x000fc60004761270 */
[----:B------:R-:W3:Y:S04]  /*a9560*/  LDL.LU R13, [R1+0x25f0] ;  /* 0x0025f000010d7983 */ /* 0x000ee80000300800 */
[----:B------:R1:W-:Y:S01]  /*a9570*/  @P5 STG.E [R4.64], R35 ;  /* 0x0000002304005986 */ /* 0x0003e2000c101908 */
[----:B----4-:R-:W-:-:S03]  /*a9580*/  ISETP.LT.AND P2, PT, R24, c[0x0][0x17c], !P0 ;  /* 0x00005f0018007a0c */ /* 0x010fc60004741270 */
[----:B------:R-:W4:Y:S01]  /*a9590*/  LDL.LU R24, [R1+0x25f8] ;  /* 0x0025f80001187983 */ /* 0x000f220000300800 */
[----:B------:R-:W-:-:S03]  /*a95a0*/  ISETP.LT.AND P1, PT, R21, c[0x0][0x17c], !P0 ;  /* 0x00005f0015007a0c */ /* 0x000fc60004721270 */
[----:B------:R-:W4:Y:S01]  /*a95b0*/  LDL.LU R21, [R1+0x25fc] ;  /* 0x0025fc0001157983 */ /* 0x000f220000300800 */
        /* <DEDUP_REMOVED lines=62> */
[----:B-1----:R-:W-:-:S04]  /*a99a0*/  LEA R8, P6, R12, R3, 0x2 ;  /* 0x000000030c087211 */ /* 0x002fc800078c10ff */
[----:B------:R-:W-:Y:S02]  /*a99b0*/  LEA.HI.X.SX32 R9, R12, R216, 0x2, P6 ;  /* 0x000000d80c097211 */ /* 0x000fe400030f16ff */
[----:B--2---:R-:W-:Y:S02]  /*a99c0*/  ISETP.LT.AND P3, PT, R20, c[0x0][0x17c], !P0 ;  /* 0x00005f0014007a0c */ /* 0x004fe40004761270 */
[----:B------:R-:W2:Y:S01]  /*a99d0*/  LDL.LU R20, [R1+0x25cc] ;  /* 0x0025cc0001147983 */ /* 0x000ea20000300800 */
[----:B---3--:R-:W-:-:S03]  /*a99e0*/  ISETP.LT.AND P2, PT, R16, c[0x0][0x17c], !P0 ;  /* 0x00005f0010007a0c */ /* 0x008fc60004741270 */
[----:B------:R-:W3:Y:S01]  /*a99f0*/  LDL.LU R16, [R1+0x25c0] ;  /* 0x0025c00001107983 */ /* 0x000ee20000300800 */
[----:B------:R-:W-:-:S03]  /*a9a00*/  ISETP.LT.AND P1, PT, R13, c[0x0][0x17c], !P0 ;  /* 0x00005f000d007a0c */ /* 0x000fc60004721270 */
[----:B------:R-:W3:Y:S04]  /*a9a10*/  LDL.LU R13, [R1+0x25b8] ;  /* 0x0025b800010d7983 */ /* 0x000ee80000300800 */
[----:B------:R-:W3:Y:S04]  /*a9a20*/  LDL.LU R19, [R1+0x25bc] ;  /* 0x0025bc0001137983 */ /* 0x000ee80000300800 */
[----:B------:R-:W-:Y:S04]  /*a9a30*/  @P3 STG.E [R4.64], R191 ;  /* 0x000000bf04003986 */ /* 0x000fe8000c101908 */
[----:B------:R-:W3:Y:S04]  /*a9a40*/  LDL.LU R18, [R1+0x25a4] ;  /* 0x0025a40001127983 */ /* 0x000ee80000300800 */
[----:B------:R1:W-:Y:S01]  /*a9a50*/  @P2 STG.E [R8.64], R14 ;  /* 0x0000000e08002986 */ /* 0x0003e2000c101908 */
[----:B----4-:R-:W-:-:S03]  /*a9a60*/  ISETP.LT.AND P3, PT, R17, c[0x0][0x17c], !P0 ;  /* 0x00005f0011007a0c */ /* 0x010fc60004761270 */
[----:B------:R-:W4:Y:S04]  /*a9a70*/  LDL.LU R17, [R1+0x25b0] ;  /* 0x0025b00001117983 */ /* 0x000f280000300800 */
[----:B-1----:R-:W4:Y:S01]  /*a9a80*/  LDL.LU R14, [R1+0x25b4] ;  /* 0x0025b400010e7983 */ /* 0x002f220000300800 */
[----:B------:R-:W-:Y:S02]  /*a9a90*/  IADD3 R0, R12, c[0x0][0x198], RZ ;  /* 0x000066000c007a10 */ /* 0x000fe40007ffe0ff */
[----:B------:R-:W-:Y:S02]  /*a9aa0*/  ISETP.LT.AND P5, PT, R24, c[0x0][0x17c], !P0 ;  /* 0x00005f0018007a0c */ /* 0x000fe400047a1270 */
[C---:B------:R-:W-:Y:S02]  /*a9ab0*/  LEA R4, P6, R0.reuse, R3, 0x2 ;  /* 0x0000000300047211 */ /* 0x040fe400078c10ff */
[----:B------:R-:W-:-:S02]  /*a9ac0*/  IADD3 R12, R0, c[0x0][0x198], RZ ;  /* 0x00006600000c7a10 */ /* 0x000fc40007ffe0ff */
[-C--:B------:R-:W-:Y:S02]  /*a9ad0*/  LEA.HI.X.SX32 R5, R0, R216.reuse, 0x2, P6 ;  /* 0x000000d800057211 */ /* 0x080fe400030f16ff */
[C---:B------:R-:W-:Y:S02]  /*a9ae0*/  LEA R8, P6, R12.reuse, R3, 0x2 ;  /* 0x000000030c087211 */ /* 0x040fe400078c10ff */
[----:B------:R-:W-:Y:S02]  /*a9af0*/  ISETP.LT.AND P4, PT, R21, c[0x0][0x17c], !P0 ;  /* 0x00005f0015007a0c */ /* 0x000fe40004781270 */
        /* <DEDUP_REMOVED lines=16> */
[C---:B------:R-:W-:Y:S02]  /*a9c00*/  LEA.HI.X.SX32 R9, R10.reuse, R216, 0x2, P6 ;  /* 0x000000d80a097211 */ /* 0x040fe400030f16ff */
[----:B------:R-:W-:Y:S02]  /*a9c10*/  IADD3 R0, R10, c[0x0][0x198], RZ ;  /* 0x000066000a007a10 */ /* 0x000fe40007ffe0ff */
[----:B--2---:R-:W-:Y:S02]  /*a9c20*/  ISETP.LT.AND P2, PT, R20, c[0x0][0x17c], !P0 ;  /* 0x00005f0014007a0c */ /* 0x004fe40004741270 */
[----:B---3--:R-:W-:Y:S02]  /*a9c30*/  ISETP.LT.AND P1, PT, R16, c[0x0][0x17c], !P0 ;  /* 0x00005f0010007a0c */ /* 0x008fe40004721270 */
[----:B------:R-:W2:Y:S01]  /*a9c40*/  LDL.LU R16, [R1+0x258c] ;  /* 0x00258c0001107983 */ /* 0x000ea20000300800 */
[----:B------:R-:W-:-:S03]  /*a9c50*/  ISETP.LT.AND P5, PT, R13, c[0x0][0x17c], !P0 ;  /* 0x00005f000d007a0c */ /* 0x000fc600047a1270 */
[----:B------:R-:W3:Y:S04]  /*a9c60*/  LDL.LU R13, [R1+0x2598] ;  /* 0x00259800010d7983 */ /* 0x000ee80000300800 */
[----:B------:R-:W3:Y:S04]  /*a9c70*/  LDL.LU R11, [R1+0x25a0] ;  /* 0x0025a000010b7983 */ /* 0x000ee80000300800 */
[----:B------:R1:W-:Y:S04]  /*a9c80*/  @P2 STG.E [R4.64], R7 ;  /* 0x0000000704002986 */ /* 0x0003e8000c101908 */
[----:B------:R-:W3:Y:S04]  /*a9c90*/  LDL.LU R15, [R1+0x25a8] ;  /* 0x0025a800010f7983 */ /* 0x000ee80000300800 */
[----:B------:R1:W-:Y:S04]  /*a9ca0*/  @P1 STG.E [R8.64], R104 ;  /* 0x0000006808001986 */ /* 0x0003e8000c101908 */
[----:B------:R-:W3:Y:S01]  /*a9cb0*/  LDL.LU R10, [R1+0x257c] ;  /* 0x00257c00010a7983 */ /* 0x000ee20000300800 */
[----:B----4-:R-:W-:-:S03]  /*a9cc0*/  ISETP.LT.AND P1, PT, R14, c[0x0][0x17c], !P0 ;  /* 0x00005f000e007a0c */ /* 0x010fc60004721270 */
[----:B------:R-:W4:Y:S04]  /*a9cd0*/  LDL.LU R14, [R1+0x2580] ;  /* 0x00258000010e7983 */ /* 0x000f280000300800 */
[----:B------:R-:W4:Y:S01]  /*a9ce0*/  LDL.LU R12, [R1+0x2584] ;  /* 0x00258400010c7983 */ /* 0x000f220000300800 */
[C---:B-1----:R-:W-:Y:S02]  /*a9cf0*/  LEA R4, P6, R0.reuse, R3, 0x2 ;  /* 0x0000000300047211 */ /* 0x042fe400078c10ff */
[----:B------:R-:W-:Y:S02]  /*a9d00*/  ISETP.LT.AND P4, PT, R19, c[0x0][0x17c], !P0 ;  /* 0x00005f0013007a0c */ /* 0x000fe40004781270 */
[C---:B------:R-:W-:Y:S02]  /*a9d10*/  IADD3 R7, R0.reuse, c[0x0][0x198], RZ ;  /* 0x0000660000077a10 */ /* 0x040fe40007ffe0ff */
[----:B------:R-:W-:-:S02]  /*a9d20*/  LEA.HI.X.SX32 R5, R0, R216, 0x2, P6 ;  /* 0x000000d800057211 */ /* 0x000fc400030f16ff */
[CC--:B------:R-:W-:Y:S02]  /*a9d30*/  LEA R6, P6, R7.reuse, R3.reuse, 0x2 ;  /* 0x0000000307067211 */ /* 0x0c0fe400078c10ff */
[----:B------:R-:W-:Y:S02]  /*a9d40*/  ISETP.LT.AND P3, PT, R18, c[0x0][0x17c], !P0 ;  /* 0x00005f0012007a0c */ /* 0x000fe40004761270 */
[C---:B------:R-:W-:Y:S01]  /*a9d50*/  IADD3 R0, R7.reuse, c[0x0][0x198], RZ ;  /* 0x0000660007007a10 */ /* 0x040fe20007ffe0ff */
[----:B------:R1:W-:Y:S01]  /*a9d60*/  @P5 STG.E [R4.64], R105 ;  /* 0x0000006904005986 */ /* 0x0003e2000c101908 */
[----:B------:R-:W-:Y:S02]  /*a9d70*/  LEA.HI.X.SX32 R7, R7, R216, 0x2, P6 ;  /* 0x000000d807077211 */ /* 0x000fe400030f16ff */
[----:B------:R-:W-:Y:S02]  /*a9d80*/  ISETP.LT.AND P2, PT, R17, c[0x0][0x17c], !P0 ;  /* 0x00005f0011007a0c */ /* 0x000fe40004741270 */
[C---:B------:R-:W-:Y:S01]  /*a9d90*/  IADD3 R8, R0.reuse, c[0x0][0x198], RZ ;  /* 0x0000660000087a10 */ /* 0x040fe20007ffe0ff */
        /* <DEDUP_REMOVED lines=12> */
[C---:B------:R-:W-:Y:S02]  /*a9e60*/  IADD3 R0, R8.reuse, c[0x0][0x198], RZ ;  /* 0x0000660008007a10 */ /* 0x040fe40007ffe0ff */
[----:B------:R-:W-:Y:S01]  /*a9e70*/  LEA.HI.X.SX32 R7, R8, R216, 0x2, P6 ;  /* 0x000000d808077211 */ /* 0x000fe200030f16ff */
[----:B------:R1:W-:Y:S02]  /*a9e80*/  @P1 STG.E [R4.64], R97 ;  /* 0x0000006104001986 */ /* 0x0003e4000c101908 */
[----:B-1----:R-:W-:-:S04]  /*a9e90*/  LEA R4, P6, R0, R3, 0x2 ;  /* 0x0000000300047211 */ /* 0x002fc800078c10ff */
[----:B------:R-:W-:Y:S02]  /*a9ea0*/  LEA.HI.X.SX32 R5, R0, R216, 0x2, P6 ;  /* 0x000000d800057211 */ /* 0x000fe400030f16ff */
[----:B--2---:R-:W-:Y:S02]  /*a9eb0*/  ISETP.LT.AND P5, PT, R16, c[0x0][0x17c], !P0 ;  /* 0x00005f0010007a0c */ /* 0x004fe400047a1270 */
[----:B---3--:R-:W-:Y:S02]  /*a9ec0*/  ISETP.LT.AND P4, PT, R13, c[0x0][0x17c], !P0 ;  /* 0x00005f000d007a0c */ /* 0x008fe40004781270 */
[----:B------:R-:W2:Y:S01]  /*a9ed0*/  LDL.LU R13, [R1+0x2590] ;  /* 0x00259000010d7983 */ /* 0x000ea20000300800 */
[----:B------:R-:W-:-:S03]  /*a9ee0*/  ISETP.LT.AND P3, PT, R11, c[0x0][0x17c], !P0 ;  /* 0x00005f000b007a0c */ /* 0x000fc60004761270 */
[----:B------:R-:W3:Y:S04]  /*a9ef0*/  LDL.LU R11, [R1+0x2594] ;  /* 0x00259400010b7983 */ /* 0x000ee80000300800 */
[----:B------:R-:W3:Y:S04]  /*a9f00*/  LDL.LU R9, [R1+0x256c] ;  /* 0x00256c0001097983 */ /* 0x000ee80000300800 */
[----:B------:R1:W-:Y:S01]  /*a9f10*/  @P5 STG.E [R6.64], R92 ;  /* 0x0000005c06005986 */ /* 0x0003e2000c101908 */
[----:B------:R-:W-:-:S03]  /*a9f20*/  ISETP.LT.AND P1, PT, R10, c[0x0][0x17c], !P0 ;  /* 0x00005f000a007a0c */ /* 0x000fc60004721270 */
[----:B------:R-:W3:Y:S04]  /*a9f30*/  LDL.LU R10, [R1+0x2574] ;  /* 0x00257400010a7983 */ /* 0x000ee80000300800 */
[----:B------:R1:W-:Y:S01]  /*a9f40*/  @P4 STG.E [R4.64], R93 ;  /* 0x0000005d04004986 */ /* 0x0003e2000c101908 */
[----:B----4-:R-:W-:-:S03]  /*a9f50*/  ISETP.LT.AND P5, PT, R14, c[0x0][0x17c], !P0 ;  /* 0x00005f000e007a0c */ /* 0x010fc600047a1270 */
[----:B------:R-:W4:Y:S01]  /*a9f60*/  LDL.LU R14, [R1+0x2578] ;  /* 0x00257800010e7983 */ /* 0x000f220000300800 */
[----:B------:R-:W-:-:S03]  /*a9f70*/  ISETP.LT.AND P4, PT, R12, c[0x0][0x17c], !P0 ;  /* 0x00005f000c007a0c */ /* 0x000fc60004781270 */
[----:B------:R-:W4:Y:S01]  /*a9f80*/  LDL.LU R12, [R1+0x255c] ;  /* 0x00255c00010c7983 */ /* 0x000f220000300800 */
[----:B------:R-:W-:Y:S02]  /*a9f90*/  IADD3 R8, R0, c[0x0][0x198], RZ ;  /* 0x0000660000087a10 */ /* 0x000fe40007ffe0ff */
[----:B------:R-:W-:Y:S02]  /*a9fa0*/  ISETP.LT.AND P2, PT, R15, c[0x0][0x17c], !P0 ;  /* 0x00005f000f007a0c */ /* 0x000fe40004741270 */
[CC--:B-1----:R-:W-:Y:S02]  /*a9fb0*/  LEA R6, P6, R8.reuse, R3.reuse, 0x2 ;  /* 0x0000000308067211 */ /* 0x0c2fe400078c10ff */
[C---:B------:R-:W-:Y:S02]  /*a9fc0*/  IADD3 R0, R8.reuse, c[0x0][0x198], RZ ;  /* 0x0000660008007a10 */ /* 0x040fe40007ffe0ff */
[----:B------:R-:W-:Y:S02]  /*a9fd0*/  LEA.HI.X.SX32 R7, R8, R216, 0x2, P6 ;  /* 0x000000d808077211 */ /* 0x000fe400030f16ff */
[----:B------:R-:W-:-:S02]  /*a9fe0*/  LEA R4, P6, R0, R3, 0x2 ;  /* 0x0000000300047211 */ /* 0x000fc400078c10ff */
        /* <DEDUP_REMOVED lines=11> */
[C---:B------:R-:W-:Y:S02]  /*aa0a0*/  IADD3 R0, R8.reuse, c[0x0][0x198], RZ ;  /* 0x0000660008007a10 */ /* 0x040fe40007ffe0ff */
[----:B-1----:R-:W-:-:S04]  /*aa0b0*/  LEA R6, P6, R8, R3, 0x2 ;  /* 0x0000000308067211 */ /* 0x002fc800078c10ff */
[----:B------:R-:W-:Y:S01]  /*aa0c0*/  LEA.HI.X.SX32 R7, R8, R216, 0x2, P6 ;  /* 0x000000d808077211 */ /* 0x000fe200030f16ff */
[----:B------:R1:W-:Y:S04]  /*aa0d0*/  @P5 STG.E [R4.64], R85 ;  /* 0x0000005504005986 */ /* 0x0003e8000c101908 */
[----:B------:R2:W-:Y:S01]  /*aa0e0*/  @P4 STG.E [R6.64], R80 ;  /* 0x0000005006004986 */ /* 0x0005e2000c101908 */
[----:B-1----:R-:W-:-:S04]  /*aa0f0*/  LEA R4, P6, R0, R3, 0x2 ;  /* 0x0000000300047211 */ /* 0x002fc800078c10ff */
[----:B------:R-:W-:Y:S02]  /*aa100*/  LEA.HI.X.SX32 R5, R0, R216, 0x2, P6 ;  /* 0x000000d800057211 */ /* 0x000fe400030f16ff */
[----:B--2---:R-:W-:Y:S02]  /*aa110*/  ISETP.LT.AND P3, PT, R13, c[0x0][0x17c], !P0 ;  /* 0x00005f000d007a0c */ /* 0x004fe40004761270 */
[----:B------:R-:W2:Y:S01]  /*aa120*/  LDL.LU R13, [R1+0x2564] ;  /* 0x00256400010d7983 */ /* 0x000ea20000300800 */
[----:B---3--:R-:W-:-:S03]  /*aa130*/  ISETP.LT.AND P2, PT, R11, c[0x0][0x17c], !P0 ;  /* 0x00005f000b007a0c */ /* 0x008fc60004741270 */
[----:B------:R-:W3:Y:S01]  /*aa140*/  LDL.LU R11, [R1+0x2568] ;  /* 0x00256800010b7983 */ /* 0x000ee20000300800 */
[----:B------:R-:W-:-:S03]  /*aa150*/  ISETP.LT.AND P1, PT, R9, c[0x0][0x17c], !P0 ;  /* 0x00005f0009007a0c */ /* 0x000fc60004721270 */
        /* <DEDUP_REMOVED lines=8> */
[----:B------:R-:W-:-:S04]  /*aa1e0*/  IADD3 R8, R0, c[0x0][0x198], RZ ;  /* 0x0000660000087a10 */ /* 0x000fc80007ffe0ff */
[CC--:B------:R-:W-:Y:S02]  /*aa1f0*/  LEA R6, P6, R8.reuse, R3.reuse, 0x2 ;  /* 0x0000000308067211 */ /* 0x0c0fe400078c10ff */
[C---:B------:R-:W-:Y:S02]  /*aa200*/  IADD3 R0, R8.reuse, c[0x0][0x198], RZ ;  /* 0x0000660008007a10 */ /* 0x040fe40007ffe0ff */
[-C--:B------:R-:W-:Y:S02]  /*aa210*/  LEA.HI.X.SX32 R7, R8, R216.reuse, 0x2, P6 ;  /* 0x000000d808077211 */ /* 0x080fe400030f16ff */
[C---:B-1----:R-:W-:Y:S02]  /*aa220*/  LEA R4, P6, R0.reuse, R3, 0x2 ;  /* 0x0000000300047211 */ /* 0x042fe400078c10ff */
        /* <DEDUP_REMOVED lines=232> */
[----:B--2---:R-:W-:-:S03]  /*ab0b0*/  ISETP.LT.AND P1, PT, R13, c[0x0][0x17c], !P0 ;  /* 0x00005f000d007a0c */ /* 0x004fc60004721270 */
[----:B------:R-:W-:Y:S01]  /*ab0c0*/  LDS.128 R64, [R252+0x1800] ;  /* 0x00180000fc407984 */ /* 0x000fe20000000c00 */
[----:B---3--:R-:W-:-:S03]  /*ab0d0*/  ISETP.LT.AND P5, PT, R11, c[0x0][0x17c], !P0 ;  /* 0x00005f000b007a0c */ /* 0x008fc600047a1270 */
[----:B------:R-:W2:Y:S01]  /*ab0e0*/  LDL.LU R13, [R1+0x2480] ;  /* 0x00248000010d7983 */ /* 0x000ea20000300800 */
[C---:B-1----:R-:W-:Y:S02]  /*ab0f0*/  LEA R4, P6, R0.reuse, R3, 0x2 ;  /* 0x0000000300047211 */ /* 0x042fe400078c10ff */
[----:B------:R-:W-:Y:S01]  /*ab100*/  ISETP.LT.AND P4, PT, R9, c[0x0][0x17c], !P0 ;  /* 0x00005f0009007a0c */ /* 0x000fe20004781270 */
[----:B------:R-:W3:Y:S04]  /*ab110*/  LDL.LU R11, [R1+0x2470] ;  /* 0x00247000010b7983 */ /* 0x000ee80000300800 */
[----:B------:R-:W3:Y:S01]  /*ab120*/  LDL.LU R9, [R1+0x2474] ;  /* 0x0024740001097983 */ /* 0x000ee20000300800 */
[----:B------:R-:W-:Y:S02]  /*ab130*/  LEA.HI.X.SX32 R5, R0, R216, 0x2, P6 ;  /* 0x000000d800057211 */ /* 0x000fe400030f16ff */
[----:B------:R-:W-:-:S02]  /*ab140*/  ISETP.LT.AND P3, PT, R10, c[0x0][0x17c], !P0 ;  /* 0x00005f000a007a0c */ /* 0x000fc40004761270 */
[----:B------:R-:W3:Y:S04]  /*ab150*/  LDL.LU R10, [R1+0x245c] ;  /* 0x00245c00010a7983 */ /* 0x000ee80000300800 */
[----:B------:R1:W-:Y:S01]  /*ab160*/  @P1 STG.E [R4.64], R63 ;  /* 0x0000003f04001986 */ /* 0x0003e2000c101908 */
[----:B------:R-:W-:-:S03]  /*ab170*/  IADD3 R8, R0, c[0x0][0x198], RZ ;  /* 0x0000660000087a10 */ /* 0x000fc60007ffe0ff */
[----:B------:R-:W-:Y:S01]  /*ab180*/  LDS.128 R60, [R231+0x1800] ;  /* 0x00180000e73c7984 */ /* 0x000fe20000000c00 */
[----:B----4-:R-:W-:-:S03]  /*ab190*/  ISETP.LT.AND P2, PT, R14, c[0x0][0x17c], !P0 ;  /* 0x00005f000e007a0c */ /* 0x010fc60004741270 */
[----:B------:R-:W4:Y:S01]  /*ab1a0*/  LDL.LU R14, [R1+0x2460] ;  /* 0x00246000010e7983 */ /* 0x000f220000300800 */
[----:B------:R-:W-:-:S03]  /*ab1b0*/  ISETP.LT.AND P1, PT, R12, c[0x0][0x17c], !P0 ;  /* 0x00005f000c007a0c */ /* 0x000fc60004721270 */
[----:B------:R-:W4:Y:S01]  /*ab1c0*/  LDL.LU R12, [R1+0x2468] ;  /* 0x00246800010c7983 */ /* 0x000f220000300800 */
        /* <DEDUP_REMOVED lines=8> */
[----:B------:R1:W-:Y:S04]  /*ab250*/  @P4 STG.E [R4.64], R59 ;  /* 0x0000003b04004986 */ /* 0x0003e8000c101908 */
[----:B------:R-:W-:Y:S01]  /*ab260*/  LDS.128 R56, [R230+0x1800] ;  /* 0x00180000e6387984 */ /* 0x000fe20000000c00 */
        /* <DEDUP_REMOVED lines=15> */
[----:B-1----:R-:W-:Y:S02]  /*ab360*/  LEA R4, P6, R0, R3, 0x2 ;  /* 0x0000000300047211 */ /* 0x002fe400078c10ff */
[----:B------:R-:W-:Y:S01]  /*ab370*/  ISETP.LT.AND P3, PT, R9, c[0x0][0x17c], !P0 ;  /* 0x00005f0009007a0c */ /* 0x000fe20004761270 */
[----:B------:R-:W3:Y:S04]  /*ab380*/  LDL.LU R11, [R1+0x244c] ;  /* 0x00244c00010b7983 */ /* 0x000ee80000300800 */
[----:B------:R-:W3:Y:S01]  /*ab390*/  LDL.LU R9, [R1+0x2454] ;  /* 0x0024540001097983 */ /* 0x000ee20000300800 */
[----:B------:R-:W-:-:S03]  /*ab3a0*/  ISETP.LT.AND P2, PT, R10, c[0x0][0x17c], !P0 ;  /* 0x00005f000a007a0c */ /* 0x000fc60004741270 */
[----:B------:R-:W3:Y:S01]  /*ab3b0*/  LDL.LU R10, [R1+0x2458] ;  /* 0x00245800010a7983 */ /* 0x000ee20000300800 */
[----:B------:R-:W-:-:S05]  /*ab3c0*/  LEA.HI.X.SX32 R5, R0, R216, 0x2, P6 ;  /* 0x000000d800057211 */ /* 0x000fca00030f16ff */
        /* <DEDUP_REMOVED lines=148> */
[----:B------:R-:W4:Y:S04]  /*abd10*/  LDL.LU R12, [R1+0x239c] ;  /* 0x00239c00010c7983 */ /* 0x000f280000300800 */
[----:B------:R-:W4:Y:S01]  /*abd20*/  LDL.LU R18, [R1+0x2398] ;  /* 0x0023980001127983 */ /* 0x000f220000300800 */
[----:B------:R-:W-:-:S03]  /*abd30*/  IADD3 R8, R0, c[0x0][0x198], RZ ;  /* 0x0000660000087a10 */ /* 0x000fc60007ffe0ff */
        /* <DEDUP_REMOVED lines=18> */
[----:B------:R-:W-:Y:S02]  /*abe60*/  LEA.HI.X.SX32 R7, R8, R216, 0x2, P6 ;  /* 0x000000d808077211 */ /* 0x000fe400030f16ff */
[----:B------:R-:W-:Y:S01]  /*abe70*/  LEA R8, P6, R0, R3, 0x2 ;  /* 0x0000000300087211 */ /* 0x000fe200078c10ff */
[----:B------:R1:W-:Y:S04]  /*abe80*/  @P2 STG.E [R4.64], R125 ;  /* 0x0000007d04002986 */ /* 0x0003e8000c101908 */
[----:B------:R1:W-:Y:S01]  /*abe90*/  @P1 STG.E [R6.64], R140 ;  /* 0x0000008c06001986 */ /* 0x0003e2000c101908 */
[----:B--2---:R-:W-:-:S03]  /*abea0*/  ISETP.LT.AND P5, PT, R13, c[0x0][0x17c], !P0 ;  /* 0x00005f000d007a0c */ /* 0x004fc600047a1270 */
[----:B------:R-:W2:Y:S01]  /*abeb0*/  LDL.LU R13, [R1+0x2384] ;  /* 0x00238400010d7983 */ /* 0x000ea20000300800 */
[----:B---3--:R-:W-:Y:S02]  /*abec0*/  ISETP.LT.AND P4, PT, R11, c[0x0][0x17c], !P0 ;  /* 0x00005f000b007a0c */ /* 0x008fe40004781270 */
[C---:B------:R-:W-:Y:S01]  /*abed0*/  IADD3 R11, R0.reuse, c[0x0][0x198], RZ ;  /* 0x00006600000b7a10 */ /* 0x040fe20007ffe0ff */
[----:B------:R-:W3:Y:S01]  /*abee0*/  LDL.LU R15, [R1+0x237c] ;  /* 0x00237c00010f7983 */ /* 0x000ee20000300800 */
[----:B------:R-:W-:Y:S02]  /*abef0*/  ISETP.LT.AND P3, PT, R9, c[0x0][0x17c], !P0 ;  /* 0x00005f0009007a0c */ /* 0x000fe40004761270 */
[----:B------:R-:W-:Y:S02]  /*abf00*/  LEA.HI.X.SX32 R9, R0, R216, 0x2, P6 ;  /* 0x000000d800097211 */ /* 0x000fe400030f16ff */
[----:B------:R-:W-:Y:S02]  /*abf10*/  ISETP.LT.AND P2, PT, R10, c[0x0][0x17c], !P0 ;  /* 0x00005f000a007a0c */ /* 0x000fe40004741270 */
[----:B------:R-:W-:-:S02]  /*abf20*/  LEA R10, P6, R11, R3, 0x2 ;  /* 0x000000030b0a7211 */ /* 0x000fc400078c10ff */
[C---:B------:R-:W-:Y:S02]  /*abf30*/  IADD3 R0, R11.reuse, c[0x0][0x198], RZ ;  /* 0x000066000b007a10 */ /* 0x040fe40007ffe0ff */
[----:B------:R-:W-:Y:S01]  /*abf40*/  LEA.HI.X.SX32 R11, R11, R216, 0x2, P6 ;  /* 0x000000d80b0b7211 */ /* 0x000fe200030f16ff */
[----:B------:R1:W-:Y:S04]  /*abf50*/  @P5 STG.E [R8.64], R141 ;  /* 0x0000008d08005986 */ /* 0x0003e8000c101908 */
[----:B------:R1:W-:Y:S01]  /*abf60*/  @P4 STG.E [R10.64], R156 ;  /* 0x0000009c0a004986 */ /* 0x0003e2000c101908 */
[----:B----4-:R-:W-:-:S03]  /*abf70*/  ISETP.LT.AND P1, PT, R14, c[0x0][0x17c], !P0 ;  /* 0x00005f000e007a0c */ /* 0x010fc60004721270 */
[----:B------:R-:W4:Y:S04]  /*abf80*/  LDL.LU R14, [R1+0x2374] ;  /* 0x00237400010e7983 */ /* 0x000f280000300800 */
[----:B------:R-:W4:Y:S01]  /*abf90*/  LDL.LU R16, [R1+0x2368] ;  /* 0x0023680001107983 */ /* 0x000f220000300800 */
[----:B------:R-:W-:-:S03]  /*abfa0*/  ISETP.LT.AND P4, PT, R18, c[0x0][0x17c], !P0 ;  /* 0x00005f0012007a0c */ /* 0x000fc60004781270 */
[----:B------:R-:W4:Y:S01]  /*abfb0*/  LDL.LU R18, [R1+0x235c] ;  /* 0x00235c0001127983 */ /* 0x000f220000300800 */
[-C--:B-1----:R-:W-:Y:S02]  /*abfc0*/  LEA R4, P6, R0, R3.reuse, 0x2 ;  /* 0x0000000300047211 */ /* 0x082fe400078c10ff */
[----:B------:R-:W-:Y:S02]  /*abfd0*/  ISETP.LT.AND P5, PT, R12, c[0x0][0x17c], !P0 ;  /* 0x00005f000c007a0c */ /* 0x000fe400047a1270 */
[C---:B------:R-:W-:Y:S02]  /*abfe0*/  IADD3 R12, R0.reuse, c[0x0][0x198], RZ ;  /* 0x00006600000c7a10 */ /* 0x040fe40007ffe0ff */
[----:B------:R-:W-:Y:S02]  /*abff0*/  LEA.HI.X.SX32 R5, R0, R216, 0x2, P6 ;  /* 0x000000d800057211 */ /* 0x000fe400030f16ff */
[C---:B------:R-:W-:Y:S02]  /*ac000*/  LEA R6, P6, R12.reuse, R3, 0x2 ;  /* 0x000000030c067211 */ /* 0x040fe400078c10ff */
[----:B------:R-:W-:-:S02]  /*ac010*/  IADD3 R0, R12, c[0x0][0x198], RZ ;  /* 0x000066000c007a10 */ /* 0x000fc40007ffe0ff */
[-C--:B------:R-:W-:Y:S02]  /*ac020*/  LEA.HI.X.SX32 R7, R12, R216.reuse, 0x2, P6 ;  /* 0x000000d80c077211 */ /* 0x080fe400030f16ff */
[CC--:B------:R-:W-:Y:S02]  /*ac030*/  LEA R8, P6, R0.reuse, R3.reuse, 0x2 ;  /* 0x0000000300087211 */ /* 0x0c0fe400078c10ff */
[C---:B------:R-:W-:Y:S02]  /*ac040*/  IADD3 R12, R0.reuse, c[0x0][0x198], RZ ;  /* 0x00006600000c7a10 */ /* 0x040fe40007ffe0ff */
[-C--:B------:R-:W-:Y:S02]  /*ac050*/  LEA.HI.X.SX32 R9, R0, R216.reuse, 0x2, P6 ;  /* 0x000000d800097211 */ /* 0x080fe400030f16ff */
[C---:B------:R-:W-:Y:S02]  /*ac060*/  LEA R10, P6, R12.reuse, R3, 0x2 ;  /* 0x000000030c0a7211 */ /* 0x040fe400078c10ff */
[C---:B------:R-:W-:Y:S01]  /*ac070*/  IADD3 R0, R12.reuse, c[0x0][0x198], RZ ;  /* 0x000066000c007a10 */ /* 0x040fe20007ffe0ff */
[----:B------:R1:W-:Y:S01]  /*ac080*/  @P3 STG.E [R4.64], R157 ;  /* 0x0000009d04003986 */ /* 0x0003e2000c101908 */
[----:B------:R-:W-:-:S02]  /*ac090*/  LEA.HI.X.SX32 R11, R12, R216, 0x2, P6 ;  /* 0x000000d80c0b7211 */ /* 0x000fc400030f16ff */
[----:B------:R-:W-:Y:S01]  /*ac0a0*/  ISETP.LT.AND P3, PT, R17, c[0x0][0x17c], !P0 ;  /* 0x00005f0011007a0c */ /* 0x000fe20004761270 */
[----:B------:R1:W-:Y:S01]  /*ac0b0*/  @P2 STG.E [R6.64], R172 ;  /* 0x000000ac06002986 */ /* 0x0003e2000c101908 */
[----:B------:R-:W-:-:S03]  /*ac0c0*/  IADD3 R12, R0, c[0x0][0x198], RZ ;  /* 0x00006600000c7a10 */ /* 0x000fc60007ffe0ff */
[----:B------:R-:W4:Y:S01]  /*ac0d0*/  LDL.LU R17, [R1+0x2354] ;  /* 0x0023540001117983 */ /* 0x000f220000300800 */
[----:B-1----:R-:W-:-:S03]  /*ac0e0*/  LEA R4, P6, R0, R3, 0x2 ;  /* 0x0000000300047211 */ /* 0x002fc600078c10ff */
[----:B------:R1:W-:Y:S01]  /*ac0f0*/  @P1 STG.E [R8.64], R173 ;  /* 0x000000ad08001986 */ /* 0x0003e2000c101908 */
[----:B------:R-:W-:-:S03]  /*ac100*/  LEA.HI.X.SX32 R5, R0, R216, 0x2, P6 ;  /* 0x000000d800057211 */ /* 0x000fc600030f16ff */
[----:B------:R1:W-:Y:S01]  /*ac110*/  @P5 STG.E [R10.64], R114 ;  /* 0x000000720a005986 */ /* 0x0003e2000c101908 */
[----:B------:R-:W-:-:S03]  /*ac120*/  LEA R6, P6, R12, R3, 0x2 ;  /* 0x000000030c067211 */ /* 0x000fc600078c10ff */
[----:B------:R1:W-:Y:S01]  /*ac130*/  @P4 STG.E [R4.64], R115 ;  /* 0x0000007304004986 */ /* 0x0003e2000c101908 */
[----:B------:R-:W-:-:S05]  /*ac140*/  LEA.HI.X.SX32 R7, R12, R216, 0x2, P6 ;  /* 0x000000d80c077211 */ /* 0x000fca00030f16ff */
[----:B------:R1:W-:Y:S01]  /*ac150*/  @P3 STG.E [R6.64], R130 ;  /* 0x0000008206003986 */ /* 0x0003e2000c101908 */
[----:B--2---:R-:W-:-:S03]  /*ac160*/  ISETP.LT.AND P2, PT, R13, c[0x0][0x17c], !P0 ;  /* 0x00005f000d007a0c */ /* 0x004fc60004741270 */
[----:B------:R-:W2:Y:S01]  /*ac170*/  LDL.LU R13, [R1+0x234c] ;  /* 0x00234c00010d7983 */ /* 0x000ea20000300800 */
[----:B---3--:R-:W-:-:S03]  /*ac180*/  ISETP.LT.AND P1, PT, R15, c[0x0][0x17c], !P0 ;  /* 0x00005f000f007a0c */ /* 0x008fc60004721270 */
[----:B------:R-:W3:Y:S01]  /*ac190*/  LDL.LU R15, [R1+0x2344] ;  /* 0x00234400010f7983 */ /* 0x000ee20000300800 */
        /* <DEDUP_REMOVED lines=11> */
[C---:B------:R-:W-:Y:S02]  /*ac250*/  IADD3 R0, R12.reuse, c[0x0][0x198], RZ ;  /* 0x000066000c007a10 */ /* 0x040fe40007ffe0ff */
[----:B------:R-:W-:-:S02]  /*ac260*/  LEA.HI.X.SX32 R11, R12, R216, 0x2, P6 ;  /* 0x000000d80c0b7211 */ /* 0x000fc400030f16ff */
[CC--:B------:R-:W-:Y:S02]  /*ac270*/  LEA R4, P6, R0.reuse, R3.reuse, 0x2 ;  /* 0x0000000300047211 */ /* 0x0c0fe400078c10ff */
[C---:B------:R-:W-:Y:S02]  /*ac280*/  IADD3 R12, R0.reuse, c[0x0][0x198], RZ ;  /* 0x00006600000c7a10 */ /* 0x040fe40007ffe0ff */
[-C--:B------:R-:W-:Y:S02]  /*ac290*/  LEA.HI.X.SX32 R5, R0, R216.reuse, 0x2, P6 ;  /* 0x000000d800057211 */ /* 0x080fe400030f16ff */
[C---:B------:R-:W-:Y:S02]  /*ac2a0*/  LEA R6, P6, R12.reuse, R3, 0x2 ;  /* 0x000000030c067211 */ /* 0x040fe400078c10ff */
[C---:B------:R-:W-:Y:S01]  /*ac2b0*/  IADD3 R0, R12.reuse, c[0x0][0x198], RZ ;  /* 0x000066000c007a10 */ /* 0x040fe20007ffe0ff */
[----:B------:R1:W-:Y:S01]  /*ac2c0*/  @P2 STG.E [R8.64], R131 ;  /* 0x0000008308002986 */ /* 0x0003e2000c101908 */
[----:B------:R-:W-:-:S02]  /*ac2d0*/  LEA.HI.X.SX32 R7, R12, R216, 0x2, P6 ;  /* 0x000000d80c077211 */ /* 0x000fc400030f16ff */
[----:B------:R-:W-:Y:S01]  /*ac2e0*/  IADD3 R12, R0, c[0x0][0x198], RZ ;  /* 0x00006600000c7a10 */ /* 0x000fe20007ffe0ff */
[----:B------:R1:W-:Y:S01]  /*ac2f0*/  @P1 STG.E [R10.64], R146 ;  /* 0x000000920a001986 */ /* 0x0003e2000c101908 */
[----:B------:R-:W-:-:S03]  /*ac300*/  ISETP.LT.AND P2, PT, R17, c[0x0][0x17c], !P0 ;  /* 0x00005f0011007a0c */ /* 0x000fc60004741270 */
        /* <DEDUP_REMOVED lines=104> */
[----:B------:R-:W-:-:S03]  /*ac990*/  IADD3 R0, R12, c[0x0][0x198], RZ ;  /* 0x000066000c007a10 */ /* 0x000fc60007ffe0ff */
[----:B------:R-:W4:Y:S01]  /*ac9a0*/  LDL.LU R39, [R1+0x2280] ;  /* 0x0022800001277983 */ /* 0x000f220000300800 */
[CC--:B-1----:R-:W-:Y:S02]  /*ac9b0*/  LEA R4, P6, R0.reuse, R3.reuse, 0x2 ;  /* 0x0000000300047211 */ /* 0x0c2fe400078c10ff */
[C---:B------:R-:W-:Y:S01]  /*ac9c0*/  IADD3 R12, R0.reuse, c[0x0][0x198], RZ ;  /* 0x00006600000c7a10 */ /* 0x040fe20007ffe0ff */
[----:B------:R-:W4:Y:S01]  /*ac9d0*/  LDL.LU R38, [R1+0x2270] ;  /* 0x0022700001267983 */ /* 0x000f220000300800 */
[-C--:B------:R-:W-:Y:S02]  /*ac9e0*/  LEA.HI.X.SX32 R5, R0, R216.reuse, 0x2, P6 ;  /* 0x000000d800057211 */ /* 0x080fe400030f16ff */
[CC--:B------:R-:W-:Y:S01]  /*ac9f0*/  LEA R6, P6, R12.reuse, R3.reuse, 0x2 ;  /* 0x000000030c067211 */ /* 0x0c0fe200078c10ff */
[----:B------:R-:W4:Y:S01]  /*aca00*/  LDL.LU R43, [R1+0x2278] ;  /* 0x00227800012b7983 */ /* 0x000f220000300800 */
[C---:B------:R-:W-:Y:S02]  /*aca10*/  IADD3 R0, R12.reuse, c[0x0][0x198], RZ ;  /* 0x000066000c007a10 */ /* 0x040fe40007ffe0ff */
[----:B------:R-:W-:Y:S01]  /*aca20*/  LEA.HI.X.SX32 R7, R12, R216, 0x2, P6 ;  /* 0x000000d80c077211 */ /* 0x000fe200030f16ff */
[----:B------:R1:W-:Y:S01]  /*aca30*/  @P4 STG.E [R4.64], R155 ;  /* 0x0000009b04004986 */ /* 0x0003e2000c101908 */
[----:B------:R-:W-:-:S02]  /*aca40*/  LEA R8, P6, R0, R3, 0x2 ;  /* 0x0000000300087211 */ /* 0x000fc400078c10ff */
[C---:B------:R-:W-:Y:S01]  /*aca50*/  IADD3 R12, R0.reuse, c[0x0][0x198], RZ ;  /* 0x00006600000c7a10 */ /* 0x040fe20007ffe0ff */
[----:B------:R-:W4:Y:S01]  /*aca60*/  LDL.LU R42, [R1+0x2274] ;  /* 0x00227400012a7983 */ /* 0x000f220000300800 */
[-C--:B------:R-:W-:Y:S02]  /*aca70*/  LEA.HI.X.SX32 R9, R0, R216.reuse, 0x2, P6 ;  /* 0x000000d800097211 */ /* 0x080fe400030f16ff */
[CC--:B------:R-:W-:Y:S01]  /*aca80*/  LEA R10, P6, R12.reuse, R3.reuse, 0x2 ;  /* 0x000000030c0a7211 */ /* 0x0c0fe200078c10ff */
[----:B------:R-:W-:Y:S01]  /*aca90*/  @P3 STG.E [R6.64], R170 ;  /* 0x000000aa06003986 */ /* 0x000fe2000c101908 */
[C---:B------:R-:W-:Y:S02]  /*acaa0*/  IADD3 R0, R12.reuse, c[0x0][0x198], RZ ;  /* 0x000066000c007a10 */ /* 0x040fe40007ffe0ff */
[----:B------:R-:W-:Y:S01]  /*acab0*/  LEA.HI.X.SX32 R11, R12, R216, 0x2, P6 ;  /* 0x000000d80c0b7211 */ /* 0x000fe200030f16ff */
[----:B------:R-:W4:Y:S01]  /*acac0*/  LDL.LU R45, [R1+0x226c] ;  /* 0x00226c00012d7983 */ /* 0x000f220000300800 */
[----:B------:R-:W-:-:S02]  /*acad0*/  LEA R12, P6, R0, R3, 0x2 ;  /* 0x00000003000c7211 */ /* 0x000fc400078c10ff */
[----:B------:R-:W-:Y:S01]  /*acae0*/  ISETP.LT.AND P4, PT, R17, c[0x0][0x17c], !P0 ;  /* 0x00005f0011007a0c */ /* 0x000fe20004781270 */
[----:B------:R2:W-:Y:S01]  /*acaf0*/  @P2 STG.E [R8.64], R171 ;  /* 0x000000ab08002986 */ /* 0x0005e2000c101908 */
[----:B-1----:R-:W-:-:S03]  /*acb00*/  IADD3 R4, R0, c[0x0][0x198], RZ ;  /* 0x0000660000047a10 */ /* 0x002fc60007ffe0ff */
[----:B------:R-:W-:Y:S01]  /*acb10*/  @P1 STG.E [R10.64], R126 ;  /* 0x0000007e0a001986 */ /* 0x000fe2000c101908 */
[----:B--2---:R-:W-:Y:S02]  /*acb20*/  ISETP.LT.AND P3, PT, R13, c[0x0][0x17c], !P0 ;  /* 0x00005f000d007a0c */ /* 0x004fe40004761270 */
[----:B------:R-:W-:Y:S02]  /*acb30*/  LEA.HI.X.SX32 R13, R0, R216, 0x2, P6 ;  /* 0x000000d8000d7211 */ /* 0x000fe400030f16ff */
[----:B------:R-:W-:Y:S02]  /*acb40*/  IADD3 R0, R4, c[0x0][0x198], RZ ;  /* 0x0000660004007a10 */ /* 0x000fe40007ffe0ff */
[----:B---3--:R-:W-:Y:S01]  /*acb50*/  ISETP.LT.AND P2, PT, R15, c[0x0][0x17c], !P0 ;  /* 0x00005f000f007a0c */ /* 0x008fe20004741270 */
[----:B------:R1:W-:Y:S01]  /*acb60*/  @P5 STG.E [R12.64], R127 ;  /* 0x0000007f0c005986 */ /* 0x0003e2000c101908 */
[----:B------:R-:W-:Y:S02]  /*acb70*/  IADD3 R8, R0, c[0x0][0x198], RZ ;  /* 0x0000660000087a10 */ /* 0x000fe40007ffe0ff */
[----:B----4-:R-:W-:-:S02]  /*acb80*/  ISETP.LT.AND P1, PT, R14, c[0x0][0x17c], !P0 ;  /* 0x00005f000e007a0c */ /* 0x010fc40004721270 */
[-C--:B------:R-:W-:Y:S02]  /*acb90*/  LEA R14, P6, R4, R3.reuse, 0x2 ;  /* 0x00000003040e7211 */ /* 0x080fe400078c10ff */
[----:B------:R-:W-:Y:S02]  /*acba0*/  ISETP.LT.AND P5, PT, R16, c[0x0][0x17c], !P0 ;  /* 0x00005f0010007a0c */ /* 0x000fe400047a1270 */
[----:B------:R-:W-:Y:S02]  /*acbb0*/  LEA.HI.X.SX32 R15, R4, R216, 0x2, P6 ;  /* 0x000000d8040f7211 */ /* 0x000fe400030f16ff */
[----:B------:R-:W2:Y:S01]  /*acbc0*/  LDS.128 R4, [R2] ;  /* 0x0000000002047984 */ /* 0x000ea20000000c00 */
[----:B------:R-:W-:-:S03]  /*acbd0*/  LEA R16, P6, R0, R3, 0x2 ;  /* 0x0000000300107211 */ /* 0x000fc600078c10ff */
[----:B------:R-:W-:Y:S01]  /*acbe0*/  @P4 STG.E [R14.64], R142 ;  /* 0x0000008e0e004986 */ /* 0x000fe2000c101908 */
[-C--:B------:R-:W-:Y:S02]  /*acbf0*/  LEA.HI.X.SX32 R17, R0, R216.reuse, 0x2, P6 ;  /* 0x000000d800117211 */ /* 0x080fe400030f16ff */
[----:B------:R-:W-:Y:S02]  /*acc00*/  ISETP.LT.AND P4, PT, R18, c[0x0][0x17c], !P0 ;  /* 0x00005f0012007a0c */ /* 0x000fe40004781270 */
[CC--:B------:R-:W-:Y:S02]  /*acc10*/  LEA R18, P6, R8.reuse, R3.reuse, 0x2 ;  /* 0x0000000308127211 */ /* 0x0c0fe400078c10ff */
[C---:B------:R-:W-:Y:S01]  /*acc20*/  IADD3 R0, R8.reuse, c[0x0][0x198], RZ ;  /* 0x0000660008007a10 */ /* 0x040fe20007ffe0ff */
[----:B------:R3:W-:Y:S01]  /*acc30*/  @P3 STG.E [R16.64], R143 ;  /* 0x0000008f10003986 */ /* 0x0007e2000c101908 */
[----:B------:R-:W-:Y:S02]  /*acc40*/  LEA.HI.X.SX32 R19, R8, R216, 0x2, P6 ;  /* 0x000000d808137211 */ /* 0x000fe400030f16ff */
[----:B------:R-:W-:Y:S01]  /*acc50*/  ISETP.LT.AND P3, PT, R20, c[0x0][0x17c], !P0 ;  /* 0x00005f0014007a0c */ /* 0x000fe20004761270 */
[----:B------:R-:W4:Y:S01]  /*acc60*/  LDS.128 R8, [R230] ;  /* 0x00000000e6087984 */ /* 0x000f220000000c00 */
[----:B------:R-:W-:-:S02]  /*acc70*/  LEA R20, P6, R0, R3, 0x2 ;  /* 0x0000000300147211 */ /* 0x000fc400078c10ff */
[C---:B-1----:R-:W-:Y:S01]  /*acc80*/  IADD3 R12, R0.reuse, c[0x0][0x198], RZ ;  /* 0x00006600000c7a10 */ /* 0x042fe20007ffe0ff */
[----:B------:R-:W-:Y:S01]  /*acc90*/  @P2 STG.E [R18.64], R158 ;  /* 0x0000009e12002986 */ /* 0x000fe2000c101908 */
[-C--:B------:R-:W-:Y:S02]  /*acca0*/  LEA.HI.X.SX32 R21, R0, R216.reuse, 0x2, P6 ;  /* 0x000000d800157211 */ /* 0x080fe400030f16ff */
[----:B------:R-:W-:Y:S02]  /*accb0*/  ISETP.LT.AND P2, PT, R22, c[0x0][0x17c], !P0 ;  /* 0x00005f0016007a0c */ /* 0x000fe40004741270 */
[C---:B------:R-:W-:Y:S02]  /*accc0*/  LEA R22, P6, R12.reuse, R3, 0x2 ;  /* 0x000000030c167211 */ /* 0x040fe400078c10ff */
[C---:B------:R-:W-:Y:S01]  /*accd0*/  IADD3 R0, R12.reuse, c[0x0][0x198], RZ ;  /* 0x000066000c007a10 */ /* 0x040fe20007ffe0ff */
[----:B------:R1:W-:Y:S01]  /*acce0*/  @P1 STG.E [R20.64], R159 ;  /* 0x0000009f14001986 */ /* 0x0003e2000c101908 */
[----:B------:R-:W-:-:S02]  /*accf0*/  LEA.HI.X.SX32 R23, R12, R216, 0x2, P6 ;  /* 0x000000d80c177211 */ /* 0x000fc400030f16ff */
[----:B------:R-:W-:Y:S01]  /*acd00*/  ISETP.LT.AND P1, PT, R24, c[0x0][0x17c], !P0 ;  /* 0x00005f0018007a0c */ /* 0x000fe20004721270 */
[----:B------:R-:W4:Y:S01]  /*acd10*/  LDS.128 R12, [R231] ;  /* 0x00000000e70c7984 */ /* 0x000f220000000c00 */
[CC--:B------:R-:W-:Y:S02]  /*acd20*/  LEA R24, P6, R0.reuse, R3.reuse, 0x2 ;  /* 0x0000000300187211 */ /* 0x0c0fe400078c10ff */
[C---:B---3--:R-:W-:Y:S01]  /*acd30*/  IADD3 R16, R0.reuse, c[0x0][0x198], RZ ;  /* 0x0000660000107a10 */ /* 0x048fe20007ffe0ff */
[----:B------:R-:W-:Y:S01]  /*acd40*/  @P5 STG.E [R22.64], R174 ;  /* 0x000000ae16005986 */ /* 0x000fe2000c101908 */
[----:B------:R-:W-:Y:S02]  /*acd50*/  LEA.HI.X.SX32 R25, R0, R216, 0x2, P6 ;  /* 0x000000d800197211 */ /* 0x000fe400030f16ff */
[----:B------:R-:W-:Y:S02]  /*acd60*/  ISETP.LT.AND P5, PT, R26, c[0x0][0x17c], !P0 ;  /* 0x00005f001a007a0c */ /* 0x000fe400047a1270 */
[----:B------:R-:W-:-:S02]  /*acd70*/  LEA R26, P6, R16, R3, 0x2 ;  /* 0x00000003101a7211 */ /* 0x000fc400078c10ff */
[C---:B------:R-:W-:Y:S02]  /*acd80*/  IADD3 R0, R16.reuse, c[0x0][0x198], RZ ;  /* 0x0000660010007a10 */ /* 0x040fe40007ffe0ff */
[----:B------:R-:W-:Y:S02]  /*acd90*/  LEA.HI.X.SX32 R27, R16, R216, 0x2, P6 ;  /* 0x000000d8101b7211 */ /* 0x000fe400030f16ff */
[----:B------:R-:W3:Y:S01]  /*acda0*/  LDS.128 R16, [R252] ;  /* 0x00000000fc107984 */ /* 0x000ee20000000c00 */
[----:B-1----:R-:W-:-:S03]  /*acdb0*/  IADD3 R20, R0, c[0x0][0x198], RZ ;  /* 0x0000660000147a10 */ /* 0x002fc60007ffe0ff */
[----:B------:R1:W-:Y:S01]  /*acdc0*/  @P4 STG.E [R24.64], R175 ;  /* 0x000000af18004986 */ /* 0x0003e2000c101908 */
[----:B------:R-:W-:Y:S02]  /*acdd0*/  ISETP.LT.AND P4, PT, R28, c[0x0][0x17c], !P0 ;  /* 0x00005f001c007a0c */ /* 0x000fe40004781270 */
[-C--:B------:R-:W-:Y:S01]  /*acde0*/  LEA R28, P6, R0, R3.reuse, 0x2 ;  /* 0x00000003001c7211 */ /* 0x080fe200078c10ff */
[----:B--2---:R2:W-:Y:S01]  /*acdf0*/  @P3 STG.E [R26.64], R4 ;  /* 0x000000041a003986 */ /* 0x0045e2000c101908 */
[----:B------:R-:W-:Y:S02]  /*ace00*/  ISETP.LT.AND P3, PT, R30, c[0x0][0x17c], !P0 ;  /* 0x00005f001e007a0c */ /* 0x000fe40004761270 */
[-C--:B------:R-:W-:Y:S02]  /*ace10*/  LEA.HI.X.SX32 R29, R0, R216.reuse, 0x2, P6 ;  /* 0x000000d8001d7211 */ /* 0x080fe400030f16ff */
[C---:B------:R-:W-:Y:S02]  /*ace20*/  LEA R30, P6, R20.reuse, R3, 0x2 ;  /* 0x00000003141e7211 */ /* 0x040fe400078c10ff */
[C---:B------:R-:W-:Y:S01]  /*ace30*/  IADD3 R0, R20.reuse, c[0x0][0x198], RZ ;  /* 0x0000660014007a10 */ /* 0x040fe20007ffe0ff */
[----:B------:R2:W-:Y:S01]  /*ace40*/  @P2 STG.E [R28.64], R5 ;  /* 0x000000051c002986 */ /* 0x0005e2000c101908 */
[----:B------:R-:W-:-:S02]  /*ace50*/  LEA.HI.X.SX32 R31, R20, R216, 0x2, P6 ;  /* 0x000000d8141f7211 */ /* 0x000fc400030f16ff */
[----:B------:R-:W-:Y:S01]  /*ace60*/  ISETP.LT.AND P2, PT, R32, c[0x0][0x17c], !P0 ;  /* 0x00005f0020007a0c */ /* 0x000fe20004741270 */
[----:B------:R-:W3:Y:S01]  /*ace70*/  LDS.128 R20, [R2+0x800] ;  /* 0x0008000002147984 */ /* 0x000ee20000000c00 */
[CC--:B------:R-:W-:Y:S02]  /*ace80*/  LEA R32, P6, R0.reuse, R3.reuse, 0x2 ;  /* 0x0000000300207211 */ /* 0x0c0fe400078c10ff */
[C---:B-1----:R-:W-:Y:S01]  /*ace90*/  IADD3 R24, R0.reuse, c[0x0][0x198], RZ ;  /* 0x0000660000187a10 */ /* 0x042fe20007ffe0ff */
[----:B----4-:R1:W-:Y:S01]  /*acea0*/  @P1 STG.E [R30.64], R8 ;  /* 0x000000081e001986 */ /* 0x0103e2000c101908 */
[----:B------:R-:W-:Y:S02]  /*aceb0*/  LEA.HI.X.SX32 R33, R0, R216, 0x2, P6 ;  /* 0x000000d800217211 */ /* 0x000fe400030f16ff */
[----:B------:R-:W-:Y:S02]  /*acec0*/  ISETP.LT.AND P1, PT, R34, c[0x0][0x17c], !P0 ;  /* 0x00005f0022007a0c */ /* 0x000fe40004721270 */
[----:B------:R-:W-:-:S02]  /*aced0*/  LEA R34, P6, R24, R3, 0x2 ;  /* 0x0000000318227211 */ /* 0x000fc400078c10ff */
[C---:B------:R-:W-:Y:S02]  /*acee0*/  IADD3 R0, R24.reuse, c[0x0][0x198], RZ ;  /* 0x0000660018007a10 */ /* 0x040fe40007ffe0ff */
[-C--:B------:R-:W-:Y:S02]  /*acef0*/  LEA.HI.X.SX32 R35, R24, R216.reuse, 0x2, P6 ;  /* 0x000000d818237211 */ /* 0x080fe400030f16ff */
[----:B------:R-:W4:Y:S01]  /*acf00*/  LDS.128 R24, [R230+0x800] ;  /* 0x00080000e6187984 */ /* 0x000f220000000c00 */
[C---:B--2---:R-:W-:Y:S02]  /*acf10*/  LEA R4, P6, R0.reuse, R3, 0x2 ;  /* 0x0000000300047211 */ /* 0x044fe400078c10ff */
[C---:B------:R-:W-:Y:S01]  /*acf20*/  IADD3 R28, R0.reuse, c[0x0][0x198], RZ ;  /* 0x00006600001c7a10 */ /* 0x040fe20007ffe0ff */
[----:B------:R2:W-:Y:S01]  /*acf30*/  @P5 STG.E [R32.64], R9 ;  /* 0x0000000920005986 */ /* 0x0005e2000c101908 */
[----:B------:R-:W-:-:S03]  /*acf40*/  LEA.HI.X.SX32 R5, R0, R216, 0x2, P6 ;  /* 0x000000d800057211 */ /* 0x000fc600030f16ff */
[----:B------:R-:W-:Y:S01]  /*acf50*/  @P4 STG.E [R34.64], R12 ;  /* 0x0000000c22004986 */ /* 0x000fe2000c101908 */
[----:B------:R-:W-:Y:S02]  /*acf60*/  ISETP.LT.AND P4, PT, R36, c[0x0][0x17c], !P0 ;  /* 0x00005f0024007a0c */ /* 0x000fe40004781270 */
[CC--:B------:R-:W-:Y:S02]  /*acf70*/  LEA R36, P6, R28.reuse, R3.reuse, 0x2 ;  /* 0x000000031c247211 */ /* 0x0c0fe400078c10ff */
[C---:B------:R-:W-:Y:S02]  /*acf80*/  IADD3 R0, R28.reuse, c[0x0][0x198], RZ ;  /* 0x000066001c007a10 */ /* 0x040fe40007ffe0ff */
[----:B------:R-:W-:Y:S02]  /*acf90*/  ISETP.LT.AND P5, PT, R37, c[0x0][0x17c], !P0 ;  /* 0x00005f0025007a0c */ /* 0x000fe400047a1270 */
[----:B------:R-:W-:Y:S02]  /*acfa0*/  LEA.HI.X.SX32 R37, R28, R216, 0x2, P6 ;  /* 0x000000d81c257211 */ /* 0x000fe400030f16ff */
[C---:B-1----:R-:W-:Y:S01]  /*acfb0*/  LEA R8, P6, R0.reuse, R3, 0x2 ;  /* 0x0000000300087211 */ /* 0x042fe200078c10ff */
[----:B------:R1:W-:Y:S01]  /*acfc0*/  @P3 STG.E [R4.64], R13 ;  /* 0x0000000d04003986 */ /* 0x0003e2000c101908 */
[----:B--2---:R-:W-:-:S02]  /*acfd0*/  IADD3 R32, R0, c[0x0][0x198], RZ ;  /* 0x0000660000207a10 */ /* 0x004fc40007ffe0ff */
[-C--:B------:R-:W-:Y:S01]  /*acfe0*/  LEA.HI.X.SX32 R9, R0, R216.reuse, 0x2, P6 ;  /* 0x000000d800097211 */ /* 0x080fe200030f16ff */
[----:B---3--:R-:W-:Y:S01]  /*acff0*/  @P2 STG.E [R36.64], R16 ;  /* 0x0000001024002986 */ /* 0x008fe2000c101908 */
[----:B------:R-:W-:Y:S02]  /*ad000*/  ISETP.LT.AND P2, PT, R40, c[0x0][0x17c], !P0 ;  /* 0x00005f0028007a0c */ /* 0x000fe40004741270 */
[C---:B------:R-:W-:Y:S01]  /*ad010*/  LEA R40, P6, R32.reuse, R3, 0x2 ;  /* 0x0000000320287211 */ /* 0x040fe200078c10ff */
[----:B------:R-:W2:Y:S01]  /*ad020*/  LDS.128 R28, [R231+0x800] ;  /* 0x00080000e71c7984 */ /* 0x000ea20000000c00 */
[C---:B------:R-:W-:Y:S02]  /*ad030*/  IADD3 R0, R32.reuse, c[0x0][0x198], RZ ;  /* 0x0000660020007a10 */ /* 0x040fe40007ffe0ff */
[----:B------:R-:W-:Y:S02]  /*ad040*/  ISETP.LT.AND P3, PT, R41, c[0x0][0x17c], !P0 ;  /* 0x00005f0029007a0c */ /* 0x000fe40004761270 */
[----:B------:R-:W-:-:S02]  /*ad050*/  LEA.HI.X.SX32 R41, R32, R216, 0x2, P6 ;  /* 0x000000d820297211 */ /* 0x000fc400030f16ff */
[CC--:B-1----:R-:W-:Y:S01]  /*ad060*/  LEA R4, P6, R0.reuse, R3.reuse, 0x2 ;  /* 0x0000000300047211 */ /* 0x0c2fe200078c10ff */
[----:B------:R1:W-:Y:S01]  /*ad070*/  @P1 STG.E [R8.64], R17 ;  /* 0x0000001108001986 */ /* 0x0003e2000c101908 */
[C---:B------:R-:W-:Y:S02]  /*ad080*/  IADD3 R13, R0.reuse, c[0x0][0x198], RZ ;  /* 0x00006600000d7a10 */ /* 0x040fe40007ffe0ff */
[-C--:B------:R-:W-:Y:S01]  /*ad090*/  LEA.HI.X.SX32 R5, R0, R216.reuse, 0x2, P6 ;  /* 0x000000d800057211 */ /* 0x080fe200030f16ff */
[----:B------:R-:W2:Y:S01]  /*ad0a0*/  LDS.128 R32, [R252+0x800] ;  /* 0x00080000fc207984 */ /* 0x000ea20000000c00 */
[C---:B------:R-:W-:Y:S02]  /*ad0b0*/  LEA R12, P6, R13.reuse, R3, 0x2 ;  /* 0x000000030d0c7211 */ /* 0x040fe400078c10ff */
[C---:B------:R-:W-:Y:S02]  /*ad0c0*/  IADD3 R0, R13.reuse, c[0x0][0x198], RZ ;  /* 0x000066000d007a10 */ /* 0x040fe40007ffe0ff */
[----:B------:R-:W-:-:S02]  /*ad0d0*/  LEA.HI.X.SX32 R13, R13, R216, 0x2, P6 ;  /* 0x000000d80d0d7211 */ /* 0x000fc400030f16ff */
[----:B-1----:R-:W-:Y:S01]  /*ad0e0*/  LEA R8, P6, R0, R3, 0x2 ;  /* 0x0000000300087211 */ /* 0x002fe200078c10ff */
[----:B------:R-:W-:Y:S01]  /*ad0f0*/  @P5 STG.E [R40.64], R20 ;  /* 0x0000001428005986 */ /* 0x000fe2000c101908 */
[----:B------:R-:W-:Y:S02]  /*ad100*/  ISETP.LT.AND P1, PT, R44, c[0x0][0x17c], !P0 ;  /* 0x00005f002c007a0c */ /* 0x000fe40004721270 */
[----:B------:R-:W-:Y:S01]  /*ad110*/  LEA.HI.X.SX32 R9, R0, R216, 0x2, P6 ;  /* 0x000000d800097211 */ /* 0x000fe200030f16ff */
[----:B------:R-:W3:Y:S04]  /*ad120*/  LDL.LU R44, [R1+0x2268] ;  /* 0x00226800012c7983 */ /* 0x000ee80000300800 */
[----:B------:R-:W-:Y:S04]  /*ad130*/  @P4 STG.E [R4.64], R21 ;  /* 0x0000001504004986 */ /* 0x000fe8000c101908 */
[----:B------:R-:W3:Y:S04]  /*ad140*/  LDL.LU R49, [R1+0x2264] ;  /* 0x0022640001317983 */ /* 0x000ee80000300800 */
[----:B----4-:R-:W-:Y:S04]  /*ad150*/  @P3 STG.E [R12.64], R24 ;  /* 0x000000180c003986 */ /* 0x010fe8000c101908 */
[----:B------:R-:W4:Y:S04]  /*ad160*/  LDL.LU R48, [R1+0x2260] ;  /* 0x0022600001307983 */ /* 0x000f280000300800 */
[----:B------:R1:W-:Y:S04]  /*ad170*/  @P2 STG.E [R8.64], R25 ;  /* 0x0000001908002986 */ /* 0x0003e8000c101908 */
[----:B-1----:R-:W4:Y:S04]  /*ad180*/  LDL.LU R25, [R1+0x225c] ;  /* 0x00225c0001197983 */ /* 0x002f280000300800 */
[----:B------:R-:W4:Y:S04]  /*ad190*/  LDL.LU R24, [R1+0x2258] ;  /* 0x0022580001187983 */ /* 0x000f280000300800 */
[----:B------:R-:W4:Y:S01]  /*ad1a0*/  LDL.LU R21, [R1+0x2254] ;  /* 0x0022540001157983 */ /* 0x000f220000300800 */
[----:B------:R-:W-:-:S02]  /*ad1b0*/  ISETP.LT.AND P5, PT, R39, c[0x0][0x17c], !P0 ;  /* 0x00005f0027007a0c */ /* 0x000fc400047a1270 */
[----:B------:R-:W-:Y:S02]  /*ad1c0*/  ISETP.LT.AND P4, PT, R38, c[0x0][0x17c], !P0 ;  /* 0x00005f0026007a0c */ /* 0x000fe40004781270 */
[----:B------:R-:W1:Y:S01]  /*ad1d0*/  LDS.128 R36, [R2+0x1000] ;  /* 0x0010000002247984 */ /* 0x000e620000000c00 */
[----:B------:R-:W-:Y:S02]  /*ad1e0*/  IADD3 R17, R0, c[0x0][0x198], RZ ;  /* 0x0000660000117a10 */ /* 0x000fe40007ffe0ff */
[----:B------:R-:W-:Y:S02]  /*ad1f0*/  ISETP.LT.AND P3, PT, R43, c[0x0][0x17c], !P0 ;  /* 0x00005f002b007a0c */ /* 0x000fe40004761270 */
[----:B------:R-:W-:Y:S02]  /*ad200*/  ISETP.LT.AND P2, PT, R42, c[0x0][0x17c], !P0 ;  /* 0x00005f002a007a0c */ /* 0x000fe40004741270 */
[C---:B------:R-:W-:Y:S01]  /*ad210*/  LEA R16, P6, R17.reuse, R3, 0x2 ;  /* 0x0000000311107211 */ /* 0x040fe200078c10ff */
[----:B------:R-:W1:Y:S01]  /*ad220*/  LDS.128 R40, [R230+0x1000] ;  /* 0x00100000e6287984 */ /* 0x000e620000000c00 */
[----:B------:R-:W-:-:S02]  /*ad230*/  IADD3 R0, R17, c[0x0][0x198], RZ ;  /* 0x0000660011007a10 */ /* 0x000fc40007ffe0ff */
[-C--:B------:R-:W-:Y:S02]  /*ad240*/  LEA.HI.X.SX32 R17, R17, R216.reuse, 0x2, P6 ;  /* 0x000000d811117211 */ /* 0x080fe400030f16ff */
[CC--:B------:R-:W-:Y:S02]  /*ad250*/  LEA R4, P6, R0.reuse, R3.reuse, 0x2 ;  /* 0x0000000300047211 */ /* 0x0c0fe400078c10ff */
[C---:B------:R-:W-:Y:S02]  /*ad260*/  IADD3 R20, R0.reuse, c[0x0][0x198], RZ ;  /* 0x0000660000147a10 */ /* 0x040fe40007ffe0ff */
[----:B------:R-:W-:Y:S02]  /*ad270*/  LEA.HI.X.SX32 R5, R0, R216, 0x2, P6 ;  /* 0x000000d800057211 */ /* 0x000fe400030f16ff */
[C---:B------:R-:W-:Y:S02]  /*ad280*/  LEA R12, P6, R20.reuse, R3, 0x2 ;  /* 0x00000003140c7211 */ /* 0x040fe400078c10ff */
[----:B------:R-:W-:-:S02]  /*ad290*/  IADD3 R0, R20, c[0x0][0x198], RZ ;  /* 0x0000660014007a10 */ /* 0x000fc40007ffe0ff */
[-C--:B------:R-:W-:Y:S02]  /*ad2a0*/  LEA.HI.X.SX32 R13, R20, R216.reuse, 0x2, P6 ;  /* 0x000000d8140d7211 */ /* 0x080fe400030f16ff */
[C---:B------:R-:W-:Y:S02]  /*ad2b0*/  LEA R8, P6, R0.reuse, R3, 0x2 ;  /* 0x0000000300087211 */ /* 0x040fe400078c10ff */
[C---:B------:R-:W-:Y:S01]  /*ad2c0*/  IADD3 R20, R0.reuse, c[0x0][0x198], RZ ;  /* 0x0000660000147a10 */ /* 0x040fe20007ffe0ff */
[----:B--2---:R2:W-:Y:S01]  /*ad2d0*/  @P1 STG.E [R16.64], R28 ;  /* 0x0000001c10001986 */ /* 0x0045e2000c101908 */
[----:B------:R-:W-:Y:S02]  /*ad2e0*/  LEA.HI.X.SX32 R9, R0, R216, 0x2, P6 ;  /* 0x000000d800097211 */ /* 0x000fe400030f16ff */
[----:B------:R-:W-:Y:S01]  /*ad2f0*/  IADD3 R0, R20, c[0x0][0x198], RZ ;  /* 0x0000660014007a10 */ /* 0x000fe20007ffe0ff */
[----:B------:R1:W-:Y:S01]  /*ad300*/  @P5 STG.E [R4.64], R29 ;  /* 0x0000001d04005986 */ /* 0x0003e2000c101908 */
[----:B------:R-:W-:-:S02]  /*ad310*/  ISETP.LT.AND P1, PT, R45, c[0x0][0x17c], !P0 ;  /* 0x00005f002d007a0c */ /* 0x000fc40004721270 */
[CC--:B--2---:R-:W-:Y:S01]  /*ad320*/  LEA R16, P6, R20.reuse, R3.reuse, 0x2 ;  /* 0x0000000314107211 */ /* 0x0c4fe200078c10ff */
[----:B------:R2:W-:Y:S03]  /*ad330*/  @P4 STG.E [R12.64], R32 ;  /* 0x000000200c004986 */ /* 0x0005e6000c101908 */
[-C--:B------:R-:W-:Y:S01]  /*ad340*/  LEA.HI.X.SX32 R17, R20, R216.reuse, 0x2, P6 ;  /* 0x000000d814117211 */ /* 0x080fe200030f16ff */
[----:B-1----:R-:W4:Y:S01]  /*ad350*/  LDL.LU R29, [R1+0x2250] ;  /* 0x00225000011d7983 */ /* 0x002f220000300800 */
[C---:B------:R-:W-:Y:S02]  /*ad360*/  LEA R4, P6, R0.reuse, R3, 0x2 ;  /* 0x0000000300047211 */ /* 0x040fe400078c10ff */
[C---:B------:R-:W-:Y:S01]  /*ad370*/  IADD3 R20, R0.reuse, c[0x0][0x198], RZ ;  /* 0x0000660000147a10 */ /* 0x040fe20007ffe0ff */
[----:B------:R1:W-:Y:S01]  /*ad380*/  @P3 STG.E [R8.64], R33 ;  /* 0x0000002108003986 */ /* 0x0003e2000c101908 */
[----:B------:R-:W-:-:S03]  /*ad390*/  LEA.HI.X.SX32 R5, R0, R216, 0x2, P6 ;  /* 0x000000d800057211 */ /* 0x000fc600030f16ff */
[----:B------:R1:W-:Y:S01]  /*ad3a0*/  @P2 STG.E [R16.64], R36 ;  /* 0x0000002410002986 */ /* 0x0003e2000c101908 */
[----:B--2---:R-:W-:-:S03]  /*ad3b0*/  LEA R12, P6, R20, R3, 0x2 ;  /* 0x00000003140c7211 */ /* 0x004fc600078c10ff */
[----:B------:R-:W2:Y:S01]  /*ad3c0*/  LDL.LU R28, [R1+0x224c] ;  /* 0x00224c00011c7983 */ /* 0x000ea20000300800 */
[----:B------:R-:W-:-:S03]  /*ad3d0*/  LEA.HI.X.SX32 R13, R20, R216, 0x2, P6 ;  /* 0x000000d8140d7211 */ /* 0x000fc600030f16ff */
[----:B------:R1:W-:Y:S01]  /*ad3e0*/  @P1 STG.E [R4.64], R37 ;  /* 0x0000002504001986 */ /* 0x0003e2000c101908 */
[----:B---3--:R-:W-:-:S03]  /*ad3f0*/  ISETP.LT.AND P5, PT, R44, c[0x0][0x17c], !P0 ;  /* 0x00005f002c007a0c */ /* 0x008fc600047a1270 */
[----:B------:R-:W3:Y:S10]  /*ad400*/  LDS.128 R44, [R231+0x1000] ;  /* 0x00100000e72c7984 */ /* 0x000ef40000000c00 */
        /* <DEDUP_REMOVED lines=8> */
[----:B------:R-:W-:Y:S02]  /*ad490*/  ISETP.LT.AND P3, PT, R48, c[0x0][0x17c], !P0 ;  /* 0x00005f0030007a0c */ /* 0x000fe40004761270 */
[----:B------:R-:W2:Y:S01]  /*ad4a0*/  LDS.128 R48, [R252+0x1000] ;  /* 0x00100000fc307984 */ /* 0x000ea20000000c00 */
        /* <DEDUP_REMOVED lines=9> */
[-C--:B------:R-:W-:Y:S01]  /*ad540*/  LEA.HI.X.SX32 R5, R0, R216.reuse, 0x2, P6 ;  /* 0x000000d800057211 */ /* 0x080fe200030f16ff */
[----:B------:R1:W-:Y:S01]  /*ad550*/  @P4 STG.E [R8.64], R41 ;  /* 0x0000002908004986 */ /* 0x0003e2000c101908 */
[C---:B------:R-:W-:Y:S02]  /*ad560*/  LEA R12, P6, R2.reuse, R3, 0x2 ;  /* 0x00000003020c7211 */ /* 0x040fe400078c10ff */
[C---:B------:R-:W-:Y:S01]  /*ad570*/  IADD3 R0, R2.reuse, c[0x0][0x198], RZ ;  /* 0x0000660002007a10 */ /* 0x040fe20007ffe0ff */
[----:B---3--:R3:W-:Y:S01]  /*ad580*/  @P3 STG.E [R16.64], R44 ;  /* 0x0000002c10003986 */ /* 0x0087e2000c101908 */
[----:B------:R-:W-:-:S03]  /*ad590*/  LEA.HI.X.SX32 R13, R2, R216, 0x2, P6 ;  /* 0x000000d8020d7211 */ /* 0x000fc600030f16ff */
[----:B------:R2:W-:Y:S01]  /*ad5a0*/  @P2 STG.E [R4.64], R45 ;  /* 0x0000002d04002986 */ /* 0x0005e2000c101908 */
[C---:B-1----:R-:W-:Y:S02]  /*ad5b0*/  LEA R8, P6, R0.reuse, R3, 0x2 ;  /* 0x0000000300087211 */ /* 0x042fe400078c10ff */
[----:B------:R-:W-:Y:S02]  /*ad5c0*/  ISETP.LT.AND P4, PT, R29, c[0x0][0x17c], !P0 ;  /* 0x00005f001d007a0c */ /* 0x000fe40004781270 */
[----:B------:R-:W3:Y:S01]  /*ad5d0*/  LDL.LU R29, [R1+0x223c] ;  /* 0x00223c00011d7983 */ /* 0x000ee20000300800 */
[----:B------:R-:W-:Y:S02]  /*ad5e0*/  LEA.HI.X.SX32 R9, R0, R216, 0x2, P6 ;  /* 0x000000d800097211 */ /* 0x000fe400030f16ff */
[----:B--2---:R-:W-:Y:S02]  /*ad5f0*/  ISETP.LT.AND P3, PT, R28, c[0x0][0x17c], !P0 ;  /* 0x00005f001c007a0c */ /* 0x004fe40004761270 */
[----:B------:R-:W2:Y:S04]  /*ad600*/  LDL.LU R28, [R1+0x2238] ;  /* 0x00223800011c7983 */ /* 0x000ea80000300800 */
[----:B------:R1:W-:Y:S04]  /*ad610*/  @P1 STG.E [R12.64], R48 ;  /* 0x000000300c001986 */ /* 0x0003e8000c101908 */
[----:B------:R1:W-:Y:S01]  /*ad620*/  @P5 STG.E [R8.64], R49 ;  /* 0x0000003108005986 */ /* 0x0003e2000c101908 */
[----:B----4-:R-:W-:-:S03]  /*ad630*/  ISETP.LT.AND P2, PT, R25, c[0x0][0x17c], !P0 ;  /* 0x00005f0019007a0c */ /* 0x010fc60004741270 */
[----:B------:R-:W4:Y:S01]  /*ad640*/  LDL.LU R25, [R1+0x2234] ;  /* 0x0022340001197983 */ /* 0x000f220000300800 */
[----:B------:R-:W-:-:S03]  /*ad650*/  ISETP.LT.AND P1, PT, R24, c[0x0][0x17c], !P0 ;  /* 0x00005f0018007a0c */ /* 0x000fc60004721270 */
[----:B------:R-:W4:Y:S01]  /*ad660*/  LDL.LU R24, [R1+0x2230] ;  /* 0x0022300001187983 */ /* 0x000f220000300800 */
[----:B------:R-:W-:-:S03]  /*ad670*/  ISETP.LT.AND P5, PT, R21, c[0x0][0x17c], !P0 ;  /* 0x00005f0015007a0c */ /* 0x000fc600047a1270 */
[----:B------:R-:W4:Y:S04]  /*ad680*/  LDL.LU R21, [R1+0x222c] ;  /* 0x00222c0001157983 */ /* 0x000f280000300800 */
[----:B------:R-:W4:Y:S01]  /*ad690*/  LDL.LU R20, [R1+0x2228] ;  /* 0x0022280001147983 */ /* 0x000f220000300800 */
[----:B------:R-:W-:-:S04]  /*ad6a0*/  IADD3 R2, R0, c[0x0][0x198], RZ ;  /* 0x0000660000027a10 */ /* 0x000fc80007ffe0ff */
[CC--:B---3--:R-:W-:Y:S02]  /*ad6b0*/  LEA R16, P6, R2.reuse, R3.reuse, 0x2 ;  /* 0x0000000302107211 */ /* 0x0c8fe400078c10ff */
[C---:B------:R-:W-:Y:S02]  /*ad6c0*/  IADD3 R0, R2.reuse, c[0x0][0x198], RZ ;  /* 0x0000660002007a10 */ /* 0x040fe40007ffe0ff */
[-C--:B------:R-:W-:Y:S02]  /*ad6d0*/  LEA.HI.X.SX32 R17, R2, R216.reuse, 0x2, P6 ;  /* 0x000000d802117211 */ /* 0x080fe400030f16ff */
[C---:B------:R-:W-:Y:S02]  /*ad6e0*/  LEA R4, P6, R0.reuse, R3, 0x2 ;  /* 0x0000000300047211 */ /* 0x040fe400078c10ff */
[C---:B------:R-:W-:Y:S02]  /*ad6f0*/  IADD3 R2, R0.reuse, c[0x0][0x198], RZ ;  /* 0x0000660000027a10 */ /* 0x040fe40007ffe0ff */
[----:B------:R-:W-:-:S02]  /*ad700*/  LEA.HI.X.SX32 R5, R0, R216, 0x2, P6 ;  /* 0x000000d800057211 */ /* 0x000fc400030f16ff */
[CC--:B-1----:R-:W-:Y:S02]  /*ad710*/  LEA R12, P6, R2.reuse, R3.reuse, 0x2 ;  /* 0x00000003020c7211 */ /* 0x0c2fe400078c10ff */
[C---:B------:R-:W-:Y:S02]  /*ad720*/  IADD3 R0, R2.reuse, c[0x0][0x198], RZ ;  /* 0x0000660002007a10 */ /* 0x040fe40007ffe0ff */
[-C--:B------:R-:W-:Y:S02]  /*ad730*/  LEA.HI.X.SX32 R13, R2, R216.reuse, 0x2, P6 ;  /* 0x000000d8020d7211 */ /* 0x080fe400030f16ff */
[C---:B------:R-:W-:Y:S02]  /*ad740*/  LEA R8, P6, R0.reuse, R3, 0x2 ;  /* 0x0000000300087211 */ /* 0x040fe400078c10ff */
[C---:B------:R-:W-:Y:S01]  /*ad750*/  IADD3 R2, R0.reuse, c[0x0][0x198], RZ ;  /* 0x0000660000027a10 */ /* 0x040fe20007ffe0ff */
[----:B------:R1:W-:Y:S01]  /*ad760*/  @P4 STG.E [R16.64], R52 ;  /* 0x0000003410004986 */ /* 0x0003e2000c101908 */
[----:B------:R-:W-:-:S02]  /*ad770*/  LEA.HI.X.SX32 R9, R0, R216, 0x2, P6 ;  /* 0x000000d800097211 */ /* 0x000fc400030f16ff */
[C---:B------:R-:W-:Y:S01]  /*ad780*/  IADD3 R0, R2.reuse, c[0x0][0x198], RZ ;  /* 0x0000660002007a10 */ /* 0x040fe20007ffe0ff */
[----:B------:R3:W-:Y:S04]  /*ad790*/  @P3 STG.E [R4.64], R53 ;  /* 0x0000003504003986 */ /* 0x0007e8000c101908 */
[----:B------:R2:W-:Y:S01]  /*ad7a0*/  @P2 STG.E [R12.64], R56 ;  /* 0x000000380c002986 */ /* 0x0005e2000c101908 */
[C---:B-1----:R-:W-:Y:S02]  /*ad7b0*/  LEA R16, P6, R2.reuse, R3, 0x2 ;  /* 0x0000000302107211 */ /* 0x042fe400078c10ff */
[----:B------:R-:W-:Y:S02]  /*ad7c0*/  ISETP.LT.AND P4, PT, R29, c[0x0][0x17c], !P0 ;  /* 0x00005f001d007a0c */ /* 0x000fe40004781270 */
[----:B------:R-:W4:Y:S01]  /*ad7d0*/  LDL.LU R29, [R1+0x2224] ;  /* 0x00222400011d7983 */ /* 0x000f220000300800 */
[----:B------:R-:W-:-:S02]  /*ad7e0*/  LEA.HI.X.SX32 R17, R2, R216, 0x2, P6 ;  /* 0x000000d802117211 */ /* 0x000fc400030f16ff */
[----:B---3--:R-:W-:Y:S02]  /*ad7f0*/  LEA R4, P6, R0, R3, 0x2 ;  /* 0x0000000300047211 */ /* 0x008fe400078c10ff */
[----:B--2---:R-:W-:Y:S02]  /*ad800*/  ISETP.LT.AND P3, PT, R28, c[0x0][0x17c], !P0 ;  /* 0x00005f001c007a0c */ /* 0x004fe40004761270 */
[----:B------:R-:W2:Y:S01]  /*ad810*/  LDL.LU R28, [R1+0x2220] ;  /* 0x00222000011c7983 */ /* 0x000ea20000300800 */
[----:B------:R-:W-:-:S03]  /*ad820*/  LEA.HI.X.SX32 R5, R0, R216, 0x2, P6 ;  /* 0x000000d800057211 */ /* 0x000fc600030f16ff */
[----:B------:R1:W-:Y:S04]  /*ad830*/  @P1 STG.E [R8.64], R57 ;  /* 0x0000003908001986 */ /* 0x0003e8000c101908 */
        /* <DEDUP_REMOVED lines=15> */
[C---:B------:R-:W-:Y:S02]  /*ad930*/  IADD3 R2, R0.reuse, c[0x0][0x198], RZ ;  /* 0x0000660000027a10 */ /* 0x040fe40007ffe0ff */
[----:B------:R-:W-:-:S02]  /*ad940*/  LEA.HI.X.SX32 R9, R0, R216, 0x2, P6 ;  /* 0x000000d800097211 */ /* 0x000fc400030f16ff */
[CC--:B---3--:R-:W-:Y:S02]  /*ad950*/  LEA R16, P6, R2.reuse, R3.reuse, 0x2 ;  /* 0x0000000302107211 */ /* 0x0c8fe400078c10ff */
[C---:B------:R-:W-:Y:S02]  /*ad960*/  IADD3 R0, R2.reuse, c[0x0][0x198], RZ ;  /* 0x0000660002007a10 */ /* 0x040fe40007ffe0ff */
[-C--:B------:R-:W-:Y:S02]  /*ad970*/  LEA.HI.X.SX32 R17, R2, R216.reuse, 0x2, P6 ;  /* 0x000000d802117211 */ /* 0x080fe400030f16ff */
[C---:B------:R-:W-:Y:S02]  /*ad980*/  LEA R4, P6, R0.reuse, R3, 0x2 ;  /* 0x0000000300047211 */ /* 0x040fe400078c10ff */
[C---:B------:R-:W-:Y:S01]  /*ad990*/  IADD3 R2, R0.reuse, c[0x0][0x198], RZ ;  /* 0x0000660000027a10 */ /* 0x040fe20007ffe0ff */
[----:B------:R1:W-:Y:S01]  /*ad9a0*/  @P3 STG.E [R12.64], R64 ;  /* 0x000000400c003986 */ /* 0x0003e2000c101908 */
[----:B------:R-:W-:-:S02]  /*ad9b0*/  LEA.HI.X.SX32 R5, R0, R216, 0x2, P6 ;  /* 0x000000d800057211 */ /* 0x000fc400030f16ff */
[C---:B------:R-:W-:Y:S01]  /*ad9c0*/  IADD3 R0, R2.reuse, c[0x0][0x198], RZ ;  /* 0x0000660002007a10 */ /* 0x040fe20007ffe0ff */
[----:B------:R3:W-:Y:S01]  /*ad9d0*/  @P2 STG.E [R8.64], R65 ;  /* 0x0000004108002986 */ /* 0x0007e2000c101908 */
[----:B-1----:R-:W-:-:S03]  /*ad9e0*/  LEA R12, P6, R2, R3, 0x2 ;  /* 0x00000003020c7211 */ /* 0x002fc600078c10ff */
[----:B------:R1:W-:Y:S01]  /*ad9f0*/  @P1 STG.E [R16.64], R6 ;  /* 0x0000000610001986 */ /* 0x0003e2000c101908 */
[-C--:B------:R-:W-:Y:S02]  /*ada00*/  LEA.HI.X.SX32 R13, R2, R216.reuse, 0x2, P6 ;  /* 0x000000d8020d7211 */ /* 0x080fe400030f16ff */
[----:B------:R-:W-:Y:S02]  /*ada10*/  ISETP.LT.AND P3, PT, R29, c[0x0][0x17c], !P0 ;  /* 0x00005f001d007a0c */ /* 0x000fe40004761270 */
[----:B------:R-:W4:Y:S01]  /*ada20*/  LDL.LU R29, [R1+0x220c] ;  /* 0x00220c00011d7983 */ /* 0x000f220000300800 */
[C---:B---3--:R-:W-:Y:S02]  /*ada30*/  LEA R8, P6, R0.reuse, R3, 0x2 ;  /* 0x0000000300087211 */ /* 0x048fe400078c10ff */
[C---:B------:R-:W-:Y:S02]  /*ada40*/  IADD3 R2, R0.reuse, c[0x0][0x198], RZ ;  /* 0x0000660000027a10 */ /* 0x040fe40007ffe0ff */
[----:B------:R-:W-:-:S02]  /*ada50*/  LEA.HI.X.SX32 R9, R0, R216, 0x2, P6 ;  /* 0x000000d800097211 */ /* 0x000fc400030f16ff */
[----:B--2---:R-:W-:Y:S02]  /*ada60*/  ISETP.LT.AND P2, PT, R28, c[0x0][0x17c], !P0 ;  /* 0x00005f001c007a0c */ /* 0x004fe40004741270 */
[----:B------:R-:W2:Y:S01]  /*ada70*/  LDL.LU R28, [R1+0x2208] ;  /* 0x00220800011c7983 */ /* 0x000ea20000300800 */
[----:B-1----:R-:W-:-:S03]  /*ada80*/  LEA R16, P6, R2, R3, 0x2 ;  /* 0x0000000302107211 */ /* 0x002fc600078c10ff */
[----:B------:R-:W-:Y:S01]  /*ada90*/  @P5 STG.E [R4.64], R7 ;  /* 0x0000000704005986 */ /* 0x000fe2000c101908 */
[----:B------:R-:W-:-:S03]  /*adaa0*/  LEA.HI.X.SX32 R17, R2, R216, 0x2, P6 ;  /* 0x000000d802117211 */ /* 0x000fc600030f16ff */
[----:B------:R-:W-:Y:S04]  /*adab0*/  @P4 STG.E [R12.64], R10 ;  /* 0x0000000a0c004986 */ /* 0x000fe8000c101908 */
[----:B------:R-:W-:Y:S04]  /*adac0*/  @P3 STG.E [R8.64], R11 ;  /* 0x0000000b08003986 */ /* 0x000fe8000c101908 */
[----:B------:R1:W-:Y:S01]  /*adad0*/  @P2 STG.E [R16.64], R14 ;  /* 0x0000000e10002986 */ /* 0x0003e2000c101908 */
[----:B----4-:R-:W-:-:S03]  /*adae0*/  ISETP.LT.AND P1, PT, R25, c[0x0][0x17c], !P0 ;  /* 0x00005f0019007a0c */ /* 0x010fc60004721270 */
[----:B------:R-:W3:Y:S01]  /*adaf0*/  LDL.LU R25, [R1+0x2204] ;  /* 0x0022040001197983 */ /* 0x000ee20000300800 */
[----:B------:R-:W-:-:S03]  /*adb00*/  ISETP.LT.AND P5, PT, R24, c[0x0][0x17c], !P0 ;  /* 0x00005f0018007a0c */ /* 0x000fc600047a1270 */
[----:B------:R-:W4:Y:S01]  /*adb10*/  LDL.LU R24, [R1+0x2200] ;  /* 0x0022000001187983 */ /* 0x000f220000300800 */
[----:B------:R-:W-:-:S03]  /*adb20*/  ISETP.LT.AND P4, PT, R21, c[0x0][0x17c], !P0 ;  /* 0x00005f0015007a0c */ /* 0x000fc60004781270 */
[----:B------:R-:W4:Y:S01]  /*adb30*/  LDL.LU R21, [R1+0x21fc] ;  /* 0x0021fc0001157983 */ /* 0x000f220000300800 */
[----:B------:R-:W-:-:S03]  /*adb40*/  ISETP.LT.AND P3, PT, R20, c[0x0][0x17c], !P0 ;  /* 0x00005f0014007a0c */ /* 0x000fc60004761270 */
[----:B------:R-:W4:Y:S04]  /*adb50*/  LDL.LU R20, [R1+0x21f8] ;  /* 0x0021f80001147983 */ /* 0x000f280000300800 */
[----:B-1----:R-:W4:Y:S04]  /*adb60*/  LDL.LU R14, [R1+0x21f4] ;  /* 0x0021f400010e7983 */ /* 0x002f280000300800 */
[----:B------:R-:W4:Y:S04]  /*adb70*/  LDL.LU R13, [R1+0x21f0] ;  /* 0x0021f000010d7983 */ /* 0x000f280000300800 */
        /* <DEDUP_REMOVED lines=19> */
[----:B------:R-:W-:Y:S02]  /*adcb0*/  ISETP.LT.AND P2, PT, R29, c[0x0][0x17c], !P0 ;  /* 0x00005f001d007a0c */ /* 0x000fe40004741270 */
[-C--:B-1----:R-:W-:Y:S01]  /*adcc0*/  LEA R4, P6, R0, R3.reuse, 0x2 ;  /* 0x0000000300047211 */ /* 0x082fe200078c10ff */
[----:B------:R-:W4:Y:S01]  /*adcd0*/  LDL.LU R15, [R1+0x21e0] ;  /* 0x0021e000010f7983 */ /* 0x000f220000300800 */
[----:B--2---:R-:W-:Y:S02]  /*adce0*/  ISETP.LT.AND P1, PT, R28, c[0x0][0x17c], !P0 ;  /* 0x00005f001c007a0c */ /* 0x004fe40004721270 */
[----:B------:R-:W-:Y:S02]  /*adcf0*/  LEA.HI.X.SX32 R5, R0, R216, 0x2, P6 ;  /* 0x000000d800057211 */ /* 0x000fe400030f16ff */
[----:B------:R-:W-:-:S02]  /*add00*/  LEA R6, P6, R2, R3, 0x2 ;  /* 0x0000000302067211 */ /* 0x000fc400078c10ff */
[C---:B------:R-:W-:Y:S01]  /*add10*/  IADD3 R0, R2.reuse, c[0x0][0x198], RZ ;  /* 0x0000660002007a10 */ /* 0x040fe20007ffe0ff */
[----:B------:R1:W-:Y:S01]  /*add20*/  @P4 STG.E [R8.64], R19 ;  /* 0x0000001308004986 */ /* 0x0003e2000c101908 */
[----:B------:R-:W-:Y:S02]  /*add30*/  LEA.HI.X.SX32 R7, R2, R216, 0x2, P6 ;  /* 0x000000d802077211 */ /* 0x000fe400030f16ff */
[C---:B------:R-:W-:Y:S01]  /*add40*/  IADD3 R2, R0.reuse, c[0x0][0x198], RZ ;  /* 0x0000660000027a10 */ /* 0x040fe20007ffe0ff */
[----:B------:R2:W-:Y:S01]  /*add50*/  @P3 STG.E [R10.64], R22 ;  /* 0x000000160a003986 */ /* 0x0005e2000c101908 */
[----:B-1----:R-:W-:-:S03]  /*add60*/  LEA R8, P6, R0, R3, 0x2 ;  /* 0x0000000300087211 */ /* 0x002fc600078c10ff */
[----:B------:R1:W-:Y:S01]  /*add70*/  @P2 STG.E [R4.64], R23 ;  /* 0x0000001704002986 */ /* 0x0003e2000c101908 */
[----:B------:R-:W-:-:S03]  /*add80*/  LEA.HI.X.SX32 R9, R0, R216, 0x2, P6 ;  /* 0x000000d800097211 */ /* 0x000fc600030f16ff */
[----:B------:R1:W-:Y:S01]  /*add90*/  @P1 STG.E [R6.64], R26 ;  /* 0x0000001a06001986 */ /* 0x0003e2000c101908 */
[CC--:B--2---:R-:W-:Y:S02]  /*adda0*/  LEA R10, P6, R2.reuse, R3.reuse, 0x2 ;  /* 0x00000003020a7211 */ /* 0x0c4fe400078c10ff */
[C---:B------:R-:W-:Y:S02]  /*addb0*/  IADD3 R0, R2.reuse, c[0x0][0x198], RZ ;  /* 0x0000660002007a10 */ /* 0x040fe40007ffe0ff */
[----:B------:R-:W-:Y:S02]  /*addc0*/  LEA.HI.X.SX32 R11, R2, R216, 0x2, P6 ;  /* 0x000000d8020b7211 */ /* 0x000fe400030f16ff */
[C---:B------:R-:W-:Y:S02]  /*addd0*/  IADD3 R2, R0.reuse, c[0x0][0x198], RZ ;  /* 0x0000660000027a10 */ /* 0x040fe40007ffe0ff */
[----:B-1----:R-:W-:-:S04]  /*adde0*/  LEA R4, P6, R0, R3, 0x2 ;  /* 0x0000000300047211 */ /* 0x002fc800078c10ff */
[----:B------:R-:W-:Y:S02]  /*addf0*/  LEA.HI.X.SX32 R5, R0, R216, 0x2, P6 ;  /* 0x000000d800057211 */ /* 0x000fe400030f16ff */
[----:B------:R-:W-:-:S04]  /*ade00*/  LEA R6, P6, R2, R3, 0x2 ;  /* 0x0000000302067211 */ /* 0x000fc800078c10ff */
[----:B------:R-:W-:Y:S02]  /*ade10*/  LEA.HI.X.SX32 R7, R2, R216, 0x2, P6 ;  /* 0x000000d802077211 */ /* 0x000fe400030f16ff */
[----:B---3--:R-:W-:Y:S02]  /*ade20*/  ISETP.LT.AND P5, PT, R25, c[0x0][0x17c], !P0 ;  /* 0x00005f0019007a0c */ /* 0x008fe400047a1270 */
[----:B----4-:R-:W-:Y:S02]  /*ade30*/  ISETP.LT.AND P4, PT, R24, c[0x0][0x17c], !P0 ;  /* 0x00005f0018007a0c */ /* 0x010fe40004781270 */
[----:B------:R-:W-:-:S09]  /*ade40*/  ISETP.LT.AND P3, PT, R21, c[0x0][0x17c], !P0 ;  /* 0x00005f0015007a0c */ /* 0x000fd20004761270 */
[----:B------:R1:W-:Y:S01]  /*ade50*/  @P5 STG.E [R8.64], R27 ;  /* 0x0000001b08005986 */ /* 0x0003e2000c101908 */
[----:B------:R-:W-:-:S03]  /*ade60*/  ISETP.LT.AND P1, PT, R14, c[0x0][0x17c], !P0 ;  /* 0x00005f000e007a0c */ /* 0x000fc60004721270 */
[----:B------:R-:W2:Y:S01]  /*ade70*/  LDL.LU R14, [R1+0x21dc] ;  /* 0x0021dc00010e7983 */ /* 0x000ea20000300800 */
[----:B------:R-:W-:-:S03]  /*ade80*/  ISETP.LT.AND P5, PT, R13, c[0x0][0x17c], !P0 ;  /* 0x00005f000d007a0c */ /* 0x000fc600047a1270 */
[----:B------:R-:W3:Y:S01]  /*ade90*/  LDL.LU R13, [R1+0x21d8] ;  /* 0x0021d800010d7983 */ /* 0x000ee20000300800 */
[----:B------:R-:W-:-:S03]  /*adea0*/  ISETP.LT.AND P2, PT, R20, c[0x0][0x17c], !P0 ;  /* 0x00005f0014007a0c */ /* 0x000fc60004741270 */
[----:B------:R4:W-:Y:S01]  /*adeb0*/  @P4 STG.E [R10.64], R30 ;  /* 0x0000001e0a004986 */ /* 0x0009e2000c101908 */
[----:B------:R-:W-:-:S03]  /*adec0*/  ISETP.LT.AND P4, PT, R12, c[0x0][0x17c], !P0 ;  /* 0x00005f000c007a0c */ /* 0x000fc60004781270 */
[----:B------:R-:W3:Y:S04]  /*aded0*/  LDL.LU R12, [R1+0x21d4] ;  /* 0x0021d400010c7983 */ /* 0x000ee80000300800 */
[----:B------:R1:W-:Y:S01]  /*adee0*/  @P3 STG.E [R4.64], R31 ;  /* 0x0000001f04003986 */ /* 0x0003e2000c101908 */
[----:B------:R-:W-:-:S03]  /*adef0*/  ISETP.LT.AND P3, PT, R17, c[0x0][0x17c], !P0 ;  /* 0x00005f0011007a0c */ /* 0x000fc60004761270 */
[----:B------:R1:W-:Y:S01]  /*adf00*/  @P2 STG.E [R6.64], R34 ;  /* 0x0000002206002986 */ /* 0x0003e2000c101908 */
[----:B------:R-:W-:-:S03]  /*adf10*/  ISETP.LT.AND P2, PT, R16, c[0x0][0x17c], !P0 ;  /* 0x00005f0010007a0c */ /* 0x000fc60004741270 */
[----:B------:R-:W3:Y:S04]  /*adf20*/  LDL.LU R17, [R1+0x21d0] ;  /* 0x0021d00001117983 */ /* 0x000ee80000300800 */
[----:B------:R-:W3:Y:S01]  /*adf30*/  LDL.LU R16, [R1+0x21cc] ;  /* 0x0021cc0001107983 */ /* 0x000ee20000300800 */
[----:B------:R-:W-:-:S04]  /*adf40*/  IADD3 R0, R2, c[0x0][0x198], RZ ;  /* 0x0000660002007a10 */ /* 0x000fc80007ffe0ff */
[CC--:B-1----:R-:W-:Y:S02]  /*adf50*/  LEA R8, P6, R0.reuse, R3.reuse, 0x2 ;  /* 0x0000000300087211 */ /* 0x0c2fe400078c10ff */
[C---:B------:R-:W-:Y:S02]  /*adf60*/  IADD3 R2, R0.reuse, c[0x0][0x198], RZ ;  /* 0x0000660000027a10 */ /* 0x040fe40007ffe0ff */
[-C--:B------:R-:W-:Y:S02]  /*adf70*/  LEA.HI.X.SX32 R9, R0, R216.reuse, 0x2, P6 ;  /* 0x000000d800097211 */ /* 0x080fe400030f16ff */
[C---:B----4-:R-:W-:Y:S02]  /*adf80*/  LEA R10, P6, R2.reuse, R3, 0x2 ;  /* 0x00000003020a7211 */ /* 0x050fe400078c10ff */
[C---:B------:R-:W-:Y:S02]  /*adf90*/  IADD3 R0, R2.reuse, c[0x0][0x198], RZ ;  /* 0x0000660002007a10 */ /* 0x040fe40007ffe0ff */
[----:B------:R-:W-:-:S02]  /*adfa0*/  LEA.HI.X.SX32 R11, R2, R216, 0x2, P6 ;  /* 0x000000d8020b7211 */ /* 0x000fc400030f16ff */
[CC--:B------:R-:W-:Y:S02]  /*adfb0*/  LEA R4, P6, R0.reuse, R3.reuse, 0x2 ;  /* 0x0000000300047211 */ /* 0x0c0fe400078c10ff */
[C---:B------:R-:W-:Y:S02]  /*adfc0*/  IADD3 R2, R0.reuse, c[0x0][0x198], RZ ;  /* 0x0000660000027a10 */ /* 0x040fe40007ffe0ff */
[----:B------:R-:W-:Y:S01]  /*adfd0*/  LEA.HI.X.SX32 R5, R0, R216, 0x2, P6 ;  /* 0x000000d800057211 */ /* 0x000fe200030f16ff */
[----:B------:R1:W-:Y:S01]  /*adfe0*/  @P1 STG.E [R8.64], R35 ;  /* 0x0000002308001986 */ /* 0x0003e2000c101908 */
[C---:B------:R-:W-:Y:S02]  /*adff0*/  LEA R6, P6, R2.reuse, R3, 0x2 ;  /* 0x0000000302067211 */ /* 0x040fe400078c10ff */
[----:B------:R-:W-:Y:S01]  /*ae000*/  ISETP.LT.AND P1, PT, R15, c[0x0][0x17c], !P0 ;  /* 0x00005f000f007a0c */ /* 0x000fe20004721270 */
[----:B------:R4:W-:Y:S01]  /*ae010*/  @P5 STG.E [R10.64], R38 ;  /* 0x000000260a005986 */ /* 0x0009e2000c101908 */
[----:B------:R-:W-:-:S03]  /*ae020*/  IADD3 R0, R2, c[0x0][0x198], RZ ;  /* 0x0000660002007a10 */ /* 0x000fc60007ffe0ff */
[----:B------:R-:W3:Y:S04]  /*ae030*/  LDL.LU R15, [R1+0x21c8] ;  /* 0x0021c800010f7983 */ /* 0x000ee80000300800 */
[----:B------:R2:W-:Y:S01]  /*ae040*/  @P4 STG.E [R4.64], R39 ;  /* 0x0000002704004986 */ /* 0x0005e2000c101908 */
[-C--:B------:R-:W-:Y:S02]  /*ae050*/  LEA.HI.X.SX32 R7, R2, R216.reuse, 0x2, P6 ;  /* 0x000000d802077211 */ /* 0x080fe400030f16ff */
[C---:B-1----:R-:W-:Y:S02]  /*ae060*/  LEA R8, P6, R0.reuse, R3, 0x2 ;  /* 0x0000000300087211 */ /* 0x042fe400078c10ff */
[C---:B------:R-:W-:Y:S02]  /*ae070*/  IADD3 R2, R0.reuse, c[0x0][0x198], RZ ;  /* 0x0000660000027a10 */ /* 0x040fe40007ffe0ff */
[----:B------:R-:W-:-:S02]  /*ae080*/  LEA.HI.X.SX32 R9, R0, R216, 0x2, P6 ;  /* 0x000000d800097211 */ /* 0x000fc400030f16ff */
[C---:B----4-:R-:W-:Y:S01]  /*ae090*/  LEA R10, P6, R2.reuse, R3, 0x2 ;  /* 0x00000003020a7211 */ /* 0x050fe200078c10ff */
[----:B------:R1:W-:Y:S03]  /*ae0a0*/  @P3 STG.E [R6.64], R42 ;  /* 0x0000002a06003986 */ /* 0x0003e6000c101908 */
[----:B------:R-:W-:Y:S01]  /*ae0b0*/  LEA.HI.X.SX32 R11, R2, R216, 0x2, P6 ;  /* 0x000000d8020b7211 */ /* 0x000fe200030f16ff */
[----:B------:R4:W-:Y:S04]  /*ae0c0*/  @P2 STG.E [R8.64], R43 ;  /* 0x0000002b08002986 */ /* 0x0009e8000c101908 */
[----:B------:R1:W-:Y:S01]  /*ae0d0*/  @P1 STG.E [R10.64], R46 ;  /* 0x0000002e0a001986 */ /* 0x0003e2000c101908 */
[----:B--2---:R-:W-:-:S03]  /*ae0e0*/  ISETP.LT.AND P5, PT, R14, c[0x0][0x17c], !P0 ;  /* 0x00005f000e007a0c */ /* 0x004fc600047a1270 */
[----:B------:R-:W2:Y:S01]  /*ae0f0*/  LDL.LU R14, [R1+0x21c4] ;  /* 0x0021c400010e7983 */ /* 0x000ea20000300800 */
[----:B---3--:R-:W-:-:S03]  /*ae100*/  ISETP.LT.AND P4, PT, R13, c[0x0][0x17c], !P0 ;  /* 0x00005f000d007a0c */ /* 0x008fc60004781270 */
[----:B------:R-:W3:Y:S01]  /*ae110*/  LDL.LU R13, [R1+0x21c0] ;  /* 0x0021c000010d7983 */ /* 0x000ee20000300800 */
[----:B------:R-:W-:-:S03]  /*ae120*/  ISETP.LT.AND P3, PT, R12, c[0x0][0x17c], !P0 ;  /* 0x00005f000c007a0c */ /* 0x000fc60004761270 */
[----:B------:R-:W2:Y:S01]  /*ae130*/  LDL.LU R12, [R1+0x21bc] ;  /* 0x0021bc00010c7983 */ /* 0x000ea20000300800 */
[----:B------:R-:W-:-:S03]  /*ae140*/  ISETP.LT.AND P2, PT, R17, c[0x0][0x17c], !P0 ;  /* 0x00005f0011007a0c */ /* 0x000fc60004741270 */
[----:B------:R-:W2:Y:S01]  /*ae150*/  LDL.LU R17, [R1+0x21b8] ;  /* 0x0021b80001117983 */ /* 0x000ea20000300800 */
[----:B------:R-:W-:-:S03]  /*ae160*/  ISETP.LT.AND P1, PT, R16, c[0x0][0x17c], !P0 ;  /* 0x00005f0010007a0c */ /* 0x000fc60004721270 */
[----:B------:R-:W2:Y:S01]  /*ae170*/  LDL.LU R16, [R1+0x21b4] ;  /* 0x0021b40001107983 */ /* 0x000ea20000300800 */
[----:B------:R-:W-:-:S04]  /*ae180*/  IADD3 R0, R2, c[0x0][0x198], RZ ;  /* 0x0000660002007a10 */ /* 0x000fc80007ffe0ff */
[CC--:B------:R-:W-:Y:S02]  /*ae190*/  LEA R4, P6, R0.reuse, R3.reuse, 0x2 ;  /* 0x0000000300047211 */ /* 0x0c0fe400078c10ff */
[C---:B------:R-:W-:Y:S02]  /*ae1a0*/  IADD3 R2, R0.reuse, c[0x0][0x198], RZ ;  /* 0x0000660000027a10 */ /* 0x040fe40007ffe0ff */
[-C--:B------:R-:W-:Y:S02]  /*ae1b0*/  LEA.HI.X.SX32 R5, R0, R216.reuse, 0x2, P6 ;  /* 0x000000d800057211 */ /* 0x080fe400030f16ff */
[C---:B-1----:R-:W-:Y:S02]  /*ae1c0*/  LEA R6, P6, R2.reuse, R3, 0x2 ;  /* 0x0000000302067211 */ /* 0x042fe400078c10ff */
[C---:B------:R-:W-:Y:S02]  /*ae1d0*/  IADD3 R0, R2.reuse, c[0x0][0x198], RZ ;  /* 0x0000660002007a10 */ /* 0x040fe40007ffe0ff */
[----:B------:R-:W-:-:S02]  /*ae1e0*/  LEA.HI.X.SX32 R7, R2, R216, 0x2, P6 ;  /* 0x000000d802077211 */ /* 0x000fc400030f16ff */
[CC--:B----4-:R-:W-:Y:S02]  /*ae1f0*/  LEA R8, P6, R0.reuse, R3.reuse, 0x2 ;  /* 0x0000000300087211 */ /* 0x0d0fe400078c10ff */
        /* <DEDUP_REMOVED lines=9> */
[----:B-1----:R-:W-:-:S04]  /*ae290*/  LEA R4, P6, R0, R3, 0x2 ;  /* 0x0000000300047211 */ /* 0x002fc800078c10ff */
[----:B------:R-:W-:Y:S01]  /*ae2a0*/  LEA.HI.X.SX32 R5, R0, R216, 0x2, P6 ;  /* 0x000000d800057211 */ /* 0x000fe200030f16ff */
[----:B------:R1:W-:Y:S01]  /*ae2b0*/  @P2 STG.E [R10.64], R54 ;  /* 0x000000360a002986 */ /* 0x0003e2000c101908 */
[----:B------:R-:W-:-:S03]  /*ae2c0*/  ISETP.LT.AND P5, PT, R15, c[0x0][0x17c], !P0 ;  /* 0x00005f000f007a0c */ /* 0x000fc600047a1270 */
[----:B------:R1:W-:Y:S01]  /*ae2d0*/  @P1 STG.E [R4.64], R55 ;  /* 0x0000003704001986 */ /* 0x0003e2000c101908 */
[----:B----4-:R-:W-:-:S04]  /*ae2e0*/  LEA R6, P6, R2, R3, 0x2 ;  /* 0x0000000302067211 */ /* 0x010fc800078c10ff */
[----:B------:R-:W-:-:S05]  /*ae2f0*/  LEA.HI.X.SX32 R7, R2, R216, 0x2, P6 ;  /* 0x000000d802077211 */ /* 0x000fca00030f16ff */
[----:B------:R4:W-:Y:S01]  /*ae300*/  @P5 STG.E [R6.64], R58 ;  /* 0x0000003a06005986 */ /* 0x0009e2000c101908 */
[----:B---3--:R-:W-:Y:S02]  /*ae310*/  ISETP.LT.AND P3, PT, R13, c[0x0][0x17c], !P0 ;  /* 0x00005f000d007a0c */ /* 0x008fe40004761270 */
[----:B------:R-:W-:-:S04]  /*ae320*/  IADD3 R13, R2, c[0x0][0x198], RZ ;  /* 0x00006600020d7a10 */ /* 0x000fc80007ffe0ff */
[C---:B------:R-:W-:Y:S02]  /*ae330*/  IADD3 R0, R13.reuse, c[0x0][0x198], RZ ;  /* 0x000066000d007a10 */ /* 0x040fe40007ffe0ff */
[CC--:B------:R-:W-:Y:S02]  /*ae340*/  LEA R8, P1, R13.reuse, R3.reuse, 0x2 ;  /* 0x000000030d087211 */ /* 0x0c0fe400078210ff */
[----:B------:R-:W-:Y:S02]  /*ae350*/  IADD3 R15, R0, c[0x0][0x198], RZ ;  /* 0x00006600000f7a10 */ /* 0x000fe40007ffe0ff */
[----:B------:R-:W-:Y:S02]  /*ae360*/  LEA.HI.X.SX32 R9, R13, R216, 0x2, P1 ;  /* 0x000000d80d097211 */ /* 0x000fe400008f16ff */
[----:B-1----:R-:W-:Y:S02]  /*ae370*/  LEA R10, P1, R15, R3, 0x2 ;  /* 0x000000030f0a7211 */ /* 0x002fe400078210ff */
[----:B--2---:R-:W-:-:S02]  /*ae380*/  ISETP.LT.AND P4, PT, R14, c[0x0][0x17c], !P0 ;  /* 0x00005f000e007a0c */ /* 0x004fc40004781270 */
[----:B------:R-:W-:Y:S02]  /*ae390*/  ISETP.LT.AND P2, PT, R12, c[0x0][0x17c], !P0 ;  /* 0x00005f000c007a0c */ /* 0x000fe40004741270 */
[----:B------:R-:W-:Y:S02]  /*ae3a0*/  LEA R12, P6, R0, R3, 0x2 ;  /* 0x00000003000c7211 */ /* 0x000fe400078c10ff */
[C---:B------:R-:W-:Y:S02]  /*ae3b0*/  LEA.HI.X.SX32 R11, R15.reuse, R216, 0x2, P1 ;  /* 0x000000d80f0b7211 */ /* 0x040fe400008f16ff */
[----:B------:R-:W-:Y:S02]  /*ae3c0*/  IADD3 R2, R15, c[0x0][0x198], RZ ;  /* 0x000066000f027a10 */ /* 0x000fe40007ffe0ff */
[----:B------:R-:W-:Y:S02]  /*ae3d0*/  ISETP.LT.AND P1, PT, R17, c[0x0][0x17c], !P0 ;  /* 0x00005f0011007a0c */ /* 0x000fe40004721270 */
[----:B------:R-:W-:-:S02]  /*ae3e0*/  ISETP.LT.AND P0, PT, R16, c[0x0][0x17c], !P0 ;  /* 0x00005f0010007a0c */ /* 0x000fc40004701270 */
[-C--:B------:R-:W-:Y:S02]  /*ae3f0*/  LEA.HI.X.SX32 R13, R0, R216.reuse, 0x2, P6 ;  /* 0x000000d8000d7211 */ /* 0x080fe400030f16ff */
[CC--:B------:R-:W-:Y:S02]  /*ae400*/  LEA R14, P6, R2.reuse, R3.reuse, 0x2 ;  /* 0x00000003020e7211 */ /* 0x0c0fe400078c10ff */
[C---:B------:R-:W-:Y:S02]  /*ae410*/  IADD3 R0, R2.reuse, c[0x0][0x198], RZ ;  /* 0x0000660002007a10 */ /* 0x040fe40007ffe0ff */
[----:B------:R-:W-:Y:S01]  /*ae420*/  LEA.HI.X.SX32 R15, R2, R216, 0x2, P6 ;  /* 0x000000d8020f7211 */ /* 0x000fe200030f16ff */
[----:B------:R4:W-:Y:S01]  /*ae430*/  @P4 STG.E [R8.64], R59 ;  /* 0x0000003b08004986 */ /* 0x0009e2000c101908 */
[----:B------:R-:W-:-:S03]  /*ae440*/  LEA R2, P6, R0, R3, 0x2 ;  /* 0x0000000300027211 */ /* 0x000fc600078c10ff */
[----:B------:R4:W-:Y:S04]  /*ae450*/  @P3 STG.E [R12.64], R62 ;  /* 0x0000003e0c003986 */ /* 0x0009e8000c101908 */
[----:B------:R4:W-:Y:S01]  /*ae460*/  @P2 STG.E [R10.64], R63 ;  /* 0x0000003f0a002986 */ /* 0x0009e2000c101908 */
[----:B------:R-:W-:-:S03]  /*ae470*/  LEA.HI.X.SX32 R3, R0, R216, 0x2, P6 ;  /* 0x000000d800037211 */ /* 0x000fc600030f16ff */
[----:B------:R4:W-:Y:S01]  /*ae480*/  @P1 STG.E [R14.64], R66 ;  /* 0x000000420e001986 */ /* 0x0009e2000c101908 */
[----:B------:R-:W-:Y:S05]  /*ae490*/  @!P0 EXIT ;  /* 0x000000000000894d */ /* 0x000fea0003800000 */
[----:B------:R-:W-:Y:S01]  /*ae4a0*/  STG.E [R2.64], R67 ;  /* 0x0000004302007986 */ /* 0x000fe2000c101908 */
[----:B------:R-:W-:Y:S05]  /*ae4b0*/  EXIT ;  /* 0x000000000000794d */ /* 0x000fea0003800000 */
.L_x_2:
[----:B------:R-:W-:-:S00]  /*ae4c0*/  BRA `(.L_x_2) ;  /* 0xfffffff000007947 */ /* 0x000fc0000383ffff */
[----:B------:R-:W-:-:S00]  /*ae4d0*/  NOP ;  /* 0x0000000000007918 */ /* 0x000fc00000000000 */
        /* <DEDUP_REMOVED lines=10> */
.L_x_3:


//--------------------- .nv.shared.matmul_kernel  --------------------------
	.section	.nv.shared.matmul_kernel,"aw",@nobits
	.sectionflags	@""
	.align	16
